def matmul_kernel(
    a_ptr,
    b_ptr,
    c_ptr,
    M,
    N,
    K,
    stride_am,
    stride_ak,
    stride_bk,
    stride_bn,
    stride_cm,
    stride_cn,
    BLOCK_M: tl.constexpr,
    BLOCK_N: tl.constexpr,
    BLOCK_K: tl.constexpr,
    GROUP_M: tl.constexpr,
):
    pid = tl.program_id(axis=0)
    num_pid_m = tl.cdiv(M, BLOCK_M)
    num_pid_n = tl.cdiv(N, BLOCK_N)
    num_pid_in_group = GROUP_M * num_pid_n
    group_id = pid // num_pid_in_group
    first_pid_m = group_id * GROUP_M
    group_size_m = min(num_pid_m - first_pid_m, GROUP_M)
    pid_m = first_pid_m + ((pid % num_pid_in_group) % group_size_m)
    pid_n = (pid % num_pid_in_group) // group_size_m

    offs_am = (pid_m * BLOCK_M + tl.arange(0, BLOCK_M)) % M
    offs_bn = (pid_n * BLOCK_N + tl.arange(0, BLOCK_N)) % N
    offs_k = tl.arange(0, BLOCK_K)
    a_ptrs = a_ptr + offs_am[:, None] * stride_am + offs_k[None, :] * stride_ak
    b_ptrs = b_ptr + offs_k[:, None] * stride_bk + offs_bn[None, :] * stride_bn

    acc = tl.zeros((BLOCK_M, BLOCK_N), dtype=tl.float32)
    for kk in range(0, tl.cdiv(K, BLOCK_K)):
        a = tl.load(a_ptrs, mask=offs_k[None, :] < K - kk * BLOCK_K, other=0.0)
        b = tl.load(b_ptrs, mask=offs_k[:, None] < K - kk * BLOCK_K, other=0.0)
        acc = tl.dot(a, b, acc)
        a_ptrs += BLOCK_K * stride_ak
        b_ptrs += BLOCK_K * stride_bk

    c = acc.to(c_ptr.dtype.element_ty)
    offs_cm = pid_m * BLOCK_M + tl.arange(0, BLOCK_M)
    offs_cn = pid_n * BLOCK_N + tl.arange(0, BLOCK_N)
    c_ptrs = c_ptr + offs_cm[:, None] * stride_cm + offs_cn[None, :] * stride_cn
    mask = (offs_cm[:, None] < M) & (offs_cn[None, :] < N)
    tl.store(c_ptrs, c, mask=mask)

# config = {"BLOCK_K": 64, "BLOCK_M": 256, "BLOCK_N": 256, "GROUP_M": 8, "arch": "sm_100", "dtype": "fp32", "num_ctas": 4, "num_stages": 3, "num_warps": 4}
# arch = sm_100


// ===== COMPILED SASS (sm_100a) =====

	.target	sm_100a

	.elftype	@"ET_EXEC"


//--------------------- .note.nv.tkinfo           --------------------------
	.section	.note.nv.tkinfo,"",@"SHT_NOTE"
	.sectionflags	@"SHF_NOTE_NV_TKINFO"
	.tkinfo
        /*0018*/ 	.word	0x00000081
        /*0030*/ 	.string	""
        /*0030*/ 	.string	"ptxas-blackwell"
        /*0030*/ 	.string	"Cuda compilation tools, release 12.9, V12.9.86"
        /*0030*/ 	.string	"Build cuda_12.9.r12.9/compiler.36037853_0"
        /*0030*/ 	.string	"-v  -suppress-debug-info  -lineinfo  -arch sm_100a "



//--------------------- .note.nv.cuver            --------------------------
	.section	.note.nv.cuver,"",@"SHT_NOTE"
	.sectionflags	@"SHF_NOTE_NV_CUVER"
        /*0018*/ 	.short	0x0001
        /*001a*/ 	.short	0x0064
        /*001c*/ 	.short	0x0001
        /*001e*/ 	.short	0x0000
        /*0020*/ 	.short	0x0001
        /*0022*/ 	.short	0x0000


//--------------------- .nv.info                  --------------------------
	.section	.nv.info,"",@"SHT_CUDA_INFO"
	.align	4


	//----- nvinfo : EIATTR_REGCOUNT
	.align		4
        /*0000*/ 	.byte	0x04, 0x2f
        /*0002*/ 	.short	(.L_4 - .L_3)
	.align		4
.L_3:
        /*0004*/ 	.word	index@(matmul_kernel)
        /*0008*/ 	.word	0x000000ff


	//----- nvinfo : EIATTR_FRAME_SIZE
	.align		4
.L_4:
        /*000c*/ 	.byte	0x04, 0x11
        /*000e*/ 	.short	(.L_6 - .L_5)
	.align		4
.L_5:
        /*0010*/ 	.word	index@($__internal_2_$__cuda_sm10x_tcgen05_guardrail_trap_unallocated_columns_being_dealloced)
        /*0014*/ 	.word	0x00000368


	//----- nvinfo : EIATTR_FRAME_SIZE
	.align		4
.L_6:
        /*0018*/ 	.byte	0x04, 0x11
        /*001a*/ 	.short	(.L_8 - .L_7)
	.align		4
.L_7:
        /*001c*/ 	.word	index@($__internal_1_$__cuda_sm10x_tcgen05_guardrail_trap_phase_invalid_during_alloc)
        /*0020*/ 	.word	0x00000368


	//----- nvinfo : EIATTR_FRAME_SIZE
	.align		4
.L_8:
        /*0024*/ 	.byte	0x04, 0x11
        /*0026*/ 	.short	(.L_10 - .L_9)
	.align		4
.L_9:
        /*0028*/ 	.word	index@($__internal_0_$__cuda_sm10x_tcgen05_guardrail_trap_col_being_dealloced_not_returned_by_alloc)
        /*002c*/ 	.word	0x00000368


	//----- nvinfo : EIATTR_FRAME_SIZE
	.align		4
.L_10:
        /*0030*/ 	.byte	0x04, 0x11
        /*0032*/ 	.short	(.L_12 - .L_11)
	.align		4
.L_11:
        /*0034*/ 	.word	index@(matmul_kernel)
        /*0038*/ 	.word	0x00000368


	//----- nvinfo : EIATTR_MIN_STACK_SIZE
	.align		4
.L_12:
        /*003c*/ 	.byte	0x04, 0x12
        /*003e*/ 	.short	(.L_14 - .L_13)
	.align		4
.L_13:
        /*0040*/ 	.word	index@(matmul_kernel)
        /*0044*/ 	.word	0x00000368
.L_14:


//--------------------- .nv.info.matmul_kernel    --------------------------
	.section	.nv.info.matmul_kernel,"",@"SHT_CUDA_INFO"
	.sectionflags	@""
	.align	4


	//----- nvinfo : EIATTR_CUDA_API_VERSION
	.align		4
        /*0000*/ 	.byte	0x04, 0x37
        /*0002*/ 	.short	(.L_16 - .L_15)
.L_15:
        /*0004*/ 	.word	0x00000081


	//----- nvinfo : EIATTR_KPARAM_INFO
	.align		4
.L_16:
        /*0008*/ 	.byte	0x04, 0x17
        /*000a*/ 	.short	(.L_18 - .L_17)
.L_17:
        /*000c*/ 	.word	0x00000000
        /*0010*/ 	.short	0x000d
        /*0012*/ 	.short	0x0048
        /*0014*/ 	.byte	0x00, 0xf4, 0x21, 0x00


	//----- nvinfo : EIATTR_KPARAM_INFO
	.align		4
.L_18:
        /*0018*/ 	.byte	0x04, 0x17
        /*001a*/ 	.short	(.L_20 - .L_19)
.L_19:
        /*001c*/ 	.word	0x00000000
        /*0020*/ 	.short	0x000c
        /*0022*/ 	.short	0x0040
        /*0024*/ 	.byte	0x00, 0xf4, 0x21, 0x00


	//----- nvinfo : EIATTR_KPARAM_INFO
	.align		4
.L_20:
        /*0028*/ 	.byte	0x04, 0x17
        /*002a*/ 	.short	(.L_22 - .L_21)
.L_21:
        /*002c*/ 	.word	0x00000000
        /*0030*/ 	.short	0x000b
        /*0032*/ 	.short	0x0038
        /*0034*/ 	.byte	0x00, 0xf0, 0x11, 0x00


	//----- nvinfo : EIATTR_KPARAM_INFO
	.align		4
.L_22:
        /*0038*/ 	.byte	0x04, 0x17
        /*003a*/ 	.short	(.L_24 - .L_23)
.L_23:
        /*003c*/ 	.word	0x00000000
        /*0040*/ 	.short	0x000a
        /*0042*/ 	.short	0x0034
        /*0044*/ 	.byte	0x00, 0xf0, 0x11, 0x00


	//----- nvinfo : EIATTR_KPARAM_INFO
	.align		4
.L_24:
        /*0048*/ 	.byte	0x04, 0x17
        /*004a*/ 	.short	(.L_26 - .L_25)
.L_25:
        /*004c*/ 	.word	0x00000000
        /*0050*/ 	.short	0x0009
        /*0052*/ 	.short	0x0030
        /*0054*/ 	.byte	0x00, 0xf0, 0x11, 0x00


	//----- nvinfo : EIATTR_KPARAM_INFO
	.align		4
.L_26:
        /*0058*/ 	.byte	0x04, 0x17
        /*005a*/ 	.short	(.L_28 - .L_27)
.L_27:
        /*005c*/ 	.word	0x00000000
        /*0060*/ 	.short	0x0008
        /*0062*/ 	.short	0x002c
        /*0064*/ 	.byte	0x00, 0xf0, 0x11, 0x00


	//----- nvinfo : EIATTR_KPARAM_INFO
	.align		4
.L_28:
        /*0068*/ 	.byte	0x04, 0x17
        /*006a*/ 	.short	(.L_30 - .L_29)
.L_29:
        /*006c*/ 	.word	0x00000000
        /*0070*/ 	.short	0x0007
        /*0072*/ 	.short	0x0028
        /*0074*/ 	.byte	0x00, 0xf0, 0x11, 0x00


	//----- nvinfo : EIATTR_KPARAM_INFO
	.align		4
.L_30:
        /*0078*/ 	.byte	0x04, 0x17
        /*007a*/ 	.short	(.L_32 - .L_31)
.L_31:
        /*007c*/ 	.word	0x00000000
        /*0080*/ 	.short	0x0006
        /*0082*/ 	.short	0x0024
        /*0084*/ 	.byte	0x00, 0xf0, 0x11, 0x00


	//----- nvinfo : EIATTR_KPARAM_INFO
	.align		4
.L_32:
        /*0088*/ 	.byte	0x04, 0x17
        /*008a*/ 	.short	(.L_34 - .L_33)
.L_33:
        /*008c*/ 	.word	0x00000000
        /*0090*/ 	.short	0x0005
        /*0092*/ 	.short	0x0020
        /*0094*/ 	.byte	0x00, 0xf0, 0x11, 0x00


	//----- nvinfo : EIATTR_KPARAM_INFO
	.align		4
.L_34:
        /*0098*/ 	.byte	0x04, 0x17
        /*009a*/ 	.short	(.L_36 - .L_35)
.L_35:
        /*009c*/ 	.word	0x00000000
        /*00a0*/ 	.short	0x0004
        /*00a2*/ 	.short	0x001c
        /*00a4*/ 	.byte	0x00, 0xf0, 0x11, 0x00


	//----- nvinfo : EIATTR_KPARAM_INFO
	.align		4
.L_36:
        /*00a8*/ 	.byte	0x04, 0x17
        /*00aa*/ 	.short	(.L_38 - .L_37)
.L_37:
        /*00ac*/ 	.word	0x00000000
        /*00b0*/ 	.short	0x0003
        /*00b2*/ 	.short	0x0018
        /*00b4*/ 	.byte	0x00, 0xf0, 0x11, 0x00


	//----- nvinfo : EIATTR_KPARAM_INFO
	.align		4
.L_38:
        /*00b8*/ 	.byte	0x04, 0x17
        /*00ba*/ 	.short	(.L_40 - .L_39)
.L_39:
        /*00bc*/ 	.word	0x00000000
        /*00c0*/ 	.short	0x0002
        /*00c2*/ 	.short	0x0010
        /*00c4*/ 	.byte	0x00, 0xf4, 0x21, 0x00


	//----- nvinfo : EIATTR_KPARAM_INFO
	.align		4
.L_40:
        /*00c8*/ 	.byte	0x04, 0x17
        /*00ca*/ 	.short	(.L_42 - .L_41)
.L_41:
        /*00cc*/ 	.word	0x00000000
        /*00d0*/ 	.short	0x0001
        /*00d2*/ 	.short	0x0008
        /*00d4*/ 	.byte	0x00, 0xf4, 0x21, 0x00


	//----- nvinfo : EIATTR_KPARAM_INFO
	.align		4
.L_42:
        /*00d8*/ 	.byte	0x04, 0x17
        /*00da*/ 	.short	(.L_44 - .L_43)
.L_43:
        /*00dc*/ 	.word	0x00000000
        /*00e0*/ 	.short	0x0000
        /*00e2*/ 	.short	0x0000
        /*00e4*/ 	.byte	0x00, 0xf4, 0x21, 0x00


	//----- nvinfo : EIATTR_EXPLICIT_CLUSTER
	.align		4
.L_44:
        /*00e8*/ 	.byte	0x01, 0x3e
	.zero		2


	//----- nvinfo : EIATTR_CTA_PER_CLUSTER
	.align		4
        /*00ec*/ 	.byte	0x04, 0x3d
        /*00ee*/ 	.short	(.L_46 - .L_45)
.L_45:
        /*00f0*/ 	.word	0x00000004
        /*00f4*/ 	.word	0x00000001
        /*00f8*/ 	.word	0x00000001


	//----- nvinfo : EIATTR_AT_ENTRY_FRAGMENTS
	.align		4
.L_46:
        /*00fc*/ 	.byte	0x04, 0x4f
        /*00fe*/ 	.short	(.L_48 - .L_47)


	//   ....[0]....
.L_47:
        /*0100*/ 	.word	0x00000004


	//----- nvinfo : EIATTR_RESERVED_SMEM_USED
	.align		4
.L_48:
        /*0104*/ 	.byte	0x01, 0x41
	.zero		2


	//----- nvinfo : EIATTR_SPARSE_MMA_MASK
	.align		4
        /*0108*/ 	.byte	0x03, 0x50
        /*010a*/ 	.short	0x0000


	//----- nvinfo : EIATTR_TCGEN05_1CTA_USED
	.align		4
        /*010c*/ 	.byte	0x01, 0x51
	.zero		2


	//----- nvinfo : EIATTR_MAXREG_COUNT
	.align		4
        /*0110*/ 	.byte	0x03, 0x1b
        /*0112*/ 	.short	0x00ff


	//----- nvinfo : EIATTR_NUM_BARRIERS
	.align		4
        /*0114*/ 	.byte	0x02, 0x4c
        /*0116*/ 	.byte	0x01
	.zero		1


	//----- nvinfo : EIATTR_ANNOTATIONS
	.align		4
        /*0118*/ 	.byte	0x04, 0x55
        /*011a*/ 	.short	(.L_50 - .L_49)


	//   ....[0]....
.L_49:
        /*011c*/ 	.word	0x00000001
        /*0120*/ 	.byte	0x50, 0x0e, 0x00, 0x00, 0x01, 0x00, 0x00, 0x00, 0x50, 0x0f, 0x00, 0x00, 0x01, 0x00, 0x00, 0x00
        /* <DEDUP_REMOVED lines=253> */
        /*1100*/ 	.byte	0x40, 0x31, 0x01, 0x00, 0x01, 0x00, 0x00, 0x00, 0x60, 0x31, 0x01, 0x00


	//----- nvinfo : EIATTR_INT_WARP_WIDE_INSTR_OFFSETS
	.align		4
.L_50:
        /*110c*/ 	.byte	0x04, 0x31
        /*110e*/ 	.short	(.L_52 - .L_51)


	//   ....[0]....
.L_51:
        /*1110*/ 	.word	0x00004e90


	//   ....[1]....
        /*1114*/ 	.word	0x00004eb0


	//   ....[2]....
        /*1118*/ 	.word	0x00004fc0


	//   ....[3]....
        /*111c*/ 	.word	0x00016b30


	//   ....[4]....
        /*1120*/ 	.word	0x00016b80


	//----- nvinfo : EIATTR_COOP_GROUP_MASK_REGIDS
	.align		4
.L_52:
        /*1124*/ 	.byte	0x04, 0x29
        /*1126*/ 	.short	(.L_54 - .L_53)


	//   ....[0]....
.L_53:
        /*1128*/ 	.word	0xffffffff


	//   ....[1]....
        /*112c*/ 	.word	0xffffffff


	//   ....[2]....
        /*1130*/ 	.word	0xffffffff


	//   ....[3]....
        /*1134*/ 	.word	0xffffffff


	//----- nvinfo : EIATTR_COOP_GROUP_INSTR_OFFSETS
	.align		4
.L_54:
        /*1138*/ 	.byte	0x04, 0x28
        /*113a*/ 	.short	(.L_56 - .L_55)


	//   ....[0]....
.L_55:
        /*113c*/ 	.word	0x00000070


	//   ....[1]....
        /*1140*/ 	.word	0x00000330


	//   ....[2]....
        /*1144*/ 	.word	0x000169c0


	//   ....[3]....
        /*1148*/ 	.word	0x00016c30


	//----- nvinfo : EIATTR_VRC_CTA_INIT_COUNT
	.align		4
.L_56:
        /*114c*/ 	.byte	0x02, 0x4a
        /*114e*/ 	.byte	0x80
	.zero		1


	//----- nvinfo : EIATTR_MBARRIER_INSTR_OFFSETS
	.align		4
        /*1150*/ 	.byte	0x04, 0x39
        /*1152*/ 	.short	(.L_58 - .L_57)


	//   ....[0]....
.L_57:
        /*1154*/ 	.word	0x00005020
        /*1158*/ 	.word	0x000000ff
        /*115c*/ 	.word	0x00000000
        /*1160*/ 	.short	0x0100
        /*1162*/ 	.byte	0x08
	.zero		1


	//   ....[1]....
        /*1164*/ 	.word	0x00005070
        /*1168*/ 	.word	0x000000ff
        /*116c*/ 	.word	0x00028008
        /*1170*/ 	.short	0x0100
        /*1172*/ 	.byte	0x0a
	.zero		1


	//   ....[2]....
        /*1174*/ 	.word	0x0000fbe0
        /*1178*/ 	.word	0x000000ff
        /*117c*/ 	.word	0x00000000
        /*1180*/ 	.short	0x010a
        /*1182*/ 	.byte	0x08
	.zero		1


	//   ....[3]....
        /*1184*/ 	.word	0x00013310
        /*1188*/ 	.word	0x000000ff
        /*118c*/ 	.word	0x00000000
        /*1190*/ 	.short	0x010a
        /*1192*/ 	.byte	0x08
	.zero		1


	//   ....[4]....
        /*1194*/ 	.word	0x000134b0
        /*1198*/ 	.word	0x000000ff
        /*119c*/ 	.word	0x00028000
        /*11a0*/ 	.short	0x0108
        /*11a2*/ 	.byte	0x0a
	.zero		1


	//   ....[5]....
        /*11a4*/ 	.word	0x00013570
        /*11a8*/ 	.word	0x000000ff
        /*11ac*/ 	.word	0x00028008
        /*11b0*/ 	.short	0x0108
        /*11b2*/ 	.byte	0x0a
	.zero		1


	//   ....[6]....
        /*11b4*/ 	.word	0x00016c50
        /*11b8*/ 	.word	0x000000ff
        /*11bc*/ 	.word	0x00000000
        /*11c0*/ 	.short	0x010a
        /*11c2*/ 	.byte	0x08
	.zero		1


	//   ....[7]....
        /*11c4*/ 	.word	0x00016c80
        /*11c8*/ 	.word	0x000000ff
        /*11cc*/ 	.word	0x00000000
        /*11d0*/ 	.short	0x010a
        /*11d2*/ 	.byte	0x08
	.zero		1


	//----- nvinfo : EIATTR_NUM_MBARRIERS
	.align		4
.L_58:
        /*11d4*/ 	.byte	0x03, 0x38
        /*11d6*/ 	.short	0x0002


	//----- nvinfo : EIATTR_EXIT_INSTR_OFFSETS
	.align		4
        /*11d8*/ 	.byte	0x04, 0x1c
        /*11da*/ 	.short	(.L_60 - .L_59)


	//   ....[0]....
.L_59:
        /*11dc*/ 	.word	0x00016c40


	//----- nvinfo : EIATTR_REQNTID
	.align		4
.L_60:
        /*11e0*/ 	.byte	0x04, 0x10
        /*11e2*/ 	.short	(.L_62 - .L_61)
.L_61:
        /*11e4*/ 	.word	0x00000080
        /*11e8*/ 	.word	0x00000001
        /*11ec*/ 	.word	0x00000001


	//----- nvinfo : EIATTR_CRS_STACK_SIZE
	.align		4
.L_62:
        /*11f0*/ 	.byte	0x04, 0x1e
        /*11f2*/ 	.short	(.L_64 - .L_63)
.L_63:
        /*11f4*/ 	.word	0x00000000


	//----- nvinfo : EIATTR_CBANK_PARAM_SIZE
	.align		4
.L_64:
        /*11f8*/ 	.byte	0x03, 0x19
        /*11fa*/ 	.short	0x0050


	//----- nvinfo : EIATTR_PARAM_CBANK
	.align		4
        /*11fc*/ 	.byte	0x04, 0x0a
        /*11fe*/ 	.short	(.L_66 - .L_65)
	.align		4
.L_65:
        /*1200*/ 	.word	index@(.nv.constant0.matmul_kernel)
        /*1204*/ 	.short	0x0380
        /*1206*/ 	.short	0x0050


	//----- nvinfo : EIATTR_SW_WAR
	.align		4
.L_66:
        /*1208*/ 	.byte	0x04, 0x36
        /*120a*/ 	.short	(.L_68 - .L_67)
.L_67:
        /*120c*/ 	.word	0x00000008
.L_68:


//--------------------- .nv.compat                --------------------------
	.section	.nv.compat,"",@"SHT_CUDA_COMPAT_INFO"
	.align	4
        /*0000*/ 	.byte	0x02, 0x02, 0x02, 0x00, 0x02, 0x05, 0x05, 0x00, 0x02, 0x03, 0x00, 0x00, 0x02, 0x06, 0x01, 0x00


//--------------------- .nv.callgraph             --------------------------
	.section	.nv.callgraph,"",@"SHT_CUDA_CALLGRAPH"
	.align	4
	.sectionentsize	8
	.align		4
        /*0000*/ 	.word	0x00000000
	.align		4
        /*0004*/ 	.word	0xffffffff
	.align		4
        /*0008*/ 	.word	0x00000000
	.align		4
        /*000c*/ 	.word	0xfffffffe
	.align		4
        /*0010*/ 	.word	0x00000000
	.align		4
        /*0014*/ 	.word	0xfffffffd
	.align		4
        /*0018*/ 	.word	0x00000000
	.align		4
        /*001c*/ 	.word	0xfffffffc


//--------------------- .text.matmul_kernel       --------------------------
	.section	.text.matmul_kernel,"ax",@progbits
	.align	128
        .global         matmul_kernel
        .type           matmul_kernel,@function
        .size           matmul_kernel,(.L_x_21 - matmul_kernel)
        .other          matmul_kernel,@"STO_CUDA_ENTRY STV_DEFAULT"
matmul_kernel:
.text.matmul_kernel:
[----:B------:R-:W1:Y:S01]  /*0000*/  LDC R1, c[0x0][0x37c] ;  /* 0x0000df00ff017b82 */ /* 0x000e620000000800 */
[----:B------:R-:W2:Y:S01]  /*0010*/  S2R R3, SR_TID.X ;  /* 0x0000000000037919 */ /* 0x000ea20000002100 */
[----:B-1----:R-:W-:Y:S01]  /*0020*/  VIADD R1, R1, 0xfffffc98 ;  /* 0xfffffc9801017836 */ /* 0x002fe20000000000 */
[----:B--2---:R-:W-:-:S13]  /*0030*/  ISETP.GE.U32.AND P0, PT, R3, 0x20, PT ;  /* 0x000000200300780c */ /* 0x004fda0003f06070 */
[----:B------:R-:W-:Y:S02]  /*0040*/  VOTEU.ANY UP0, P0 ;  /* 0x0000000000ff7886 */ /* 0x000fe40000000100 */
[----:B------:R-:W-:Y:S05]  /*0050*/  BRA.U UP0, `(.L_x_0) ;  /* 0x0000000100b87547 */ /* 0x000fea000b800000 */
[----:B------:R-:W1:Y:S01]  /*0060*/  S2UR UR6, SR_CgaCtaId ;  /* 0x00000000000679c3 */ /* 0x000e620000008800 */
[----:B------:R-:W-:Y:S01]  /*0070*/  NOP ;  /* 0x0000000000007918 */ /* 0x000fe20000000000 */
[----:B------:R-:W-:Y:S02]  /*0080*/  UMOV UR4, 0x40 ;  /* 0x0000004000047882 */ /* 0x000fe40000000000 */
[----:B-1----:R-:W-:-:S09]  /*0090*/  ULEA UR4, UR6, UR4, 0x18 ;  /* 0x0000000406047291 */ /* 0x002fd2000f8ec0ff */
[----:B------:R-:W1:Y:S01]  /*00a0*/  LDS.U8 R0, [UR4] ;  /* 0x00000004ff007984 */ /* 0x000e620008000000 */
[----:B------:R-:W-:Y:S02]  /*00b0*/  UMOV UR4, 0x400 ;  /* 0x0000040000047882 */ /* 0x000fe40000000000 */
[----:B------:R-:W-:Y:S01]  /*00c0*/  ULEA UR4, UR6, UR4, 0x18 ;  /* 0x0000000406047291 */ /* 0x000fe2000f8ec0ff */
[----:B-1----:R-:W-:-:S13]  /*00d0*/  ISETP.NE.AND P0, PT, R0, RZ, PT ;  /* 0x000000ff0000720c */ /* 0x002fda0003f05270 */
[----:B------:R-:W-:Y:S05]  /*00e0*/  @P0 BRA `(.L_x_1) ;  /* 0x00000000007c0947 */ /* 0x000fea0003800000 */
[----:B------:R-:W-:-:S13]  /*00f0*/  ELECT P0, URZ, PT ;  /* 0x0000000000ff782f */ /* 0x000fda0003800000 */
[----:B------:R-:W-:Y:S05]  /*0100*/  @!P0 BRA `(.L_x_2) ;  /* 0x0000000000848947 */ /* 0x000fea0003800000 */
[----:B------:R-:W-:Y:S01]  /*0110*/  UMOV UR5, 0x8 ;  /* 0x0000000800057882 */ /* 0x000fe20000000000 */
[----:B------:R-:W-:Y:S02]  /*0120*/  IMAD.MOV.U32 R7, RZ, RZ, 0x1 ;  /* 0x00000001ff077424 */ /* 0x000fe400078e00ff */
[----:B------:R-:W-:Y:S02]  /*0130*/  IMAD.MOV.U32 R5, RZ, RZ, 0xff ;  /* 0x000000ffff057424 */ /* 0x000fe400078e00ff */
[----:B------:R-:W-:Y:S04]  /*0140*/  DEPBAR.LE SB1, 0x36 ;  /* 0x00009d800000791a */ /* 0x000fe80000000000 */
[----:B------:R-:W1:Y:S02]  /*0150*/  UTCATOMSWS.FIND_AND_SET.ALIGN UP1, UR5, UR5 ;  /* 0x00000005000575e3 */ /* 0x000e640008020800 */
[----:B-1----:R-:W-:-:S04]  /*0160*/  PLOP3.LUT P0, PT, PT, PT, UP1, 0x80, 0x8 ;  /* 0x000000000008781c */ /* 0x002fc80003f0f018 */
[----:B------:R-:W-:-:S04]  /*0170*/  SEL R0, RZ, 0xffffffff, !P0 ;  /* 0xffffffffff007807 */ /* 0x000fc80004000000 */
[----:B------:R-:W-:Y:S01]  /*0180*/  ISETP.NE.AND P0, PT, R0, RZ, PT ;  /* 0x000000ff0000720c */ /* 0x000fe20003f05270 */
[----:B------:R-:W-:-:S12]  /*0190*/  IMAD.U32 R0, RZ, RZ, UR5 ;  /* 0x00000005ff007e24 */ /* 0x000fd8000f8e00ff */
[----:B------:R-:W-:Y:S05]  /*01a0*/  @P0 BRA `(.L_x_3) ;  /* 0x0000000000240947 */ /* 0x000fea0003800000 */
.L_x_4:
[----:B------:R-:W-:Y:S05]  /*01b0*/  NANOSLEEP 0x64 ;  /* 0x000000640000795d */ /* 0x000fea0003800000 */
[----:B------:R-:W-:-:S05]  /*01c0*/  UMOV UR5, 0x8 ;  /* 0x0000000800057882 */ /* 0x000fca0000000000 */
[----:B------:R-:W-:Y:S04]  /*01d0*/  DEPBAR.LE SB1, 0x36 ;  /* 0x00009d800000791a */ /* 0x000fe80000000000 */
[----:B------:R-:W1:Y:S02]  /*01e0*/  UTCATOMSWS.FIND_AND_SET.ALIGN UP1, UR5, UR5 ;  /* 0x00000005000575e3 */ /* 0x000e640008020800 */
[----:B-1----:R-:W-:-:S04]  /*01f0*/  PLOP3.LUT P0, PT, PT, PT, UP1, 0x80, 0x8 ;  /* 0x000000000008781c */ /* 0x002fc80003f0f018 */
[----:B------:R-:W-:-:S04]  /*0200*/  SEL R0, RZ, 0xffffffff, !P0 ;  /* 0xffffffffff007807 */ /* 0x000fc80004000000 */
[----:B------:R-:W-:Y:S01]  /*0210*/  ISETP.NE.AND P0, PT, R0, RZ, PT ;  /* 0x000000ff0000720c */ /* 0x000fe20003f05270 */
[----:B------:R-:W-:-:S12]  /*0220*/  IMAD.U32 R0, RZ, RZ, UR5 ;  /* 0x00000005ff007e24 */ /* 0x000fd8000f8e00ff */
[----:B------:R-:W-:Y:S05]  /*0230*/  @!P0 BRA `(.L_x_4) ;  /* 0xfffffffc00dc8947 */ /* 0x000fea000383ffff */
.L_x_3:
[C---:B------:R-:W-:Y:S01]  /*0240*/  VIADD R4, R0.reuse, 0x10 ;  /* 0x0000001000047836 */ /* 0x040fe20000000000 */
[----:B------:R-:W-:Y:S01]  /*0250*/  UMOV UR5, 0x50 ;  /* 0x0000005000057882 */ /* 0x000fe20000000000 */
[----:B------:R-:W-:Y:S01]  /*0260*/  SHF.L.U32 R2, R5, R0, RZ ;  /* 0x0000000005027219 */ /* 0x000fe200000006ff */
[----:B------:R-:W-:Y:S01]  /*0270*/  ULEA UR5, UR6, UR5, 0x18 ;  /* 0x0000000506057291 */ /* 0x000fe2000f8ec0ff */
[----:B------:R-:W-:Y:S01]  /*0280*/  IMAD.SHL.U32 R0, R0, 0x20, RZ ;  /* 0x0000002000007824 */ /* 0x000fe200078e00ff */
[----:B------:R-:W-:-:S04]  /*0290*/  SHF.L.U32 R5, R7, R4, RZ ;  /* 0x0000000407057219 */ /* 0x000fc800000006ff */
[----:B------:R-:W-:-:S05]  /*02a0*/  LOP3.LUT R2, R5, R2, RZ, 0xfc, !PT ;  /* 0x0000000205027212 */ /* 0x000fca00078efcff */
[----:B------:R1:W-:Y:S04]  /*02b0*/  ATOMS.OR RZ, [UR5], R2 ;  /* 0x00000002ffff798c */ /* 0x0003e8000b000005 */
[----:B------:R1:W-:Y:S01]  /*02c0*/  STS [UR4], R0 ;  /* 0x00000000ff007988 */ /* 0x0003e20008000804 */
[----:B------:R-:W-:Y:S05]  /*02d0*/  BRA `(.L_x_2) ;  /* 0x0000000000107947 */ /* 0x000fea0003800000 */
.L_x_1:
[----:B------:R-:W-:Y:S01]  /*02e0*/  IMAD.MOV.U32 R0, RZ, RZ, -0x1 ;  /* 0xffffffffff007424 */ /* 0x000fe200078e00ff */
[----:B------:R-:W-:-:S04]  /*02f0*/  MOV R4, 0x320 ;  /* 0x0000032000047802 */ /* 0x000fc80000000f00 */
[----:B------:R1:W-:Y:S03]  /*0300*/  STS [UR4], R0 ;  /* 0x00000000ff007988 */ /* 0x0003e60008000804 */
[----:B-1----:R-:W-:Y:S05]  /*0310*/  CALL.REL.NOINC `($__internal_1_$__cuda_sm10x_tcgen05_guardrail_trap_phase_invalid_during_alloc) ;  /* 0x0000016800707944 */ /* 0x002fea0003c00000 */
.L_x_2:
[----:B------:R-:W-:Y:S05]  /*0320*/  WARPSYNC.ALL ;  /* 0x0000000000007948 */ /* 0x000fea0003800000 */
[----:B------:R-:W-:Y:S01]  /*0330*/  NOP ;  /* 0x0000000000007918 */ /* 0x000fe20000000000 */
.L_x_0:
[----:B------:R-:W2:Y:S08]  /*0340*/  LDC.64 R10, c[0x0][0x398] ;  /* 0x0000e600ff0a7b82 */ /* 0x000eb00000000a00 */
[----:B------:R-:W3:Y:S02]  /*0350*/  S2UR UR5, SR_CgaSize ;  /* 0x00000000000579c3 */ /* 0x000ee40000008a00 */
[----:B---3--:R-:W-:-:S12]  /*0360*/  UIMAD UR5, UR5, -0xa0, URZ ;  /* 0xffffff60050578a4 */ /* 0x008fd8000f8e02ff */
[----:B------:R-:W3:Y:S01]  /*0370*/  LDCU UR5, c[0x0][UR5+0x2b0] ;  /* 0x00005600050577ac */ /* 0x000ee20008000800 */
[----:B------:R-:W4:Y:S01]  /*0380*/  S2R R172, SR_CgaCtaId ;  /* 0x0000000000ac7919 */ /* 0x000f220000008800 */
[----:B------:R-:W5:Y:S01]  /*0390*/  LDCU.128 UR12, c[0x0][0x380] ;  /* 0x00007000ff0c77ac */ /* 0x000f620008000c00 */
[----:B------:R-:W1:Y:S01]  /*03a0*/  S2UR UR4, SR_CTAID.X ;  /* 0x00000000000479c3 */ /* 0x000e620000002500 */
[----:B------:R-:W1:Y:S07]  /*03b0*/  LDCU.64 UR32, c[0x0][0x358] ;  /* 0x00006b00ff2077ac */ /* 0x000e6e0008000a00 */
[----:B------:R-:W4:Y:S01]  /*03c0*/  LDC R164, c[0x0][0x3a0] ;  /* 0x0000e800ffa47b82 */ /* 0x000f220000000800 */
[----:B-12---:R-:W-:Y:S01]  /*03d0*/  VIADD R0, R11, 0xff ;  /* 0x000000ff0b007836 */ /* 0x006fe20000000000 */
[----:B------:R-:W-:-:S06]  /*03e0*/  IABS R14, R10 ;  /* 0x0000000a000e7213 */ /* 0x000fcc0000000000 */
[----:B------:R-:W1:Y:S01]  /*03f0*/  LDC.64 R78, c[0x0][0x3a8] ;  /* 0x0000ea00ff4e7b82 */ /* 0x000e620000000a00 */
[----:B------:R-:W-:Y:S02]  /*0400*/  SHF.R.S32.HI R5, RZ, 0x1f, R0 ;  /* 0x0000001fff057819 */ /* 0x000fe40000011400 */
[----:B------:R-:W-:Y:S02]  /*0410*/  I2FP.F32.U32 R6, UR4 ;  /* 0x0000000400067c45 */ /* 0x000fe40008201000 */
[----:B------:R-:W-:-:S03]  /*0420*/  LEA.HI R5, R5, R0, RZ, 0x8 ;  /* 0x0000000005057211 */ /* 0x000fc600078f40ff */
[----:B------:R-:W2:Y:S01]  /*0430*/  S2UR UR4, SR_CgaCtaId ;  /* 0x00000000000479c3 */ /* 0x000ea20000008800 */
[----:B---3--:R-:W-:Y:S01]  /*0440*/  FMUL R6, R6, UR5 ;  /* 0x0000000506067c20 */ /* 0x008fe20008400000 */
[----:B------:R-:W-:Y:S01]  /*0450*/  SHF.R.S32.HI R5, RZ, 0x8, R5 ;  /* 0x00000008ff057819 */ /* 0x000fe20000011405 */
[----:B------:R-:W-:Y:S01]  /*0460*/  UMOV UR5, 0x1 ;  /* 0x0000000100057882 */ /* 0x000fe20000000000 */
[C---:B----4-:R-:W-:Y:S01]  /*0470*/  VIADD R160, R164.reuse, 0xffffffc0 ;  /* 0xffffffc0a4a07836 */ /* 0x050fe20000000000 */
[----:B------:R-:W-:Y:S01]  /*0480*/  F2I.U32.TRUNC.NTZ R7, R6 ;  /* 0x0000000600077305 */ /* 0x000fe2000020f000 */
[----:B------:R-:W-:Y:S02]  /*0490*/  VIADD R163, R164, 0x3f ;  /* 0x0000003fa4a37836 */ /* 0x000fe40000000000 */
[----:B------:R-:W-:-:S05]  /*04a0*/  IMAD.SHL.U32 R2, R5, 0x8, RZ ;  /* 0x0000000805027824 */ /* 0x000fca00078e00ff */
[----:B------:R-:W-:Y:S01]  /*04b0*/  IABS R9, R2 ;  /* 0x0000000200097213 */ /* 0x000fe20000000000 */
[C---:B-1----:R-:W-:Y:S02]  /*04c0*/  IMAD.SHL.U32 R170, R78.reuse, 0x4, RZ ;  /* 0x000000044eaa7824 */ /* 0x042fe400078e00ff */
[C---:B------:R-:W-:Y:S01]  /*04d0*/  IMAD.SHL.U32 R174, R78.reuse, 0x2, RZ ;  /* 0x000000024eae7824 */ /* 0x040fe200078e00ff */
[----:B------:R-:W1:Y:S01]  /*04e0*/  I2F.RP R0, R9 ;  /* 0x0000000900007306 */ /* 0x000e620000209400 */
[C---:B------:R-:W-:Y:S02]  /*04f0*/  IMAD R171, R78.reuse, 0x3, RZ ;  /* 0x000000034eab7824 */ /* 0x040fe400078e02ff */
[C---:B------:R-:W-:Y:S02]  /*0500*/  IMAD R167, R78.reuse, 0x5, RZ ;  /* 0x000000054ea77824 */ /* 0x040fe400078e02ff */
[C---:B------:R-:W-:Y:S02]  /*0510*/  IMAD R166, R78.reuse, 0x6, RZ ;  /* 0x000000064ea67824 */ /* 0x040fe400078e02ff */
[----:B------:R-:W-:-:S02]  /*0520*/  IMAD R56, R78, 0x24, RZ ;  /* 0x000000244e387824 */ /* 0x000fc400078e02ff */
[C---:B------:R-:W-:Y:S02]  /*0530*/  IMAD R180, R78.reuse, 0x7, RZ ;  /* 0x000000074eb47824 */ /* 0x040fe400078e02ff */
[C---:B------:R-:W-:Y:S02]  /*0540*/  IMAD.SHL.U32 R176, R78.reuse, 0x8, RZ ;  /* 0x000000084eb07824 */ /* 0x040fe400078e00ff */
[C---:B------:R-:W-:Y:S01]  /*0550*/  IMAD R168, R78.reuse, 0x9, RZ ;  /* 0x000000094ea87824 */ /* 0x040fe200078e02ff */
[----:B-1----:R-:W1:Y:S01]  /*0560*/  MUFU.RCP R0, R0 ;  /* 0x0000000000007308 */ /* 0x002e620000001000 */
[C---:B------:R-:W-:Y:S02]  /*0570*/  IMAD R64, R78.reuse, 0x28, RZ ;  /* 0x000000284e407824 */ /* 0x040fe400078e02ff */
[C---:B------:R-:W-:Y:S02]  /*0580*/  IMAD R82, R78.reuse, 0x2c, RZ ;  /* 0x0000002c4e527824 */ /* 0x040fe400078e02ff */
[----:B------:R-:W-:-:S02]  /*0590*/  IMAD R90, R78, 0x30, RZ ;  /* 0x000000304e5a7824 */ /* 0x000fc400078e02ff */
[C---:B------:R-:W-:Y:S02]  /*05a0*/  IMAD R162, R78.reuse, 0xa, RZ ;  /* 0x0000000a4ea27824 */ /* 0x040fe400078e02ff */
[C---:B------:R-:W-:Y:S02]  /*05b0*/  IMAD R159, R78.reuse, 0xb, RZ ;  /* 0x0000000b4e9f7824 */ /* 0x040fe400078e02ff */
[C---:B------:R-:W-:Y:S02]  /*05c0*/  IMAD R99, R78.reuse, 0x34, RZ ;  /* 0x000000344e637824 */ /* 0x040fe400078e02ff */
[C---:B------:R-:W-:Y:S02]  /*05d0*/  IMAD R107, R78.reuse, 0x38, RZ ;  /* 0x000000384e6b7824 */ /* 0x040fe400078e02ff */
[----:B------:R-:W-:Y:S02]  /*05e0*/  IMAD R115, R78, 0x3c, RZ ;  /* 0x0000003c4e737824 */ /* 0x000fe400078e02ff */
[----:B-1----:R-:W-:Y:S01]  /*05f0*/  VIADD R4, R0, 0xffffffe ;  /* 0x0ffffffe00047836 */ /* 0x002fe20000000000 */
[----:B------:R-:W-:Y:S01]  /*0600*/  IABS R0, R7 ;  /* 0x0000000700007213 */ /* 0x000fe20000000000 */
[----:B------:R-:W-:-:S02]  /*0610*/  IMAD R158, R78, 0xd, RZ ;  /* 0x0000000d4e9e7824 */ /* 0x000fc400078e02ff */
[----:B------:R1:W3:Y:S01]  /*0620*/  F2I.FTZ.U32.TRUNC.NTZ R5, R4 ;  /* 0x0000000400057305 */ /* 0x0002e2000021f000 */
[C---:B------:R-:W-:Y:S02]  /*0630*/  IMAD R42, R78.reuse, 0x1d, RZ ;  /* 0x0000001d4e2a7824 */ /* 0x040fe400078e02ff */
[C---:B------:R-:W-:Y:S02]  /*0640*/  IMAD R44, R78.reuse, 0x1e, RZ ;  /* 0x0000001e4e2c7824 */ /* 0x040fe400078e02ff */
[C---:B------:R-:W-:Y:S02]  /*0650*/  IMAD R46, R78.reuse, 0x1f, RZ ;  /* 0x0000001f4e2e7824 */ /* 0x040fe400078e02ff */
[C---:B------:R-:W-:Y:S02]  /*0660*/  IMAD.SHL.U32 R48, R78.reuse, 0x20, RZ ;  /* 0x000000204e307824 */ /* 0x040fe400078e00ff */
[----:B-1----:R-:W-:Y:S02]  /*0670*/  IMAD.MOV.U32 R4, RZ, RZ, RZ ;  /* 0x000000ffff047224 */ /* 0x002fe400078e00ff */
[----:B------:R-:W-:-:S02]  /*0680*/  IMAD R50, R78, 0x21, RZ ;  /* 0x000000214e327824 */ /* 0x000fc400078e02ff */
[C---:B------:R-:W-:Y:S02]  /*0690*/  IMAD R52, R78.reuse, 0x22, RZ ;  /* 0x000000224e347824 */ /* 0x040fe400078e02ff */
[--C-:B---3--:R-:W-:Y:S02]  /*06a0*/  IMAD.MOV R8, RZ, RZ, -R5.reuse ;  /* 0x000000ffff087224 */ /* 0x108fe400078e0a05 */
[----:B------:R-:W-:Y:S02]  /*06b0*/  IMAD R54, R78, 0x23, RZ ;  /* 0x000000234e367824 */ /* 0x000fe400078e02ff */
[----:B------:R-:W-:Y:S01]  /*06c0*/  IMAD R13, R8, R9, RZ ;  /* 0x00000009080d7224 */ /* 0x000fe200078e02ff */
[----:B------:R-:W-:Y:S01]  /*06d0*/  IABS R8, R2 ;  /* 0x0000000200087213 */ /* 0x000fe20000000000 */
[----:B------:R-:W-:Y:S02]  /*06e0*/  IMAD R58, R78, 0x25, RZ ;  /* 0x000000254e3a7824 */ /* 0x000fe400078e02ff */
[----:B------:R-:W-:-:S04]  /*06f0*/  IMAD.HI.U32 R5, R5, R13, R4 ;  /* 0x0000000d05057227 */ /* 0x000fc800078e0004 */
[----:B------:R-:W-:Y:S02]  /*0700*/  IMAD.MOV R4, RZ, RZ, -R8 ;  /* 0x000000ffff047224 */ /* 0x000fe400078e0a08 */
[----:B------:R-:W-:-:S04]  /*0710*/  IMAD.HI.U32 R5, R5, R0, RZ ;  /* 0x0000000005057227 */ /* 0x000fc800078e00ff */
[----:B------:R-:W-:Y:S02]  /*0720*/  IMAD R0, R5, R4, R0 ;  /* 0x0000000405007224 */ /* 0x000fe400078e0200 */
[C---:B------:R-:W-:Y:S02]  /*0730*/  IMAD R60, R78.reuse, 0x26, RZ ;  /* 0x000000264e3c7824 */ /* 0x040fe400078e02ff */
[C---:B------:R-:W-:Y:S01]  /*0740*/  IMAD R62, R78.reuse, 0x27, RZ ;  /* 0x000000274e3e7824 */ /* 0x040fe200078e02ff */
[----:B------:R-:W-:Y:S01]  /*0750*/  ISETP.GT.U32.AND P1, PT, R9, R0, PT ;  /* 0x000000000900720c */ /* 0x000fe20003f24070 */
[C---:B------:R-:W-:Y:S02]  /*0760*/  IMAD R63, R78.reuse, 0xa8, RZ ;  /* 0x000000a84e3f7824 */ /* 0x040fe400078e02ff */
[C---:B------:R-:W-:Y:S02]  /*0770*/  IMAD R66, R78.reuse, 0x29, RZ ;  /* 0x000000294e427824 */ /* 0x040fe400078e02ff */
[----:B------:R-:W-:-:S02]  /*0780*/  IMAD R68, R78, 0x2a, RZ ;  /* 0x0000002a4e447824 */ /* 0x000fc400078e02ff */
[C---:B------:R-:W-:Y:S02]  /*0790*/  IMAD R65, R78.reuse, 0xac, RZ ;  /* 0x000000ac4e417824 */ /* 0x040fe400078e02ff */
[C---:B------:R-:W-:Y:S02]  /*07a0*/  IMAD R67, R78.reuse, 0xb0, RZ ;  /* 0x000000b04e437824 */ /* 0x040fe400078e02ff */
[----:B------:R-:W-:Y:S02]  /*07b0*/  IMAD R69, R78, 0xb4, RZ ;  /* 0x000000b44e457824 */ /* 0x000fe400078e02ff */
[----:B------:R-:W-:Y:S02]  /*07c0*/  @!P1 IMAD.IADD R0, R0, 0x1, -R9 ;  /* 0x0000000100009824 */ /* 0x000fe400078e0a09 */
[----:B------:R-:W-:Y:S01]  /*07d0*/  @!P1 VIADD R5, R5, 0x1 ;  /* 0x0000000105059836 */ /* 0x000fe20000000000 */
[----:B------:R-:W-:Y:S01]  /*07e0*/  ISETP.NE.AND P1, PT, R2, RZ, PT ;  /* 0x000000ff0200720c */ /* 0x000fe20003f25270 */
[----:B------:R-:W-:Y:S01]  /*07f0*/  IMAD R80, R78, 0x2b, RZ ;  /* 0x0000002b4e507824 */ /* 0x000fe200078e02ff */
[----:B------:R-:W-:Y:S01]  /*0800*/  ISETP.GE.U32.AND P0, PT, R0, R9, PT ;  /* 0x000000090000720c */ /* 0x000fe20003f06070 */
[C---:B------:R-:W-:Y:S01]  /*0810*/  IMAD R84, R78.reuse, 0x2d, RZ ;  /* 0x0000002d4e547824 */ /* 0x040fe200078e02ff */
[----:B------:R-:W-:Y:S01]  /*0820*/  LOP3.LUT R0, R7, R2, RZ, 0x3c, !PT ;  /* 0x0000000207007212 */ /* 0x000fe200078e3cff */
[----:B------:R-:W-:-:S02]  /*0830*/  IMAD R81, R78, 0xb8, RZ ;  /* 0x000000b84e517824 */ /* 0x000fc400078e02ff */
[----:B------:R-:W-:Y:S01]  /*0840*/  IMAD R83, R78, 0xbc, RZ ;  /* 0x000000bc4e537824 */ /* 0x000fe200078e02ff */
[----:B------:R-:W-:Y:S01]  /*0850*/  ISETP.GE.AND P2, PT, R0, RZ, PT ;  /* 0x000000ff0000720c */ /* 0x000fe20003f46270 */
[----:B------:R-:W-:Y:S02]  /*0860*/  VIADD R0, R10, 0xff ;  /* 0x000000ff0a007836 */ /* 0x000fe40000000000 */
[C---:B------:R-:W-:Y:S02]  /*0870*/  IMAD R85, R78.reuse, 0xc0, RZ ;  /* 0x000000c04e557824 */ /* 0x040fe400078e02ff */
[C---:B------:R-:W-:Y:S02]  /*0880*/  IMAD R86, R78.reuse, 0x2e, RZ ;  /* 0x0000002e4e567824 */ /* 0x040fe400078e02ff */
[----:B------:R-:W-:Y:S02]  /*0890*/  @P0 VIADD R5, R5, 0x1 ;  /* 0x0000000105050836 */ /* 0x000fe40000000000 */
[----:B------:R-:W-:-:S02]  /*08a0*/  IMAD R88, R78, 0x2f, RZ ;  /* 0x0000002f4e587824 */ /* 0x000fc400078e02ff */
[----:B------:R-:W-:Y:S01]  /*08b0*/  IMAD.MOV.U32 R4, RZ, RZ, R5 ;  /* 0x000000ffff047224 */ /* 0x000fe200078e0005 */
[----:B------:R-:W-:Y:S01]  /*08c0*/  SHF.R.S32.HI R5, RZ, 0x1f, R0 ;  /* 0x0000001fff057819 */ /* 0x000fe20000011400 */
[C---:B------:R-:W-:Y:S02]  /*08d0*/  IMAD R87, R78.reuse, 0xc4, RZ ;  /* 0x000000c44e577824 */ /* 0x040fe400078e02ff */
[----:B------:R-:W-:Y:S01]  /*08e0*/  @!P2 IMAD.MOV R4, RZ, RZ, -R4 ;  /* 0x000000ffff04a224 */ /* 0x000fe200078e0a04 */
[----:B------:R-:W-:Y:S01]  /*08f0*/  @!P1 LOP3.LUT R4, RZ, R2, RZ, 0x33, !PT ;  /* 0x00000002ff049212 */ /* 0x000fe200078e33ff */
[C---:B------:R-:W-:Y:S01]  /*0900*/  IMAD R89, R78.reuse, 0xc8, RZ ;  /* 0x000000c84e597824 */ /* 0x040fe200078e02ff */
[----:B------:R-:W-:Y:S01]  /*0910*/  LEA.HI R5, R5, R0, RZ, 0x8 ;  /* 0x0000000005057211 */ /* 0x000fe200078f40ff */
[----:B------:R-:W-:Y:S02]  /*0920*/  IMAD R91, R78, 0xcc, RZ ;  /* 0x000000cc4e5b7824 */ /* 0x000fe400078e02ff */
[----:B------:R-:W-:-:S02]  /*0930*/  IMAD.SHL.U32 R12, R4, 0x8, RZ ;  /* 0x00000008040c7824 */ /* 0x000fc400078e00ff */
[----:B------:R-:W-:Y:S02]  /*0940*/  IMAD.MOV R4, RZ, RZ, -R4 ;  /* 0x000000ffff047224 */ /* 0x000fe400078e0a04 */
[----:B------:R-:W-:Y:S01]  /*0950*/  IMAD R93, R78, 0x31, RZ ;  /* 0x000000314e5d7824 */ /* 0x000fe200078e02ff */
[----:B------:R-:W-:Y:S01]  /*0960*/  LEA.HI.SX32 R5, R5, -R12, 0x18 ;  /* 0x8000000c05057211 */ /* 0x000fe200078fc2ff */
[----:B------:R-:W-:Y:S02]  /*0970*/  IMAD R16, R2, R4, R7 ;  /* 0x0000000402107224 */ /* 0x000fe400078e0207 */
[----:B------:R-:W-:Y:S01]  /*0980*/  IMAD.MOV.U32 R4, RZ, RZ, RZ ;  /* 0x000000ffff047224 */ /* 0x000fe200078e00ff */
[----:B------:R-:W-:Y:S01]  /*0990*/  VIMNMX R15, PT, PT, R5, 0x8, PT ;  /* 0x00000008050f7848 */ /* 0x000fe20003fe0100 */
[C---:B------:R-:W-:Y:S01]  /*09a0*/  IMAD R95, R78.reuse, 0x32, RZ ;  /* 0x000000324e5f7824 */ /* 0x040fe200078e02ff */
[----:B------:R-:W-:Y:S01]  /*09b0*/  IABS R13, R16 ;  /* 0x00000010000d7213 */ /* 0x000fe20000000000 */
[C---:B------:R-:W-:Y:S01]  /*09c0*/  IMAD R97, R78.reuse, 0x33, RZ ;  /* 0x000000334e617824 */ /* 0x040fe200078e02ff */
[----:B------:R-:W-:Y:S01]  /*09d0*/  IABS R9, R15 ;  /* 0x0000000f00097213 */ /* 0x000fe20000000000 */
[----:B------:R-:W-:-:S02]  /*09e0*/  IMAD R92, R78, 0xd0, RZ ;  /* 0x000000d04e5c7824 */ /* 0x000fc400078e02ff */
[C---:B------:R-:W-:Y:S01]  /*09f0*/  IMAD R94, R78.reuse, 0xd4, RZ ;  /* 0x000000d44e5e7824 */ /* 0x040fe200078e02ff */
[----:B------:R-:W1:Y:S01]  /*0a00*/  I2F.RP R0, R9 ;  /* 0x0000000900007306 */ /* 0x000e620000209400 */
[C---:B------:R-:W-:Y:S02]  /*0a10*/  IMAD R96, R78.reuse, 0xd8, RZ ;  /* 0x000000d84e607824 */ /* 0x040fe400078e02ff */
[C---:B------:R-:W-:Y:S02]  /*0a20*/  IMAD R101, R78.reuse, 0x35, RZ ;  /* 0x000000354e657824 */ /* 0x040fe400078e02ff */
[C---:B------:R-:W-:Y:S02]  /*0a30*/  IMAD R103, R78.reuse, 0x36, RZ ;  /* 0x000000364e677824 */ /* 0x040fe400078e02ff */
[C---:B------:R-:W-:Y:S02]  /*0a40*/  IMAD R98, R78.reuse, 0xdc, RZ ;  /* 0x000000dc4e627824 */ /* 0x040fe400078e02ff */
[----:B------:R-:W-:-:S02]  /*0a50*/  IMAD R100, R78, 0xe0, RZ ;  /* 0x000000e04e647824 */ /* 0x000fc400078e02ff */
[C---:B------:R-:W-:Y:S02]  /*0a60*/  IMAD R102, R78.reuse, 0xe4, RZ ;  /* 0x000000e44e667824 */ /* 0x040fe400078e02ff */
[C---:B------:R-:W-:Y:S01]  /*0a70*/  IMAD R105, R78.reuse, 0x37, RZ ;  /* 0x000000374e697824 */ /* 0x040fe200078e02ff */
[----:B-1----:R-:W1:Y:S01]  /*0a80*/  MUFU.RCP R0, R0 ;  /* 0x0000000000007308 */ /* 0x002e620000001000 */
[C---:B------:R-:W-:Y:S02]  /*0a90*/  IMAD R109, R78.reuse, 0x39, RZ ;  /* 0x000000394e6d7824 */ /* 0x040fe400078e02ff */
[C---:B------:R-:W-:Y:S02]  /*0aa0*/  IMAD R104, R78.reuse, 0xe8, RZ ;  /* 0x000000e84e687824 */ /* 0x040fe400078e02ff */
[C---:B------:R-:W-:Y:S02]  /*0ab0*/  IMAD R106, R78.reuse, 0xec, RZ ;  /* 0x000000ec4e6a7824 */ /* 0x040fe400078e02ff */
[----:B------:R-:W-:-:S02]  /*0ac0*/  IMAD R108, R78, 0xf0, RZ ;  /* 0x000000f04e6c7824 */ /* 0x000fc400078e02ff */
[C---:B------:R-:W-:Y:S02]  /*0ad0*/  IMAD R111, R78.reuse, 0x3a, RZ ;  /* 0x0000003a4e6f7824 */ /* 0x040fe400078e02ff */
[C---:B------:R-:W-:Y:S02]  /*0ae0*/  IMAD R156, R78.reuse, 0x3b, RZ ;  /* 0x0000003b4e9c7824 */ /* 0x040fe400078e02ff */
[C---:B------:R-:W-:Y:S02]  /*0af0*/  IMAD R110, R78.reuse, 0xf4, RZ ;  /* 0x000000f44e6e7824 */ /* 0x040fe400078e02ff */
[----:B------:R-:W-:Y:S02]  /*0b00*/  IMAD R114, R78, 0x3d, RZ ;  /* 0x0000003d4e727824 */ /* 0x000fe400078e02ff */
[----:B-1----:R-:W-:Y:S02]  /*0b10*/  VIADD R5, R0, 0xffffffe ;  /* 0x0ffffffe00057836 */ /* 0x002fe40000000000 */
[----:B------:R-:W-:-:S04]  /*0b20*/  IMAD R112, R78, 0xf8, RZ ;  /* 0x000000f84e707824 */ /* 0x000fc800078e02ff */
[----:B------:R-:W1:Y:S02]  /*0b30*/  F2I.FTZ.U32.TRUNC.NTZ R5, R5 ;  /* 0x0000000500057305 */ /* 0x000e64000021f000 */
[----:B-1----:R-:W-:-:S04]  /*0b40*/  IMAD.MOV R6, RZ, RZ, -R5 ;  /* 0x000000ffff067224 */ /* 0x002fc800078e0a05 */
[----:B------:R-:W-:-:S04]  /*0b50*/  IMAD.MOV.U32 R2, RZ, RZ, R6 ;  /* 0x000000ffff027224 */ /* 0x000fc800078e0006 */
[----:B------:R-:W-:Y:S01]  /*0b60*/  IMAD R7, R2, R9, RZ ;  /* 0x0000000902077224 */ /* 0x000fe200078e02ff */
[----:B------:R-:W-:-:S03]  /*0b70*/  IABS R2, R15 ;  /* 0x0000000f00027213 */ /* 0x000fc60000000000 */
[----:B------:R-:W-:Y:S02]  /*0b80*/  IMAD.HI.U32 R4, R5, R7, R4 ;  /* 0x0000000705047227 */ /* 0x000fe400078e0004 */
[----:B------:R-:W1:Y:S02]  /*0b90*/  I2F.RP R5, R14 ;  /* 0x0000000e00057306 */ /* 0x000e640000209400 */
[----:B------:R-:W-:Y:S02]  /*0ba0*/  IMAD.MOV R2, RZ, RZ, -R2 ;  /* 0x000000ffff027224 */ /* 0x000fe400078e0a02 */
[----:B------:R-:W-:Y:S01]  /*0bb0*/  IMAD.HI.U32 R0, R4, R13, RZ ;  /* 0x0000000d04007227 */ /* 0x000fe200078e00ff */
[----:B------:R-:W-:-:S03]  /*0bc0*/  IABS R4, R11 ;  /* 0x0000000b00047213 */ /* 0x000fc60000000000 */
[----:B------:R-:W-:Y:S01]  /*0bd0*/  IMAD R2, R0, R2, R13 ;  /* 0x0000000200027224 */ /* 0x000fe200078e020d */
[----:B------:R-:W3:Y:S01]  /*0be0*/  I2F.RP R8, R4 ;  /* 0x0000000400087306 */ /* 0x000ee20000209400 */
[----:B------:R-:W-:Y:S03]  /*0bf0*/  BAR.SYNC.DEFER_BLOCKING 0x0 ;  /* 0x0000000000007b1d */ /* 0x000fe60000010000 */
[----:B------:R-:W-:-:S04]  /*0c00*/  ISETP.GT.U32.AND P1, PT, R9, R2, PT ;  /* 0x000000020900720c */ /* 0x000fc80003f24070 */
[----:B-1----:R-:W1:Y:S08]  /*0c10*/  MUFU.RCP R5, R5 ;  /* 0x0000000500057308 */ /* 0x002e700000001000 */
[----:B---3--:R-:W3:Y:S01]  /*0c20*/  MUFU.RCP R8, R8 ;  /* 0x0000000800087308 */ /* 0x008ee20000001000 */
[----:B------:R-:W-:Y:S02]  /*0c30*/  @!P1 IMAD.IADD R2, R2, 0x1, -R9 ;  /* 0x0000000102029824 */ /* 0x000fe400078e0a09 */
[----:B------:R-:W-:Y:S01]  /*0c40*/  @!P1 VIADD R0, R0, 0x1 ;  /* 0x0000000100009836 */ /* 0x000fe20000000000 */
[----:B------:R-:W-:-:S02]  /*0c50*/  ISETP.NE.AND P1, PT, R15, RZ, PT ;  /* 0x000000ff0f00720c */ /* 0x000fc40003f25270 */
[----:B------:R-:W-:Y:S02]  /*0c60*/  ISETP.GE.U32.AND P0, PT, R2, R9, PT ;  /* 0x000000090200720c */ /* 0x000fe40003f06070 */
[----:B------:R-:W-:Y:S01]  /*0c70*/  LOP3.LUT R2, R16, R15, RZ, 0x3c, !PT ;  /* 0x0000000f10027212 */ /* 0x000fe200078e3cff */
[----:B-1----:R-:W-:Y:S02]  /*0c80*/  VIADD R6, R5, 0xffffffe ;  /* 0x0ffffffe05067836 */ /* 0x002fe40000000000 */
[----:B------:R-:W-:Y:S01]  /*0c90*/  IMAD.SHL.U32 R5, R172, 0x40, RZ ;  /* 0x00000040ac057824 */ /* 0x000fe200078e00ff */
[----:B------:R-:W-:Y:S01]  /*0ca0*/  ISETP.GE.AND P2, PT, R2, RZ, PT ;  /* 0x000000ff0200720c */ /* 0x000fe20003f46270 */
[----:B------:R1:W4:Y:S01]  /*0cb0*/  F2I.FTZ.U32.TRUNC.NTZ R7, R6 ;  /* 0x0000000600077305 */ /* 0x000322000021f000 */
[----:B------:R-:W-:Y:S02]  /*0cc0*/  MOV R2, 0x400 ;  /* 0x0000040000027802 */ /* 0x000fe40000000f00 */
[----:B------:R-:W-:Y:S01]  /*0cd0*/  LOP3.LUT R5, R5, 0x80, RZ, 0xc0, !PT ;  /* 0x0000008005057812 */ /* 0x000fe200078ec0ff */
[----:B---3--:R-:W-:Y:S01]  /*0ce0*/  VIADD R9, R8, 0xffffffe ;  /* 0x0ffffffe08097836 */ /* 0x008fe20000000000 */
[----:B------:R-:W-:Y:S01]  /*0cf0*/  R2UR UR10, R2 ;  /* 0x00000000020a72ca */ /* 0x000fe200000e0000 */
[----:B------:R-:W-:-:S02]  /*0d00*/  @P0 VIADD R0, R0, 0x1 ;  /* 0x0000000100000836 */ /* 0x000fc40000000000 */
[----:B------:R-:W-:Y:S02]  /*0d10*/  IMAD.SHL.U32 R2, R172, 0x80, RZ ;  /* 0x00000080ac027824 */ /* 0x000fe400078e00ff */
[----:B------:R-:W-:Y:S01]  /*0d20*/  IMAD.MOV.U32 R17, RZ, RZ, R0 ;  /* 0x000000ffff117224 */ /* 0x000fe200078e0000 */
[----:B------:R-:W3:Y:S01]  /*0d30*/  F2I.FTZ.U32.TRUNC.NTZ R9, R9 ;  /* 0x0000000900097305 */ /* 0x000ee2000021f000 */
[----:B-1----:R-:W-:Y:S01]  /*0d40*/  IMAD.MOV.U32 R6, RZ, RZ, RZ ;  /* 0x000000ffff067224 */ /* 0x002fe200078e00ff */
[----:B------:R-:W-:Y:S01]  /*0d50*/  LEA.HI R2, R3, R2, RZ, 0x1a ;  /* 0x0000000203027211 */ /* 0x000fe200078fd0ff */
[----:B------:R-:W-:Y:S01]  /*0d60*/  @!P2 IMAD.MOV R17, RZ, RZ, -R17 ;  /* 0x000000ffff11a224 */ /* 0x000fe200078e0a11 */
[----:B------:R-:W-:Y:S01]  /*0d70*/  @!P1 LOP3.LUT R17, RZ, R15, RZ, 0x33, !PT ;  /* 0x0000000fff119212 */ /* 0x000fe200078e33ff */
[----:B----4-:R-:W-:Y:S02]  /*0d80*/  IMAD.MOV R13, RZ, RZ, -R7 ;  /* 0x000000ffff0d7224 */ /* 0x010fe400078e0a07 */
[----:B------:R-:W-:Y:S01]  /*0d90*/  IMAD.MOV.U32 R8, RZ, RZ, RZ ;  /* 0x000000ffff087224 */ /* 0x000fe200078e00ff */
[----:B--2---:R-:W-:Y:S01]  /*0da0*/  ULEA UR10, UR4, UR10, 0x18 ;  /* 0x0000000a040a7291 */ /* 0x004fe2000f8ec0ff */
[----:B------:R-:W-:Y:S01]  /*0db0*/  IMAD.MOV R0, RZ, RZ, -R17 ;  /* 0x000000ffff007224 */ /* 0x000fe200078e0a11 */
[----:B------:R-:W1:Y:S01]  /*0dc0*/  LDCU UR4, c[0x0][0x3a4] ;  /* 0x00007480ff0477ac */ /* 0x000e620008000800 */
[----:B------:R-:W-:-:S02]  /*0dd0*/  IMAD R13, R13, R14, RZ ;  /* 0x0000000e0d0d7224 */ /* 0x000fc400078e02ff */
[----:B------:R-:W-:Y:S01]  /*0de0*/  IMAD R0, R15, R0, R16 ;  /* 0x000000000f007224 */ /* 0x000fe200078e0210 */
[----:B------:R-:W-:Y:S01]  /*0df0*/  SHF.R.U32.HI R16, RZ, 0x5, R3 ;  /* 0x00000005ff107819 */ /* 0x000fe20000011603 */
[----:B------:R-:W-:Y:S01]  /*0e00*/  IMAD.SHL.U32 R18, R17, 0x100, RZ ;  /* 0x0000010011127824 */ /* 0x000fe200078e00ff */
[----:B------:R-:W-:Y:S01]  /*0e10*/  UIADD3 UR8, UPT, UPT, UR10, 0x28000, URZ ;  /* 0x000280000a087890 */ /* 0x000fe2000fffe0ff */
[----:B------:R-:W-:Y:S01]  /*0e20*/  IMAD.IADD R0, R12, 0x1, R0 ;  /* 0x000000010c007824 */ /* 0x000fe200078e0200 */
[----:B------:R-:W-:Y:S01]  /*0e30*/  R2UR UR6, R16 ;  /* 0x00000000100672ca */ /* 0x000fe200000e0000 */
[----:B---3--:R-:W-:Y:S01]  /*0e40*/  IMAD.MOV R15, RZ, RZ, -R9 ;  /* 0x000000ffff0f7224 */ /* 0x008fe200078e0a09 */
[----:B------:R2:W-:Y:S01]  /*0e50*/  STL [R1+0x2cc], R18 ;  /* 0x0002cc1201007387 */ /* 0x0005e20000100800 */
[----:B------:R-:W-:Y:S01]  /*0e60*/  IMAD R5, R0, 0x100, R5 ;  /* 0x0000010000057824 */ /* 0x000fe200078e0205 */
[----:B------:R-:W-:Y:S01]  /*0e70*/  LOP3.LUT R0, R3, 0x7f, RZ, 0xc0, !PT ;  /* 0x0000007f03007812 */ /* 0x000fe200078ec0ff */
[----:B------:R-:W-:Y:S01]  /*0e80*/  IMAD.HI.U32 R12, R7, R13, R6 ;  /* 0x0000000d070c7227 */ /* 0x000fe200078e0006 */
[----:B------:R-:W-:-:S03]  /*0e90*/  LOP3.LUT R7, R18, 0x81, R2, 0xf8, !PT ;  /* 0x0000008112077812 */ /* 0x000fc600078ef802 */
[----:B------:R-:W-:Y:S01]  /*0ea0*/  IMAD R13, R15, R4, RZ ;  /* 0x000000040f0d7224 */ /* 0x000fe200078e02ff */
[----:B------:R-:W-:Y:S01]  /*0eb0*/  IABS R155, R7 ;  /* 0x00000007009b7213 */ /* 0x000fe20000000000 */
[----:B------:R-:W-:Y:S01]  /*0ec0*/  IMAD.IADD R40, R0, 0x1, R5 ;  /* 0x0000000100287824 */ /* 0x000fe200078e0205 */
[----:B--2---:R-:W-:Y:S01]  /*0ed0*/  LOP3.LUT R18, R7, 0x7e, RZ, 0xfc, !PT ;  /* 0x0000007e07127812 */ /* 0x004fe200078efcff */
[----:B------:R-:W-:Y:S01]  /*0ee0*/  IMAD.HI.U32 R6, R9, R13, R8 ;  /* 0x0000000d09067227 */ /* 0x000fe200078e0008 */
[----:B------:R-:W-:Y:S02]  /*0ef0*/  SHF.R.S32.HI R9, RZ, 0x6, R3 ;  /* 0x00000006ff097819 */ /* 0x000fe40000011403 */
[----:B------:R-:W-:Y:S01]  /*0f00*/  IABS R13, R40 ;  /* 0x00000028000d7213 */ /* 0x000fe20000000000 */
[----:B------:R-:W-:Y:S01]  /*0f10*/  IMAD.SHL.U32 R8, R3, 0x4, RZ ;  /* 0x0000000403087824 */ /* 0x000fe200078e00ff */
[----:B------:R-:W-:Y:S01]  /*0f20*/  IABS R239, R18 ;  /* 0x0000001200ef7213 */ /* 0x000fe20000000000 */
[----:B------:R-:W-:Y:S01]  /*0f30*/  IMAD.HI.U32 R2, R6, R155, RZ ;  /* 0x0000009b06027227 */ /* 0x000fe200078e00ff */
[----:B------:R-:W-:Y:S01]  /*0f40*/  SGXT R9, R9, 0x1 ;  /* 0x000000010909781a */ /* 0x000fe20000000200 */
[----:B------:R2:W-:Y:S01]  /*0f50*/  STL [R1+0x2c8], R40 ;  /* 0x0002c82801007387 */ /* 0x0005e20000100800 */
[----:B------:R-:W-:Y:S01]  /*0f60*/  LOP3.LUT R16, R7, 0x4, RZ, 0xfc, !PT ;  /* 0x0000000407107812 */ /* 0x000fe200078efcff */
[----:B------:R-:W-:Y:S01]  /*0f70*/  IMAD.HI.U32 R12, R12, R13, RZ ;  /* 0x0000000d0c0c7227 */ /* 0x000fe200078e00ff */
[----:B------:R-:W-:Y:S01]  /*0f80*/  LOP3.LUT R9, R9, 0x90, RZ, 0xc0, !PT ;  /* 0x0000009009097812 */ /* 0x000fe200078ec0ff */
[----:B------:R-:W-:Y:S01]  /*0f90*/  STL [R1+0x2d4], R170 ;  /* 0x0002d4aa01007387 */ /* 0x000fe20000100800 */
[----:B------:R-:W-:Y:S01]  /*0fa0*/  LOP3.LUT R17, R7, 0x6, RZ, 0xfc, !PT ;  /* 0x0000000607117812 */ /* 0x000fe200078efcff */
[----:B------:R-:W-:Y:S01]  /*0fb0*/  IMAD.HI.U32 R5, R6, R239, RZ ;  /* 0x000000ef06057227 */ /* 0x000fe200078e00ff */
[----:B------:R-:W-:Y:S01]  /*0fc0*/  LOP3.LUT R9, R9, 0x7c, R8, 0x78, !PT ;  /* 0x0000007c09097812 */ /* 0x000fe200078e7808 */
[----:B------:R-:W-:Y:S01]  /*0fd0*/  STL [R1+0x314], R174 ;  /* 0x000314ae01007387 */ /* 0x000fe20000100800 */
[----:B------:R-:W-:Y:S01]  /*0fe0*/  IABS R151, R17 ;  /* 0x0000001100977213 */ /* 0x000fe20000000000 */
[----:B------:R-:W-:Y:S01]  /*0ff0*/  IMAD.MOV R12, RZ, RZ, -R12 ;  /* 0x000000ffff0c7224 */ /* 0x000fe200078e0a0c */
[----:B------:R-:W-:Y:S01]  /*1000*/  ISETP.GE.AND P4, PT, R16, RZ, PT ;  /* 0x000000ff1000720c */ /* 0x000fe20003f86270 */
[----:B------:R-:W-:Y:S01]  /*1010*/  IMAD.MOV R15, RZ, RZ, -R5 ;  /* 0x000000ffff0f7224 */ /* 0x000fe200078e0a05 */
[----:B------:R-:W-:Y:S01]  /*1020*/  ISETP.GE.AND P0, PT, R18, RZ, PT ;  /* 0x000000ff1200720c */ /* 0x000fe20003f06270 */
[----:B------:R-:W-:Y:S01]  /*1030*/  IMAD.MOV R2, RZ, RZ, -R2 ;  /* 0x000000ffff027224 */ /* 0x000fe200078e0a02 */
[C---:B------:R-:W-:Y:S01]  /*1040*/  LOP3.LUT R18, R7.reuse, 0x2e, RZ, 0xfc, !PT ;  /* 0x0000002e07127812 */ /* 0x040fe200078efcff */
[----:B------:R-:W-:Y:S01]  /*1050*/  IMAD R5, R14, R12, R13 ;  /* 0x0000000c0e057224 */ /* 0x000fe200078e020d */
[----:B------:R-:W-:Y:S01]  /*1060*/  LOP3.LUT R12, R7, 0x2, RZ, 0xfc, !PT ;  /* 0x00000002070c7812 */ /* 0x000fe200078efcff */
[C---:B------:R-:W-:Y:S01]  /*1070*/  IMAD R155, R4.reuse, R2, R155 ;  /* 0x00000002049b7224 */ /* 0x040fe200078e029b */
[----:B------:R-:W-:Y:S01]  /*1080*/  IABS R209, R18 ;  /* 0x0000001200d17213 */ /* 0x000fe20000000000 */
[----:B------:R-:W-:Y:S01]  /*1090*/  IMAD R239, R4, R15, R239 ;  /* 0x0000000f04ef7224 */ /* 0x000fe200078e02ef */
[----:B------:R-:W-:Y:S01]  /*10a0*/  ISETP.GT.U32.AND P1, PT, R14, R5, PT ;  /* 0x000000050e00720c */ /* 0x000fe20003f24070 */
[----:B------:R-:W-:Y:S01]  /*10b0*/  IMAD.SHL.U32 R2, R3, 0x200, RZ ;  /* 0x0000020003027824 */ /* 0x000fe200078e00ff */
[C---:B------:R-:W-:Y:S01]  /*10c0*/  ISETP.GT.U32.AND P3, PT, R4.reuse, R155, PT ;  /* 0x0000009b0400720c */ /* 0x040fe20003f64070 */
[----:B------:R-:W-:Y:S01]  /*10d0*/  STL [R1+0x310], R171 ;  /* 0x000310ab01007387 */ /* 0x000fe20000100800 */
[----:B------:R-:W-:-:S02]  /*10e0*/  ISETP.GT.U32.AND P2, PT, R4, R239, PT ;  /* 0x000000ef0400720c */ /* 0x000fc40003f44070 */
[----:B------:R-:W-:Y:S02]  /*10f0*/  IABS R13, R12 ;  /* 0x0000000c000d7213 */ /* 0x000fe40000000000 */
[----:B------:R-:W-:Y:S02]  /*1100*/  IABS R15, R16 ;  /* 0x00000010000f7213 */ /* 0x000fe40000000000 */
[----:B------:R-:W-:Y:S01]  /*1110*/  LOP3.LUT R2, R9, 0x4000, R2, 0xf8, !PT ;  /* 0x0000400009027812 */ /* 0x000fe200078ef802 */
[----:B------:R-:W-:Y:S01]  /*1120*/  IMAD.HI.U32 R8, R6, R13, RZ ;  /* 0x0000000d06087227 */ /* 0x000fe200078e00ff */
[C---:B------:R-:W-:Y:S02]  /*1130*/  LOP3.LUT R16, R7.reuse, 0xe, RZ, 0xfc, !PT ;  /* 0x0000000e07107812 */ /* 0x040fe400078efcff */
[----:B------:R-:W-:Y:S01]  /*1140*/  LOP3.LUT R20, R7, 0x56, RZ, 0xfc, !PT ;  /* 0x0000005607147812 */ /* 0x000fe200078efcff */
[----:B------:R-:W-:Y:S01]  /*1150*/  @!P1 IMAD.IADD R5, R5, 0x1, -R14 ;  /* 0x0000000105059824 */ /* 0x000fe200078e0a0e */
[----:B------:R-:W-:Y:S01]  /*1160*/  LOP3.LUT R22, R7, 0x66, RZ, 0xfc, !PT ;  /* 0x0000006607167812 */ /* 0x000fe200078efcff */
[--C-:B------:R-:W-:Y:S01]  /*1170*/  @!P2 IMAD.IADD R239, R239, 0x1, -R4.reuse ;  /* 0x00000001efefa824 */ /* 0x100fe200078e0a04 */
[----:B------:R-:W-:Y:S01]  /*1180*/  IABS R23, R20 ;  /* 0x0000001400177213 */ /* 0x000fe20000000000 */
[----:B------:R-:W-:Y:S01]  /*1190*/  @!P3 IMAD.IADD R155, R155, 0x1, -R4 ;  /* 0x000000019b9bb824 */ /* 0x000fe200078e0a04 */
[----:B------:R-:W-:Y:S01]  /*11a0*/  ISETP.GT.U32.AND P2, PT, R14, R5, PT ;  /* 0x000000050e00720c */ /* 0x000fe20003f44070 */
[----:B------:R-:W-:Y:S01]  /*11b0*/  IMAD.HI.U32 R9, R6, R15, RZ ;  /* 0x0000000f06097227 */ /* 0x000fe200078e00ff */
[----:B------:R-:W-:-:S02]  /*11c0*/  ISETP.GE.AND P3, PT, R12, RZ, PT ;  /* 0x000000ff0c00720c */ /* 0x000fc40003f66270 */
[----:B------:R-:W-:Y:S01]  /*11d0*/  ISETP.GT.U32.AND P6, PT, R4, R155, PT ;  /* 0x0000009b0400720c */ /* 0x000fe20003fc4070 */
[----:B------:R-:W-:Y:S01]  /*11e0*/  IMAD.MOV R154, RZ, RZ, -R8 ;  /* 0x000000ffff9a7224 */ /* 0x000fe200078e0a08 */
[C---:B------:R-:W-:Y:S01]  /*11f0*/  LOP3.LUT R12, R7.reuse, 0x8, RZ, 0xfc, !PT ;  /* 0x00000008070c7812 */ /* 0x040fe200078efcff */
[----:B------:R-:W-:Y:S01]  /*1200*/  IMAD.HI.U32 R8, R6, R151, RZ ;  /* 0x0000009706087227 */ /* 0x000fe200078e00ff */
[C---:B------:R-:W-:Y:S02]  /*1210*/  ISETP.GT.U32.AND P1, PT, R4.reuse, R239, PT ;  /* 0x000000ef0400720c */ /* 0x040fe40003f24070 */
[----:B------:R-:W-:Y:S01]  /*1220*/  IABS R39, R22 ;  /* 0x0000001600277213 */ /* 0x000fe20000000000 */
[----:B------:R-:W-:Y:S01]  /*1230*/  IMAD.MOV R9, RZ, RZ, -R9 ;  /* 0x000000ffff097224 */ /* 0x000fe200078e0a09 */
[C---:B------:R-:W-:Y:S01]  /*1240*/  LOP3.LUT R26, R7.reuse, 0x6a, RZ, 0xfc, !PT ;  /* 0x0000006a071a7812 */ /* 0x040fe200078efcff */
[----:B------:R-:W-:Y:S01]  /*1250*/  IMAD.MOV R8, RZ, RZ, -R8 ;  /* 0x000000ffff087224 */ /* 0x000fe200078e0a08 */
[C---:B------:R-:W-:Y:S01]  /*1260*/  LOP3.LUT R24, R7.reuse, 0x68, RZ, 0xfc, !PT ;  /* 0x0000006807187812 */ /* 0x040fe200078efcff */
[C---:B------:R-:W-:Y:S01]  /*1270*/  IMAD R152, R4.reuse, R9, R15 ;  /* 0x0000000904987224 */ /* 0x040fe200078e020f */
[----:B------:R-:W-:Y:S01]  /*1280*/  IABS R9, R12 ;  /* 0x0000000c00097213 */ /* 0x000fe20000000000 */
[C---:B------:R-:W-:Y:S01]  /*1290*/  IMAD R151, R4.reuse, R8, R151 ;  /* 0x0000000804977224 */ /* 0x040fe200078e0297 */
[----:B------:R-:W-:Y:S01]  /*12a0*/  LOP3.LUT R15, R7, 0xc, RZ, 0xfc, !PT ;  /* 0x0000000c070f7812 */ /* 0x000fe200078efcff */
[----:B------:R-:W-:Y:S01]  /*12b0*/  @!P2 IMAD.IADD R5, R5, 0x1, -R14 ;  /* 0x000000010505a824 */ /* 0x000fe200078e0a0e */
[C---:B------:R-:W-:Y:S01]  /*12c0*/  ISETP.GT.U32.AND P2, PT, R4.reuse, R152, PT ;  /* 0x000000980400720c */ /* 0x040fe20003f44070 */
[----:B------:R-:W-:Y:S01]  /*12d0*/  @!P6 IMAD.IADD R155, R155, 0x1, -R4 ;  /* 0x000000019b9be824 */ /* 0x000fe200078e0a04 */
[C---:B------:R-:W-:Y:S01]  /*12e0*/  ISETP.GT.U32.AND P6, PT, R4.reuse, R151, PT ;  /* 0x000000970400720c */ /* 0x040fe20003fc4070 */
[----:B------:R-:W-:Y:S01]  /*12f0*/  IMAD R154, R4, R154, R13 ;  /* 0x0000009a049a7224 */ /* 0x000fe200078e020d */
[----:B------:R-:W-:Y:S01]  /*1300*/  LOP3.LUT R14, R7, 0xa, RZ, 0xfc, !PT ;  /* 0x0000000a070e7812 */ /* 0x000fe200078efcff */
[----:B------:R-:W-:Y:S01]  /*1310*/  IMAD.HI.U32 R8, R6, R9, RZ ;  /* 0x0000000906087227 */ /* 0x000fe200078e00ff */
[----:B------:R-:W-:-:S02]  /*1320*/  IABS R147, R15 ;  /* 0x0000000f00937213 */ /* 0x000fc40000000000 */
[----:B------:R-:W-:Y:S01]  /*1330*/  ISETP.GT.U32.AND P5, PT, R4, R154, PT ;  /* 0x0000009a0400720c */ /* 0x000fe20003fa4070 */
[----:B------:R-:W-:Y:S01]  /*1340*/  IMAD.MOV R150, RZ, RZ, -R8 ;  /* 0x000000ffff967224 */ /* 0x000fe200078e0a08 */
[----:B------:R-:W-:Y:S01]  /*1350*/  IABS R13, R14 ;  /* 0x0000000e000d7213 */ /* 0x000fe20000000000 */
[--C-:B------:R-:W-:Y:S01]  /*1360*/  @!P1 IMAD.IADD R239, R239, 0x1, -R4.reuse ;  /* 0x00000001efef9824 */ /* 0x100fe200078e0a04 */
[----:B------:R-:W-:Y:S01]  /*1370*/  ISETP.GE.AND P1, PT, R7, RZ, PT ;  /* 0x000000ff0700720c */ /* 0x000fe20003f26270 */
[--C-:B------:R-:W-:Y:S01]  /*1380*/  @!P2 IMAD.IADD R152, R152, 0x1, -R4.reuse ;  /* 0x000000019898a824 */ /* 0x100fe200078e0a04 */
[----:B------:R-:W-:Y:S01]  /*1390*/  IABS R43, R26 ;  /* 0x0000001a002b7213 */ /* 0x000fe20000000000 */
[----:B------:R-:W-:Y:S01]  /*13a0*/  @!P6 IMAD.IADD R151, R151, 0x1, -R4 ;  /* 0x000000019797e824 */ /* 0x000fe200078e0a04 */
[----:B------:R-:W-:Y:S01]  /*13b0*/  IABS R41, R24 ;  /* 0x0000001800297213 */ /* 0x000fe20000000000 */
[----:B------:R-:W-:Y:S01]  /*13c0*/  IMAD.HI.U32 R8, R6, R13, RZ ;  /* 0x0000000d06087227 */ /* 0x000fe200078e00ff */
[----:B------:R-:W-:-:S02]  /*13d0*/  ISETP.GT.U32.AND P6, PT, R4, R152, PT ;  /* 0x000000980400720c */ /* 0x000fc40003fc4070 */
[----:B------:R-:W-:Y:S01]  /*13e0*/  LOP3.LUT R28, R7, 0x6e, RZ, 0xfc, !PT ;  /* 0x0000006e071c7812 */ /* 0x000fe200078efcff */
[----:B------:R-:W-:Y:S01]  /*13f0*/  @!P5 IMAD.IADD R154, R154, 0x1, -R4 ;  /* 0x000000019a9ad824 */ /* 0x000fe200078e0a04 */
[----:B------:R-:W-:Y:S01]  /*1400*/  ISETP.GE.AND P5, PT, R17, RZ, PT ;  /* 0x000000ff1100720c */ /* 0x000fe20003fa6270 */
[----:B------:R-:W-:Y:S01]  /*1410*/  IMAD.MOV R8, RZ, RZ, -R8 ;  /* 0x000000ffff087224 */ /* 0x000fe200078e0a08 */
[----:B------:R-:W-:Y:S01]  /*1420*/  LOP3.LUT R17, R7, 0x10, RZ, 0xfc, !PT ;  /* 0x0000001007117812 */ /* 0x000fe200078efcff */
[C---:B------:R-:W-:Y:S01]  /*1430*/  IMAD R150, R4.reuse, R150, R9 ;  /* 0x0000009604967224 */ /* 0x040fe200078e0209 */
[C---:B------:R-:W-:Y:S01]  /*1440*/  ISETP.GT.U32.AND P2, PT, R4.reuse, R154, PT ;  /* 0x0000009a0400720c */ /* 0x040fe20003f44070 */
[C---:B------:R-:W-:Y:S01]  /*1450*/  IMAD R148, R4.reuse, R8, R13 ;  /* 0x0000000804947224 */ /* 0x040fe200078e020d */
[----:B------:R-:W-:Y:S01]  /*1460*/  IABS R13, R16 ;  /* 0x00000010000d7213 */ /* 0x000fe20000000000 */
[----:B------:R-:W-:Y:S01]  /*1470*/  @!P1 IMAD.MOV R155, RZ, RZ, -R155 ;  /* 0x000000ffff9b9224 */ /* 0x000fe200078e0a9b */
[----:B------:R-:W-:Y:S01]  /*1480*/  ISETP.GT.U32.AND P1, PT, R4, R151, PT ;  /* 0x000000970400720c */ /* 0x000fe20003f24070 */
[----:B------:R-:W-:Y:S01]  /*1490*/  @!P6 IMAD.IADD R152, R152, 0x1, -R4 ;  /* 0x000000019898e824 */ /* 0x000fe200078e0a04 */
[----:B------:R-:W-:Y:S01]  /*14a0*/  ISETP.GT.U32.AND P6, PT, R4, R148, PT ;  /* 0x000000940400720c */ /* 0x000fe20003fc4070 */
[----:B------:R-:W-:Y:S01]  /*14b0*/  IMAD.HI.U32 R8, R6, R147, RZ ;  /* 0x0000009306087227 */ /* 0x000fe200078e00ff */
[----:B------:R-:W-:-:S02]  /*14c0*/  IABS R47, R28 ;  /* 0x0000001c002f7213 */ /* 0x000fc40000000000 */
[C---:B------:R-:W-:Y:S01]  /*14d0*/  LOP3.LUT R30, R7.reuse, 0x70, RZ, 0xfc, !PT ;  /* 0x00000070071e7812 */ /* 0x040fe200078efcff */
[----:B------:R-:W-:Y:S01]  /*14e0*/  IMAD.MOV R9, RZ, RZ, -R8 ;  /* 0x000000ffff097224 */ /* 0x000fe200078e0a08 */
[C---:B------:R-:W-:Y:S01]  /*14f0*/  LOP3.LUT R32, R7.reuse, 0x72, RZ, 0xfc, !PT ;  /* 0x0000007207207812 */ /* 0x040fe200078efcff */
[--C-:B------:R-:W-:Y:S01]  /*1500*/  @!P2 IMAD.IADD R154, R154, 0x1, -R4.reuse ;  /* 0x000000019a9aa824 */ /* 0x100fe200078e0a04 */
[----:B------:R-:W-:Y:S01]  /*1510*/  ISETP.GT.U32.AND P2, PT, R4, R150, PT ;  /* 0x000000960400720c */ /* 0x000fe20003f44070 */
[----:B------:R-:W-:Y:S01]  /*1520*/  IMAD.HI.U32 R8, R6, R13, RZ ;  /* 0x0000000d06087227 */ /* 0x000fe200078e00ff */
[----:B------:R-:W-:Y:S02]  /*1530*/  IABS R49, R30 ;  /* 0x0000001e00317213 */ /* 0x000fe40000000000 */
[----:B------:R-:W-:Y:S01]  /*1540*/  IABS R51, R32 ;  /* 0x0000002000337213 */ /* 0x000fe20000000000 */
[----:B------:R-:W-:Y:S01]  /*1550*/  @!P6 IMAD.IADD R148, R148, 0x1, -R4 ;  /* 0x000000019494e824 */ /* 0x000fe200078e0a04 */
[C---:B------:R-:W-:Y:S01]  /*1560*/  LOP3.LUT R34, R7.reuse, 0x76, RZ, 0xfc, !PT ;  /* 0x0000007607227812 */ /* 0x040fe200078efcff */
[----:B------:R-:W-:Y:S01]  /*1570*/  IMAD.MOV R146, RZ, RZ, -R8 ;  /* 0x000000ffff927224 */ /* 0x000fe200078e0a08 */
[----:B------:R-:W-:Y:S01]  /*1580*/  LOP3.LUT R36, R7, 0x78, RZ, 0xfc, !PT ;  /* 0x0000007807247812 */ /* 0x000fe200078efcff */
[--C-:B------:R-:W-:Y:S01]  /*1590*/  @!P1 IMAD.IADD R151, R151, 0x1, -R4.reuse ;  /* 0x0000000197979824 */ /* 0x100fe200078e0a04 */
[----:B------:R-:W-:Y:S01]  /*15a0*/  ISETP.GT.U32.AND P6, PT, R4, R148, PT ;  /* 0x000000940400720c */ /* 0x000fe20003fc4070 */
[----:B------:R-:W-:Y:S01]  /*15b0*/  @!P0 IMAD.MOV R239, RZ, RZ, -R239 ;  /* 0x000000ffffef8224 */ /* 0x000fe200078e0aef */
[----:B------:R-:W-:Y:S01]  /*15c0*/  ISETP.GE.AND P1, PT, R12, RZ, PT ;  /* 0x000000ff0c00720c */ /* 0x000fe20003f26270 */
[----:B------:R-:W-:Y:S01]  /*15d0*/  @!P2 IMAD.IADD R150, R150, 0x1, -R4 ;  /* 0x000000019696a824 */ /* 0x000fe200078e0a04 */
[----:B------:R-:W-:Y:S01]  /*15e0*/  IABS R12, R17 ;  /* 0x00000011000c7213 */ /* 0x000fe20000000000 */
[----:B------:R-:W-:Y:S01]  /*15f0*/  IMAD R146, R4, R146, R13 ;  /* 0x0000009204927224 */ /* 0x000fe200078e020d */
[----:B------:R-:W-:Y:S01]  /*1600*/  ISETP.GE.AND P2, PT, R14, RZ, PT ;  /* 0x000000ff0e00720c */ /* 0x000fe20003f46270 */
[C---:B------:R-:W-:Y:S01]  /*1610*/  IMAD R147, R4.reuse, R9, R147 ;  /* 0x0000000904937224 */ /* 0x040fe200078e0293 */
[C---:B------:R-:W-:Y:S01]  /*1620*/  ISETP.GT.U32.AND P0, PT, R4.reuse, R150, PT ;  /* 0x000000960400720c */ /* 0x040fe20003f04070 */
[----:B------:R-:W-:Y:S01]  /*1630*/  IMAD.MOV.U32 R9, RZ, RZ, R12 ;  /* 0x000000ffff097224 */ /* 0x000fe200078e000c */
[----:B------:R-:W-:Y:S01]  /*1640*/  LOP3.LUT R12, R7, 0x12, RZ, 0xfc, !PT ;  /* 0x00000012070c7812 */ /* 0x000fe200078efcff */
        /* <DEDUP_REMOVED lines=8> */
[----:B------:R-:W-:Y:S01]  /*16d0*/  LOP3.LUT R38, R7, 0x7a, RZ, 0xfc, !PT ;  /* 0x0000007a07267812 */ /* 0x000fe200078efcff */
[----:B------:R-:W-:Y:S01]  /*16e0*/  @!P0 IMAD.IADD R150, R150, 0x1, -R4 ;  /* 0x0000000196968824 */ /* 0x000fe200078e0a04 */
[----:B------:R-:W-:Y:S01]  /*16f0*/  IABS R13, R14 ;  /* 0x0000000e000d7213 */ /* 0x000fe20000000000 */
[----:B------:R-:W-:Y:S01]  /*1700*/  IMAD R144, R4, R8, R9 ;  /* 0x0000000804907224 */ /* 0x000fe200078e0209 */
[----:B------:R-:W-:Y:S01]  /*1710*/  ISETP.GE.AND P0, PT, R17, RZ, PT ;  /* 0x000000ff1100720c */ /* 0x000fe20003f06270 */
[----:B------:R-:W-:Y:S01]  /*1720*/  @!P1 IMAD.MOV R150, RZ, RZ, -R150 ;  /* 0x000000ffff969224 */ /* 0x000fe200078e0a96 */
[----:B------:R-:W-:Y:S01]  /*1730*/  ISETP.GE.AND P1, PT, R12, RZ, PT ;  /* 0x000000ff0c00720c */ /* 0x000fe20003f26270 */
[----:B------:R-:W-:Y:S01]  /*1740*/  @!P6 IMAD.IADD R146, R146, 0x1, -R4 ;  /* 0x000000019292e824 */ /* 0x000fe200078e0a04 */
[C---:B------:R-:W-:Y:S01]  /*1750*/  LOP3.LUT R12, R7.reuse, 0x14, RZ, 0xfc, !PT ;  /* 0x00000014070c7812 */ /* 0x040fe200078efcff */
[----:B------:R-:W-:Y:S01]  /*1760*/  IMAD.HI.U32 R8, R6, R143, RZ ;  /* 0x0000008f06087227 */ /* 0x000fe200078e00ff */
[----:B------:R-:W-:-:S02]  /*1770*/  LOP3.LUT R17, R7, 0x2c, RZ, 0xfc, !PT ;  /* 0x0000002c07117812 */ /* 0x000fc400078efcff */
[----:B------:R-:W-:Y:S01]  /*1780*/  IABS R9, R12 ;  /* 0x0000000c00097213 */ /* 0x000fe20000000000 */
[----:B------:R-:W-:Y:S01]  /*1790*/  IMAD.MOV R8, RZ, RZ, -R8 ;  /* 0x000000ffff087224 */ /* 0x000fe200078e0a08 */
[----:B------:R-:W-:Y:S01]  /*17a0*/  ISETP.GT.U32.AND P6, PT, R4, R146, PT ;  /* 0x000000920400720c */ /* 0x000fe20003fc4070 */
[----:B------:R-:W-:Y:S01]  /*17b0*/  @!P5 IMAD.MOV R151, RZ, RZ, -R151 ;  /* 0x000000ffff97d224 */ /* 0x000fe200078e0a97 */
[----:B------:R-:W-:Y:S01]  /*17c0*/  ISETP.GE.AND P5, PT, R16, RZ, PT ;  /* 0x000000ff1000720c */ /* 0x000fe20003fa6270 */
[----:B------:R-:W-:Y:S01]  /*17d0*/  @!P3 IMAD.IADD R147, R147, 0x1, -R4 ;  /* 0x000000019393b824 */ /* 0x000fe200078e0a04 */
[----:B------:R-:W-:Y:S01]  /*17e0*/  LOP3.LUT R16, R7, 0x20, RZ, 0xfc, !PT ;  /* 0x0000002007107812 */ /* 0x000fe200078efcff */
[----:B------:R-:W-:Y:S01]  /*17f0*/  IMAD R143, R4, R8, R143 ;  /* 0x00000008048f7224 */ /* 0x000fe200078e028f */
[----:B------:R-:W-:Y:S01]  /*1800*/  IABS R127, R17 ;  /* 0x00000011007f7213 */ /* 0x000fe20000000000 */
[----:B------:R-:W-:Y:S01]  /*1810*/  IMAD.HI.U32 R8, R6, R9, RZ ;  /* 0x0000000906087227 */ /* 0x000fe200078e00ff */
[----:B------:R-:W-:-:S02]  /*1820*/  ISETP.GT.U32.AND P3, PT, R4, R147, PT ;  /* 0x000000930400720c */ /* 0x000fc40003f64070 */
[----:B------:R-:W-:Y:S01]  /*1830*/  IABS R55, R34 ;  /* 0x0000002200377213 */ /* 0x000fe20000000000 */
[----:B------:R-:W-:Y:S01]  /*1840*/  IMAD.MOV R142, RZ, RZ, -R8 ;  /* 0x000000ffff8e7224 */ /* 0x000fe200078e0a08 */
[----:B------:R-:W-:Y:S01]  /*1850*/  IABS R57, R36 ;  /* 0x0000002400397213 */ /* 0x000fe20000000000 */
[----:B------:R-:W-:Y:S01]  /*1860*/  @!P6 IMAD.IADD R146, R146, 0x1, -R4 ;  /* 0x000000019292e824 */ /* 0x000fe200078e0a04 */
[----:B------:R-:W-:Y:S01]  /*1870*/  ISETP.GE.AND P6, PT, R14, RZ, PT ;  /* 0x000000ff0e00720c */ /* 0x000fe20003fc6270 */
[C---:B------:R-:W-:Y:S01]  /*1880*/  IMAD R142, R4.reuse, R142, R9 ;  /* 0x0000008e048e7224 */ /* 0x040fe200078e0209 */
[----:B------:R-:W-:Y:S01]  /*1890*/  LOP3.LUT R14, R7, 0x1a, RZ, 0xfc, !PT ;  /* 0x0000001a070e7812 */ /* 0x000fe200078efcff */
[----:B------:R-:W-:Y:S01]  /*18a0*/  @!P2 IMAD.MOV R148, RZ, RZ, -R148 ;  /* 0x000000ffff94a224 */ /* 0x000fe200078e0a94 */
[C---:B------:R-:W-:Y:S01]  /*18b0*/  ISETP.GT.U32.AND P2, PT, R4.reuse, R144, PT ;  /* 0x000000900400720c */ /* 0x040fe20003f44070 */
[----:B------:R-:W-:Y:S01]  /*18c0*/  @!P5 IMAD.MOV R146, RZ, RZ, -R146 ;  /* 0x000000ffff92d224 */ /* 0x000fe200078e0a92 */
[----:B------:R-:W-:Y:S01]  /*18d0*/  ISETP.GT.U32.AND P5, PT, R4, R142, PT ;  /* 0x0000008e0400720c */ /* 0x000fe20003fa4070 */
[----:B------:R-:W-:Y:S01]  /*18e0*/  @!P3 IMAD.IADD R147, R147, 0x1, -R4 ;  /* 0x000000019393b824 */ /* 0x000fe200078e0a04 */
[----:B------:R-:W-:Y:S01]  /*18f0*/  ISETP.GE.AND P3, PT, R12, RZ, PT ;  /* 0x000000ff0c00720c */ /* 0x000fe20003f66270 */
[----:B------:R-:W-:Y:S01]  /*1900*/  IMAD.HI.U32 R8, R6, R13, RZ ;  /* 0x0000000d06087227 */ /* 0x000fe200078e00ff */
[----:B------:R-:W-:-:S02]  /*1910*/  LOP3.LUT R12, R7, 0x18, RZ, 0xfc, !PT ;  /* 0x00000018070c7812 */ /* 0x000fc400078efcff */
[----:B------:R-:W-:Y:S01]  /*1920*/  IABS R59, R38 ;  /* 0x00000026003b7213 */ /* 0x000fe20000000000 */
[----:B------:R-:W-:Y:S01]  /*1930*/  IMAD.MOV R8, RZ, RZ, -R8 ;  /* 0x000000ffff087224 */ /* 0x000fe200078e0a08 */
[----:B------:R-:W-:Y:S01]  /*1940*/  IABS R139, R12 ;  /* 0x0000000c008b7213 */ /* 0x000fe20000000000 */
[----:B------:R-:W-:Y:S01]  /*1950*/  @!P4 IMAD.MOV R152, RZ, RZ, -R152 ;  /* 0x000000ffff98c224 */ /* 0x000fe200078e0a98 */
[----:B------:R-:W-:Y:S01]  /*1960*/  ISETP.GE.AND P4, PT, R15, RZ, PT ;  /* 0x000000ff0f00720c */ /* 0x000fe20003f86270 */
[--C-:B------:R-:W-:Y:S01]  /*1970*/  @!P2 IMAD.IADD R144, R144, 0x1, -R4.reuse ;  /* 0x000000019090a824 */ /* 0x100fe200078e0a04 */
[----:B------:R-:W-:Y:S01]  /*1980*/  LOP3.LUT R15, R7, 0x1e, RZ, 0xfc, !PT ;  /* 0x0000001e070f7812 */ /* 0x000fe200078efcff */
[----:B------:R-:W-:Y:S01]  /*1990*/  IMAD R140, R4, R8, R13 ;  /* 0x00000008048c7224 */ /* 0x000fe200078e020d */
[----:B------:R-:W-:Y:S01]  /*19a0*/  IABS R13, R14 ;  /* 0x0000000e000d7213 */ /* 0x000fe20000000000 */
[----:B------:R-:W-:Y:S01]  /*19b0*/  @!P5 IMAD.IADD R142, R142, 0x1, -R4 ;  /* 0x000000018e8ed824 */ /* 0x000fe200078e0a04 */
[----:B------:R-:W-:Y:S01]  /*19c0*/  ISETP.GT.U32.AND P2, PT, R4, R144, PT ;  /* 0x000000900400720c */ /* 0x000fe20003f44070 */
[----:B------:R-:W-:Y:S01]  /*19d0*/  IMAD.HI.U32 R8, R6, R139, RZ ;  /* 0x0000008b06087227 */ /* 0x000fe200078e00ff */
[----:B------:R-:W-:-:S02]  /*19e0*/  IABS R135, R15 ;  /* 0x0000000f00877213 */ /* 0x000fc40000000000 */
[----:B------:R-:W-:Y:S01]  /*19f0*/  ISETP.GT.U32.AND P5, PT, R4, R142, PT ;  /* 0x0000008e0400720c */ /* 0x000fe20003fa4070 */
[----:B------:R-:W-:Y:S01]  /*1a00*/  IMAD.MOV R9, RZ, RZ, -R8 ;  /* 0x000000ffff097224 */ /* 0x000fe200078e0a08 */
[----:B------:R-:W-:Y:S01]  /*1a10*/  LOP3.LUT R3, R3, 0x3f, RZ, 0xc0, !PT ;  /* 0x0000003f03037812 */ /* 0x000fe200078ec0ff */
[----:B------:R-:W-:-:S04]  /*1a20*/  IMAD.HI.U32 R8, R6, R13, RZ ;  /* 0x0000000d06087227 */ /* 0x000fc800078e00ff */
[----:B------:R-:W-:Y:S02]  /*1a30*/  IMAD.MOV R8, RZ, RZ, -R8 ;  /* 0x000000ffff087224 */ /* 0x000fe400078e0a08 */
[----:B------:R-:W-:Y:S01]  /*1a40*/  @!P4 IMAD.MOV R147, RZ, RZ, -R147 ;  /* 0x000000ffff93c224 */ /* 0x000fe200078e0a93 */
[C---:B------:R-:W-:Y:S01]  /*1a50*/  ISETP.GT.U32.AND P4, PT, R4.reuse, R143, PT ;  /* 0x0000008f0400720c */ /* 0x040fe20003f84070 */
[----:B------:R-:W-:Y:S01]  /*1a60*/  IMAD R138, R4, R8, R13 ;  /* 0x00000008048a7224 */ /* 0x000fe200078e020d */
[----:B------:R-:W-:Y:S01]  /*1a70*/  IABS R13, R16 ;  /* 0x00000010000d7213 */ /* 0x000fe20000000000 */
[--C-:B------:R-:W-:Y:S01]  /*1a80*/  @!P2 IMAD.IADD R144, R144, 0x1, -R4.reuse ;  /* 0x000000019090a824 */ /* 0x100fe200078e0a04 */
[----:B------:R-:W-:Y:S01]  /*1a90*/  ISETP.GE.AND P2, PT, R12, RZ, PT ;  /* 0x000000ff0c00720c */ /* 0x000fe20003f46270 */
[----:B------:R-:W-:Y:S01]  /*1aa0*/  @!P5 IMAD.IADD R142, R142, 0x1, -R4 ;  /* 0x000000018e8ed824 */ /* 0x000fe200078e0a04 */
[C---:B------:R-:W-:Y:S01]  /*1ab0*/  ISETP.GT.U32.AND P5, PT, R4.reuse, R138, PT ;  /* 0x0000008a0400720c */ /* 0x040fe20003fa4070 */
[C---:B------:R-:W-:Y:S01]  /*1ac0*/  IMAD R139, R4.reuse, R9, R139 ;  /* 0x00000009048b7224 */ /* 0x040fe200078e028b */
[----:B------:R-:W-:Y:S01]  /*1ad0*/  LOP3.LUT R12, R7, 0x1c, RZ, 0xfc, !PT ;  /* 0x0000001c070c7812 */ /* 0x000fe200078efcff */
[----:B------:R-:W-:Y:S01]  /*1ae0*/  @!P0 IMAD.MOV R144, RZ, RZ, -R144 ;  /* 0x000000ffff908224 */ /* 0x000fe200078e0a90 */
[----:B------:R-:W-:Y:S01]  /*1af0*/  ISETP.GT.U32.AND P0, PT, R4, R140, PT ;  /* 0x0000008c0400720c */ /* 0x000fe20003f04070 */
[----:B------:R-:W-:Y:S01]  /*1b00*/  @!P3 IMAD.MOV R142, RZ, RZ, -R142 ;  /* 0x000000ffff8eb224 */ /* 0x000fe200078e0a8e */
[----:B------:R-:W-:Y:S01]  /*1b10*/  IABS R9, R12 ;  /* 0x0000000c00097213 */ /* 0x000fe20000000000 */
[----:B------:R-:W-:Y:S01]  /*1b20*/  @!P4 IMAD.IADD R143, R143, 0x1, -R4 ;  /* 0x000000018f8fc824 */ /* 0x000fe200078e0a04 */
[----:B------:R-:W-:-:S02]  /*1b30*/  ISETP.GE.AND P3, PT, R12, RZ, PT ;  /* 0x000000ff0c00720c */ /* 0x000fc40003f66270 */
[----:B------:R-:W-:Y:S01]  /*1b40*/  LOP3.LUT R12, R7, 0x22, RZ, 0xfc, !PT ;  /* 0x00000022070c7812 */ /* 0x000fe200078efcff */
[----:B------:R-:W-:Y:S01]  /*1b50*/  IMAD.HI.U32 R8, R6, R9, RZ ;  /* 0x0000000906087227 */ /* 0x000fe200078e00ff */
[----:B------:R-:W-:-:S03]  /*1b60*/  ISETP.GT.U32.AND P4, PT, R4, R143, PT ;  /* 0x0000008f0400720c */ /* 0x000fc60003f84070 */
[----:B------:R-:W-:Y:S02]  /*1b70*/  @!P5 IMAD.IADD R138, R138, 0x1, -R4 ;  /* 0x000000018a8ad824 */ /* 0x000fe400078e0a04 */
[----:B------:R-:W-:Y:S02]  /*1b80*/  IMAD.MOV R8, RZ, RZ, -R8 ;  /* 0x000000ffff087224 */ /* 0x000fe400078e0a08 */
[----:B------:R-:W-:Y:S01]  /*1b90*/  @!P0 IMAD.IADD R140, R140, 0x1, -R4 ;  /* 0x000000018c8c8824 */ /* 0x000fe200078e0a04 */
[C---:B------:R-:W-:Y:S01]  /*1ba0*/  ISETP.GT.U32.AND P5, PT, R4.reuse, R138, PT ;  /* 0x0000008a0400720c */ /* 0x040fe20003fa4070 */
[----:B------:R-:W-:Y:S02]  /*1bb0*/  IMAD R136, R4, R8, R9 ;  /* 0x0000000804887224 */ /* 0x000fe400078e0209 */
[----:B------:R-:W-:Y:S01]  /*1bc0*/  IMAD.HI.U32 R8, R6, R135, RZ ;  /* 0x0000008706087227 */ /* 0x000fe200078e00ff */
[----:B------:R-:W-:-:S03]  /*1bd0*/  ISETP.GT.U32.AND P0, PT, R4, R140, PT ;  /* 0x0000008c0400720c */ /* 0x000fc60003f04070 */
[----:B------:R-:W-:Y:S02]  /*1be0*/  IMAD.MOV R8, RZ, RZ, -R8 ;  /* 0x000000ffff087224 */ /* 0x000fe400078e0a08 */
[----:B------:R-:W-:Y:S01]  /*1bf0*/  @!P4 IMAD.IADD R143, R143, 0x1, -R4 ;  /* 0x000000018f8fc824 */ /* 0x000fe200078e0a04 */
[C---:B------:R-:W-:Y:S01]  /*1c00*/  ISETP.GT.U32.AND P4, PT, R4.reuse, R139, PT ;  /* 0x0000008b0400720c */ /* 0x040fe20003f84070 */
[----:B------:R-:W-:Y:S01]  /*1c10*/  IMAD R135, R4, R8, R135 ;  /* 0x0000000804877224 */ /* 0x000fe200078e0287 */
[----:B------:R-:W-:Y:S01]  /*1c20*/  IABS R8, R12 ;  /* 0x0000000c00087213 */ /* 0x000fe20000000000 */
[----:B------:R-:W-:-:S04]  /*1c30*/  IMAD.HI.U32 R9, R6, R13, RZ ;  /* 0x0000000d06097227 */ /* 0x000fc800078e00ff */
[--C-:B------:R-:W-:Y:S01]  /*1c40*/  @!P5 IMAD.IADD R138, R138, 0x1, -R4.reuse ;  /* 0x000000018a8ad824 */ /* 0x100fe200078e0a04 */
[----:B------:R-:W-:Y:S01]  /*1c50*/  ISETP.GT.U32.AND P5, PT, R4, R135, PT ;  /* 0x000000870400720c */ /* 0x000fe20003fa4070 */
[----:B------:R-:W-:Y:S02]  /*1c60*/  IMAD.MOV R9, RZ, RZ, -R9 ;  /* 0x000000ffff097224 */ /* 0x000fe400078e0a09 */
[--C-:B------:R-:W-:Y:S01]  /*1c70*/  @!P0 IMAD.IADD R140, R140, 0x1, -R4.reuse ;  /* 0x000000018c8c8824 */ /* 0x100fe200078e0a04 */
[C---:B------:R-:W-:Y:S01]  /*1c80*/  ISETP.GT.U32.AND P0, PT, R4.reuse, R136, PT ;  /* 0x000000880400720c */ /* 0x040fe20003f04070 */
[----:B------:R-:W-:Y:S02]  /*1c90*/  IMAD R134, R4, R9, R13 ;  /* 0x0000000904867224 */ /* 0x000fe400078e020d */
[----:B------:R-:W-:Y:S01]  /*1ca0*/  @!P4 IMAD.IADD R139, R139, 0x1, -R4 ;  /* 0x000000018b8bc824 */ /* 0x000fe200078e0a04 */
[----:B------:R-:W-:Y:S01]  /*1cb0*/  ISETP.GE.AND P4, PT, R14, RZ, PT ;  /* 0x000000ff0e00720c */ /* 0x000fe20003f86270 */
[----:B------:R-:W-:Y:S01]  /*1cc0*/  @!P6 IMAD.MOV R140, RZ, RZ, -R140 ;  /* 0x000000ffff8ce224 */ /* 0x000fe200078e0a8c */
[----:B------:R-:W-:Y:S01]  /*1cd0*/  ISETP.GT.U32.AND P6, PT, R4, R134, PT ;  /* 0x000000860400720c */ /* 0x000fe20003fc4070 */
[----:B------:R-:W-:Y:S01]  /*1ce0*/  IMAD.MOV.U32 R13, RZ, RZ, R8 ;  /* 0x000000ffff0d7224 */ /* 0x000fe200078e0008 */
[----:B------:R-:W-:Y:S01]  /*1cf0*/  LOP3.LUT R14, R7, 0x24, RZ, 0xfc, !PT ;  /* 0x00000024070e7812 */ /* 0x000fe200078efcff */
[----:B------:R-:W-:-:S02]  /*1d00*/  @!P5 IMAD.IADD R135, R135, 0x1, -R4 ;  /* 0x000000018787d824 */ /* 0x000fc400078e0a04 */
[----:B------:R-:W-:Y:S01]  /*1d10*/  IMAD.HI.U32 R8, R6, R13, RZ ;  /* 0x0000000d06087227 */ /* 0x000fe200078e00ff */
[----:B------:R-:W-:Y:S02]  /*1d20*/  IABS R131, R14 ;  /* 0x0000000e00837213 */ /* 0x000fe40000000000 */
[----:B------:R-:W-:Y:S01]  /*1d30*/  ISETP.GT.U32.AND P5, PT, R4, R135, PT ;  /* 0x000000870400720c */ /* 0x000fe20003fa4070 */
[----:B------:R-:W-:Y:S02]  /*1d40*/  @!P0 IMAD.IADD R136, R136, 0x1, -R4 ;  /* 0x0000000188888824 */ /* 0x000fe400078e0a04 */
[----:B------:R-:W-:Y:S01]  /*1d50*/  @!P4 IMAD.MOV R138, RZ, RZ, -R138 ;  /* 0x000000ffff8ac224 */ /* 0x000fe200078e0a8a */
[----:B------:R-:W-:Y:S01]  /*1d60*/  ISETP.GE.AND P4, PT, R12, RZ, PT ;  /* 0x000000ff0c00720c */ /* 0x000fe20003f86270 */
[----:B------:R-:W-:Y:S01]  /*1d70*/  IMAD.MOV R8, RZ, RZ, -R8 ;  /* 0x000000ffff087224 */ /* 0x000fe200078e0a08 */
[----:B------:R-:W-:Y:S01]  /*1d80*/  LOP3.LUT R12, R7, 0x26, RZ, 0xfc, !PT ;  /* 0x00000026070c7812 */ /* 0x000fe200078efcff */
[----:B------:R-:W-:Y:S01]  /*1d90*/  @!P6 IMAD.IADD R134, R134, 0x1, -R4 ;  /* 0x000000018686e824 */ /* 0x000fe200078e0a04 */
[C---:B------:R-:W-:Y:S01]  /*1da0*/  ISETP.GT.U32.AND P0, PT, R4.reuse, R136, PT ;  /* 0x000000880400720c */ /* 0x040fe20003f04070 */
[----:B------:R-:W-:Y:S01]  /*1db0*/  IMAD R132, R4, R8, R13 ;  /* 0x0000000804847224 */ /* 0x000fe200078e020d */
[----:B------:R-:W-:Y:S01]  /*1dc0*/  IABS R205, R12 ;  /* 0x0000000c00cd7213 */ /* 0x000fe20000000000 */
[----:B------:R-:W-:Y:S01]  /*1dd0*/  IMAD.HI.U32 R9, R6, R131, RZ ;  /* 0x0000008306097227 */ /* 0x000fe200078e00ff */
[----:B------:R-:W-:-:S03]  /*1de0*/  ISETP.GT.U32.AND P6, PT, R4, R134, PT ;  /* 0x000000860400720c */ /* 0x000fc60003fc4070 */
[----:B------:R-:W-:Y:S01]  /*1df0*/  @!P5 IMAD.IADD R135, R135, 0x1, -R4 ;  /* 0x000000018787d824 */ /* 0x000fe200078e0a04 */
[----:B------:R-:W-:Y:S01]  /*1e00*/  ISETP.GT.U32.AND P5, PT, R4, R132, PT ;  /* 0x000000840400720c */ /* 0x000fe20003fa4070 */
[----:B------:R-:W-:Y:S02]  /*1e10*/  IMAD.MOV R9, RZ, RZ, -R9 ;  /* 0x000000ffff097224 */ /* 0x000fe400078e0a09 */
[----:B------:R-:W-:-:S04]  /*1e20*/  IMAD.HI.U32 R8, R6, R205, RZ ;  /* 0x000000cd06087227 */ /* 0x000fc800078e00ff */
[----:B------:R-:W-:Y:S02]  /*1e30*/  IMAD R131, R4, R9, R131 ;  /* 0x0000000904837224 */ /* 0x000fe400078e0283 */
[----:B------:R-:W-:Y:S02]  /*1e40*/  IMAD.MOV R8, RZ, RZ, -R8 ;  /* 0x000000ffff087224 */ /* 0x000fe400078e0a08 */
[--C-:B------:R-:W-:Y:S01]  /*1e50*/  @!P0 IMAD.IADD R136, R136, 0x1, -R4.reuse ;  /* 0x0000000188888824 */ /* 0x100fe200078e0a04 */
[----:B------:R-:W-:Y:S01]  /*1e60*/  ISETP.GE.AND P0, PT, R14, RZ, PT ;  /* 0x000000ff0e00720c */ /* 0x000fe20003f06270 */
[--C-:B------:R-:W-:Y:S01]  /*1e70*/  @!P6 IMAD.IADD R134, R134, 0x1, -R4.reuse ;  /* 0x000000018686e824 */ /* 0x100fe200078e0a04 */
[C---:B------:R-:W-:Y:S01]  /*1e80*/  ISETP.GT.U32.AND P6, PT, R4.reuse, R131, PT ;  /* 0x000000830400720c */ /* 0x040fe20003fc4070 */
[C---:B------:R-:W-:Y:S01]  /*1e90*/  IMAD R205, R4.reuse, R8, R205 ;  /* 0x0000000804cd7224 */ /* 0x040fe200078e02cd */
[----:B------:R-:W-:Y:S01]  /*1ea0*/  LOP3.LUT R14, R7, 0x28, RZ, 0xfc, !PT ;  /* 0x00000028070e7812 */ /* 0x000fe200078efcff */
[----:B------:R-:W-:Y:S01]  /*1eb0*/  @!P1 IMAD.MOV R143, RZ, RZ, -R143 ;  /* 0x000000ffff8f9224 */ /* 0x000fe200078e0a8f */
[----:B------:R-:W-:Y:S01]  /*1ec0*/  ISETP.GT.U32.AND P1, PT, R4, R139, PT ;  /* 0x0000008b0400720c */ /* 0x000fe20003f24070 */
[----:B------:R-:W-:Y:S01]  /*1ed0*/  @!P5 IMAD.IADD R132, R132, 0x1, -R4 ;  /* 0x000000018484d824 */ /* 0x000fe200078e0a04 */
[----:B------:R-:W-:Y:S01]  /*1ee0*/  ISETP.GT.U32.AND P5, PT, R4, R205, PT ;  /* 0x000000cd0400720c */ /* 0x000fe20003fa4070 */
[----:B------:R-:W-:Y:S01]  /*1ef0*/  @!P3 IMAD.MOV R136, RZ, RZ, -R136 ;  /* 0x000000ffff88b224 */ /* 0x000fe200078e0a88 */
[----:B------:R-:W-:-:S02]  /*1f00*/  IABS R13, R14 ;  /* 0x0000000e000d7213 */ /* 0x000fc40000000000 */
[----:B------:R-:W-:-:S03]  /*1f10*/  ISETP.GT.U32.AND P3, PT, R4, R132, PT ;  /* 0x000000840400720c */ /* 0x000fc60003f64070 */
[----:B------:R-:W-:-:S04]  /*1f20*/  IMAD.HI.U32 R8, R6, R13, RZ ;  /* 0x0000000d06087227 */ /* 0x000fc800078e00ff */
[--C-:B------:R-:W-:Y:S01]  /*1f30*/  @!P6 IMAD.IADD R131, R131, 0x1, -R4.reuse ;  /* 0x000000018383e824 */ /* 0x100fe200078e0a04 */
[----:B------:R-:W-:Y:S01]  /*1f40*/  ISETP.GE.AND P6, PT, R12, RZ, PT ;  /* 0x000000ff0c00720c */ /* 0x000fe20003fc6270 */
[----:B------:R-:W-:Y:S01]  /*1f50*/  @!P1 IMAD.IADD R139, R139, 0x1, -R4 ;  /* 0x000000018b8b9824 */ /* 0x000fe200078e0a04 */
[----:B------:R-:W-:Y:S01]  /*1f60*/  ISETP.GE.AND P1, PT, R15, RZ, PT ;  /* 0x000000ff0f00720c */ /* 0x000fe20003f26270 */
[----:B------:R-:W-:Y:S01]  /*1f70*/  IMAD.MOV R8, RZ, RZ, -R8 ;  /* 0x000000ffff087224 */ /* 0x000fe200078e0a08 */
[----:B------:R-:W-:Y:S01]  /*1f80*/  LOP3.LUT R12, R7, 0x30, RZ, 0xfc, !PT ;  /* 0x00000030070c7812 */ /* 0x000fe200078efcff */
[----:B------:R-:W-:Y:S01]  /*1f90*/  @!P5 IMAD.IADD R205, R205, 0x1, -R4 ;  /* 0x00000001cdcdd824 */ /* 0x000fe200078e0a04 */
[----:B------:R-:W-:Y:S01]  /*1fa0*/  ISETP.GT.U32.AND P5, PT, R4, R131, PT ;  /* 0x000000830400720c */ /* 0x000fe20003fa4070 */
[----:B------:R-:W-:Y:S01]  /*1fb0*/  @!P2 IMAD.MOV R139, RZ, RZ, -R139 ;  /* 0x000000ffff8ba224 */ /* 0x000fe200078e0a8b */
[----:B------:R-:W-:Y:S01]  /*1fc0*/  ISETP.GE.AND P2, PT, R16, RZ, PT ;  /* 0x000000ff1000720c */ /* 0x000fe20003f46270 */
[----:B------:R-:W-:Y:S01]  /*1fd0*/  IMAD R130, R4, R8, R13 ;  /* 0x0000000804827224 */ /* 0x000fe200078e020d */
[----:B------:R-:W-:Y:S01]  /*1fe0*/  LOP3.LUT R16, R7, 0x2a, RZ, 0xfc, !PT ;  /* 0x0000002a07107812 */ /* 0x000fe200078efcff */
[----:B------:R-:W-:-:S03]  /*1ff0*/  IMAD.HI.U32 R8, R6, R127, RZ ;  /* 0x0000007f06087227 */ /* 0x000fc600078e00ff */
[----:B------:R-:W-:Y:S01]  /*2000*/  IABS R15, R16 ;  /* 0x00000010000f7213 */ /* 0x000fe20000000000 */
[----:B------:R-:W-:Y:S02]  /*2010*/  IMAD.MOV R8, RZ, RZ, -R8 ;  /* 0x000000ffff087224 */ /* 0x000fe400078e0a08 */
[----:B------:R-:W-:Y:S01]  /*2020*/  @!P1 IMAD.MOV R135, RZ, RZ, -R135 ;  /* 0x000000ffff879224 */ /* 0x000fe200078e0a87 */
[C---:B------:R-:W-:Y:S01]  /*2030*/  ISETP.GT.U32.AND P1, PT, R4.reuse, R205, PT ;  /* 0x000000cd0400720c */ /* 0x040fe20003f24070 */
[----:B------:R-:W-:Y:S02]  /*2040*/  IMAD R127, R4, R8, R127 ;  /* 0x00000008047f7224 */ /* 0x000fe400078e027f */
[----:B------:R-:W-:-:S04]  /*2050*/  IMAD.HI.U32 R9, R6, R15, RZ ;  /* 0x0000000f06097227 */ /* 0x000fc800078e00ff */
[--C-:B------:R-:W-:Y:S01]  /*2060*/  @!P5 IMAD.IADD R131, R131, 0x1, -R4.reuse ;  /* 0x000000018383d824 */ /* 0x100fe200078e0a04 */
[----:B------:R-:W-:Y:S01]  /*2070*/  ISETP.GT.U32.AND P5, PT, R4, R127, PT ;  /* 0x0000007f0400720c */ /* 0x000fe20003fa4070 */
[----:B------:R-:W-:Y:S02]  /*2080*/  IMAD.MOV R9, RZ, RZ, -R9 ;  /* 0x000000ffff097224 */ /* 0x000fe400078e0a09 */
[----:B------:R-:W-:Y:S01]  /*2090*/  @!P3 IMAD.IADD R132, R132, 0x1, -R4 ;  /* 0x000000018484b824 */ /* 0x000fe200078e0a04 */
[C---:B------:R-:W-:Y:S01]  /*20a0*/  ISETP.GT.U32.AND P3, PT, R4.reuse, R130, PT ;  /* 0x000000820400720c */ /* 0x040fe20003f64070 */
[----:B------:R-:W-:Y:S01]  /*20b0*/  IMAD R128, R4, R9, R15 ;  /* 0x0000000904807224 */ /* 0x000fe200078e020f */
[----:B------:R-:W-:Y:S01]  /*20c0*/  IABS R9, R12 ;  /* 0x0000000c00097213 */ /* 0x000fe20000000000 */
[----:B------:R-:W-:Y:S02]  /*20d0*/  @!P2 IMAD.MOV R134, RZ, RZ, -R134 ;  /* 0x000000ffff86a224 */ /* 0x000fe400078e0a86 */
[----:B------:R-:W-:Y:S01]  /*20e0*/  IMAD.HI.U32 R8, R6, R209, RZ ;  /* 0x000000d106087227 */ /* 0x000fe200078e00ff */
[----:B------:R-:W-:-:S03]  /*20f0*/  ISETP.GT.U32.AND P2, PT, R4, R128, PT ;  /* 0x000000800400720c */ /* 0x000fc60003f44070 */
[----:B------:R-:W-:Y:S02]  /*2100*/  @!P5 IMAD.IADD R127, R127, 0x1, -R4 ;  /* 0x000000017f7fd824 */ /* 0x000fe400078e0a04 */
[----:B------:R-:W-:Y:S02]  /*2110*/  IMAD.MOV R8, RZ, RZ, -R8 ;  /* 0x000000ffff087224 */ /* 0x000fe400078e0a08 */
[----:B------:R-:W-:Y:S01]  /*2120*/  @!P4 IMAD.MOV R132, RZ, RZ, -R132 ;  /* 0x000000ffff84c224 */ /* 0x000fe200078e0a84 */
[C---:B------:R-:W-:Y:S01]  /*2130*/  ISETP.GT.U32.AND P5, PT, R4.reuse, R127, PT ;  /* 0x0000007f0400720c */ /* 0x040fe20003fa4070 */
[----:B------:R-:W-:Y:S01]  /*2140*/  IMAD R209, R4, R8, R209 ;  /* 0x0000000804d17224 */ /* 0x000fe200078e02d1 */
[----:B------:R-:W-:Y:S01]  /*2150*/  ISETP.GE.AND P4, PT, R14, RZ, PT ;  /* 0x000000ff0e00720c */ /* 0x000fe20003f86270 */
[----:B------:R-:W-:Y:S01]  /*2160*/  IMAD.HI.U32 R8, R6, R9, RZ ;  /* 0x0000000906087227 */ /* 0x000fe200078e00ff */
[----:B------:R-:W-:-:S03]  /*2170*/  LOP3.LUT R14, R7, 0x32, RZ, 0xfc, !PT ;  /* 0x00000032070e7812 */ /* 0x000fc600078efcff */
[--C-:B------:R-:W-:Y:S01]  /*2180*/  @!P1 IMAD.IADD R205, R205, 0x1, -R4.reuse ;  /* 0x00000001cdcd9824 */ /* 0x100fe200078e0a04 */
[----:B------:R-:W-:Y:S01]  /*2190*/  IABS R13, R14 ;  /* 0x0000000e000d7213 */ /* 0x000fe20000000000 */
[--C-:B------:R-:W-:Y:S01]  /*21a0*/  @!P3 IMAD.IADD R130, R130, 0x1, -R4.reuse ;  /* 0x000000018282b824 */ /* 0x100fe200078e0a04 */
[----:B------:R-:W-:Y:S01]  /*21b0*/  ISETP.GE.AND P1, PT, R16, RZ, PT ;  /* 0x000000ff1000720c */ /* 0x000fe20003f26270 */
[----:B------:R-:W-:Y:S01]  /*21c0*/  @!P2 IMAD.IADD R128, R128, 0x1, -R4 ;  /* 0x000000018080a824 */ /* 0x000fe200078e0a04 */
[----:B------:R-:W-:Y:S01]  /*21d0*/  LOP3.LUT R16, R7, 0x34, RZ, 0xfc, !PT ;  /* 0x0000003407107812 */ /* 0x000fe200078efcff */
[----:B------:R-:W-:Y:S01]  /*21e0*/  IMAD.MOV R126, RZ, RZ, -R8 ;  /* 0x000000ffff7e7224 */ /* 0x000fe200078e0a08 */
[C---:B------:R-:W-:Y:S01]  /*21f0*/  ISETP.GT.U32.AND P2, PT, R4.reuse, R130, PT ;  /* 0x000000820400720c */ /* 0x040fe20003f44070 */
[----:B------:R-:W-:Y:S01]  /*2200*/  @!P0 IMAD.MOV R131, RZ, RZ, -R131 ;  /* 0x000000ffff838224 */ /* 0x000fe200078e0a83 */
[C---:B------:R-:W-:Y:S01]  /*2210*/  ISETP.GT.U32.AND P0, PT, R4.reuse, R128, PT ;  /* 0x000000800400720c */ /* 0x040fe20003f04070 */
[----:B------:R-:W-:Y:S01]  /*2220*/  @!P6 IMAD.MOV R205, RZ, RZ, -R205 ;  /* 0x000000ffffcde224 */ /* 0x000fe200078e0acd */
[C---:B------:R-:W-:Y:S01]  /*2230*/  ISETP.GT.U32.AND P6, PT, R4.reuse, R209, PT ;  /* 0x000000d10400720c */ /* 0x040fe20003fc4070 */
[----:B------:R-:W-:Y:S01]  /*2240*/  IMAD R126, R4, R126, R9 ;  /* 0x0000007e047e7224 */ /* 0x000fe200078e0209 */
[----:B------:R-:W-:Y:S01]  /*2250*/  IABS R123, R16 ;  /* 0x00000010007b7213 */ /* 0x000fe20000000000 */
[----:B------:R-:W-:Y:S01]  /*2260*/  @!P5 IMAD.IADD R127, R127, 0x1, -R4 ;  /* 0x000000017f7fd824 */ /* 0x000fe200078e0a04 */
[----:B------:R-:W-:Y:S01]  /*2270*/  ISETP.GE.AND P3, PT, R17, RZ, PT ;  /* 0x000000ff1100720c */ /* 0x000fe20003f66270 */
[----:B------:R-:W-:Y:S01]  /*2280*/  IMAD.HI.U32 R8, R6, R13, RZ ;  /* 0x0000000d06087227 */ /* 0x000fe200078e00ff */
[----:B------:R-:W-:-:S02]  /*2290*/  ISETP.GT.U32.AND P5, PT, R4, R126, PT ;  /* 0x0000007e0400720c */ /* 0x000fc40003fa4070 */
[----:B------:R-:W-:Y:S01]  /*22a0*/  LOP3.LUT R17, R7, 0x3a, RZ, 0xfc, !PT ;  /* 0x0000003a07117812 */ /* 0x000fe200078efcff */
[----:B------:R-:W-:Y:S02]  /*22b0*/  IMAD.MOV R8, RZ, RZ, -R8 ;  /* 0x000000ffff087224 */ /* 0x000fe400078e0a08 */
[--C-:B------:R-:W-:Y:S01]  /*22c0*/  @!P2 IMAD.IADD R130, R130, 0x1, -R4.reuse ;  /* 0x000000018282a824 */ /* 0x100fe200078e0a04 */
[----:B------:R-:W-:Y:S01]  /*22d0*/  IABS R15, R17 ;  /* 0x00000011000f7213 */ /* 0x000fe20000000000 */
[--C-:B------:R-:W-:Y:S01]  /*22e0*/  @!P0 IMAD.IADD R128, R128, 0x1, -R4.reuse ;  /* 0x0000000180808824 */ /* 0x100fe200078e0a04 */
[----:B------:R-:W-:Y:S01]  /*22f0*/  ISETP.GE.AND P0, PT, R12, RZ, PT ;  /* 0x000000ff0c00720c */ /* 0x000fe20003f06270 */
[--C-:B------:R-:W-:Y:S01]  /*2300*/  @!P6 IMAD.IADD R209, R209, 0x1, -R4.reuse ;  /* 0x00000001d1d1e824 */ /* 0x100fe200078e0a04 */
[C---:B------:R-:W-:Y:S01]  /*2310*/  LOP3.LUT R12, R7.reuse, 0x36, RZ, 0xfc, !PT ;  /* 0x00000036070c7812 */ /* 0x040fe200078efcff */
[----:B------:R-:W-:Y:S01]  /*2320*/  IMAD R124, R4, R8, R13 ;  /* 0x00000008047c7224 */ /* 0x000fe200078e020d */
[----:B------:R-:W-:Y:S01]  /*2330*/  ISETP.GE.AND P6, PT, R14, RZ, PT ;  /* 0x000000ff0e00720c */ /* 0x000fe20003fc6270 */
[----:B------:R-:W-:Y:S01]  /*2340*/  @!P5 IMAD.IADD R126, R126, 0x1, -R4 ;  /* 0x000000017e7ed824 */ /* 0x000fe200078e0a04 */
[----:B------:R-:W-:Y:S01]  /*2350*/  LOP3.LUT R14, R7, 0x38, RZ, 0xfc, !PT ;  /* 0x00000038070e7812 */ /* 0x000fe200078efcff */
[----:B------:R-:W-:Y:S01]  /*2360*/  @!P4 IMAD.MOV R130, RZ, RZ, -R130 ;  /* 0x000000ffff82c224 */ /* 0x000fe200078e0a82 */
[C---:B------:R-:W-:Y:S01]  /*2370*/  ISETP.GT.U32.AND P4, PT, R4.reuse, R209, PT ;  /* 0x000000d10400720c */ /* 0x040fe20003f84070 */
[----:B------:R-:W-:Y:S01]  /*2380*/  @!P1 IMAD.MOV R128, RZ, RZ, -R128 ;  /* 0x000000ffff809224 */ /* 0x000fe200078e0a80 */
[----:B------:R-:W-:Y:S01]  /*2390*/  ISETP.GT.U32.AND P1, PT, R4, R124, PT ;  /* 0x0000007c0400720c */ /* 0x000fe20003f24070 */
[----:B------:R-:W-:Y:S01]  /*23a0*/  IMAD.HI.U32 R8, R6, R123, RZ ;  /* 0x0000007b06087227 */ /* 0x000fe200078e00ff */
[----:B------:R-:W-:-:S02]  /*23b0*/  ISETP.GT.U32.AND P5, PT, R4, R126, PT ;  /* 0x0000007e0400720c */ /* 0x000fc40003fa4070 */
[----:B------:R-:W-:Y:S01]  /*23c0*/  IABS R213, R12 ;  /* 0x0000000c00d57213 */ /* 0x000fe20000000000 */
[----:B------:R-:W-:Y:S01]  /*23d0*/  IMAD.MOV R8, RZ, RZ, -R8 ;  /* 0x000000ffff087224 */ /* 0x000fe200078e0a08 */
[----:B------:R-:W-:Y:S01]  /*23e0*/  IABS R13, R14 ;  /* 0x0000000e000d7213 */ /* 0x000fe20000000000 */
[----:B------:R-:W-:Y:S01]  /*23f0*/  @!P3 IMAD.MOV R127, RZ, RZ, -R127 ;  /* 0x000000ffff7fb224 */ /* 0x000fe200078e0a7f */
[----:B------:R-:W-:Y:S01]  /*2400*/  ISETP.GE.AND P3, PT, R16, RZ, PT ;  /* 0x000000ff1000720c */ /* 0x000fe20003f66270 */
[----:B------:R-:W-:Y:S01]  /*2410*/  IMAD R123, R4, R8, R123 ;  /* 0x00000008047b7224 */ /* 0x000fe200078e027b */
[----:B------:R-:W-:Y:S01]  /*2420*/  LOP3.LUT R16, R7, 0x3c, RZ, 0xfc, !PT ;  /* 0x0000003c07107812 */ /* 0x000fe200078efcff */
[--C-:B------:R-:W-:Y:S01]  /*2430*/  @!P4 IMAD.IADD R209, R209, 0x1, -R4.reuse ;  /* 0x00000001d1d1c824 */ /* 0x100fe200078e0a04 */
[----:B------:R-:W-:Y:S01]  /*2440*/  ISETP.GE.AND P2, PT, R18, RZ, PT ;  /* 0x000000ff1200720c */ /* 0x000fe20003f46270 */
[----:B------:R-:W-:Y:S01]  /*2450*/  @!P1 IMAD.IADD R124, R124, 0x1, -R4 ;  /* 0x000000017c7c9824 */ /* 0x000fe200078e0a04 */
[----:B------:R-:W-:Y:S01]  /*2460*/  ISETP.GT.U32.AND P4, PT, R4, R123, PT ;  /* 0x0000007b0400720c */ /* 0x000fe20003f84070 */
[----:B------:R-:W-:Y:S01]  /*2470*/  IMAD.HI.U32 R8, R6, R213, RZ ;  /* 0x000000d506087227 */ /* 0x000fe200078e00ff */
[----:B------:R-:W-:-:S02]  /*2480*/  IABS R119, R16 ;  /* 0x0000001000777213 */ /* 0x000fc40000000000 */
[----:B------:R-:W-:Y:S01]  /*2490*/  ISETP.GT.U32.AND P1, PT, R4, R124, PT ;  /* 0x0000007c0400720c */ /* 0x000fe20003f24070 */
[----:B------:R-:W-:Y:S01]  /*24a0*/  @!P5 IMAD.IADD R126, R126, 0x1, -R4 ;  /* 0x000000017e7ed824 */ /* 0x000fe200078e0a04 */
[----:B------:R-:W-:Y:S01]  /*24b0*/  ISETP.GE.AND P5, PT, R12, RZ, PT ;  /* 0x000000ff0c00720c */ /* 0x000fe20003fa6270 */
[----:B------:R-:W-:Y:S01]  /*24c0*/  IMAD.HI.U32 R9, R6, R13, RZ ;  /* 0x0000000d06097227 */ /* 0x000fe200078e00ff */
[----:B------:R-:W-:-:S03]  /*24d0*/  LOP3.LUT R18, R7, 0x54, RZ, 0xfc, !PT ;  /* 0x0000005407127812 */ /* 0x000fc600078efcff */
[----:B------:R-:W-:Y:S01]  /*24e0*/  IMAD.MOV R12, RZ, RZ, -R8 ;  /* 0x000000ffff0c7224 */ /* 0x000fe200078e0a08 */
[----:B------:R-:W-:Y:S01]  /*24f0*/  IABS R21, R18 ;  /* 0x0000001200157213 */ /* 0x000fe20000000000 */
[----:B------:R-:W-:Y:S02]  /*2500*/  IMAD.MOV R9, RZ, RZ, -R9 ;  /* 0x000000ffff097224 */ /* 0x000fe400078e0a09 */
[----:B------:R-:W-:Y:S01]  /*2510*/  IMAD R213, R4, R12, R213 ;  /* 0x0000000c04d57224 */ /* 0x000fe200078e02d5 */
[----:B------:R-:W-:Y:S01]  /*2520*/  LOP3.LUT R12, R7, 0x3e, RZ, 0xfc, !PT ;  /* 0x0000003e070c7812 */ /* 0x000fe200078efcff */
[----:B------:R-:W-:-:S03]  /*2530*/  IMAD.HI.U32 R8, R6, R15, RZ ;  /* 0x0000000f06087227 */ /* 0x000fc600078e00ff */
[----:B------:R-:W-:Y:S01]  /*2540*/  IABS R217, R12 ;  /* 0x0000000c00d97213 */ /* 0x000fe20000000000 */
[C---:B------:R-:W-:Y:S01]  /*2550*/  IMAD R122, R4.reuse, R9, R13 ;  /* 0x00000009047a7224 */ /* 0x040fe200078e020d */
[----:B------:R-:W-:Y:S01]  /*2560*/  LOP3.LUT R13, R7, 0x40, RZ, 0xfc, !PT ;  /* 0x00000040070d7812 */ /* 0x000fe200078efcff */
[----:B------:R-:W-:Y:S01]  /*2570*/  @!P4 IMAD.IADD R123, R123, 0x1, -R4 ;  /* 0x000000017b7bc824 */ /* 0x000fe200078e0a04 */
[----:B------:R-:W-:Y:S01]  /*2580*/  ISETP.GT.U32.AND P4, PT, R4, R213, PT ;  /* 0x000000d50400720c */ /* 0x000fe20003f84070 */
[----:B------:R-:W-:Y:S01]  /*2590*/  IMAD.MOV R8, RZ, RZ, -R8 ;  /* 0x000000ffff087224 */ /* 0x000fe200078e0a08 */
[----:B------:R-:W-:Y:S01]  /*25a0*/  IABS R9, R13 ;  /* 0x0000000d00097213 */ /* 0x000fe20000000000 */
[----:B------:R-:W-:Y:S01]  /*25b0*/  @!P1 IMAD.IADD R124, R124, 0x1, -R4 ;  /* 0x000000017c7c9824 */ /* 0x000fe200078e0a04 */
[C---:B------:R-:W-:Y:S01]  /*25c0*/  ISETP.GT.U32.AND P1, PT, R4.reuse, R122, PT ;  /* 0x0000007a0400720c */ /* 0x040fe20003f24070 */
[----:B------:R-:W-:Y:S02]  /*25d0*/  IMAD R120, R4, R8, R15 ;  /* 0x0000000804787224 */ /* 0x000fe400078e020f */
[----:B------:R-:W-:-:S02]  /*25e0*/  @!P6 IMAD.MOV R124, RZ, RZ, -R124 ;  /* 0x000000ffff7ce224 */ /* 0x000fc400078e0a7c */
[----:B------:R-:W-:Y:S01]  /*25f0*/  IMAD.HI.U32 R8, R6, R119, RZ ;  /* 0x0000007706087227 */ /* 0x000fe200078e00ff */
[----:B------:R-:W-:-:S03]  /*2600*/  ISETP.GT.U32.AND P6, PT, R4, R120, PT ;  /* 0x000000780400720c */ /* 0x000fc60003fc4070 */
[----:B------:R-:W-:Y:S01]  /*2610*/  @!P4 IMAD.IADD R213, R213, 0x1, -R4 ;  /* 0x00000001d5d5c824 */ /* 0x000fe200078e0a04 */
[----:B------:R-:W-:Y:S01]  /*2620*/  ISETP.GE.AND P4, PT, R16, RZ, PT ;  /* 0x000000ff1000720c */ /* 0x000fe20003f86270 */
[----:B------:R-:W-:Y:S01]  /*2630*/  IMAD.MOV R8, RZ, RZ, -R8 ;  /* 0x000000ffff087224 */ /* 0x000fe200078e0a08 */
[----:B------:R-:W-:Y:S01]  /*2640*/  LOP3.LUT R16, R7, 0x44, RZ, 0xfc, !PT ;  /* 0x0000004407107812 */ /* 0x000fe200078efcff */
[----:B------:R-:W-:Y:S01]  /*2650*/  @!P1 IMAD.IADD R122, R122, 0x1, -R4 ;  /* 0x000000017a7a9824 */ /* 0x000fe200078e0a04 */
[C---:B------:R-:W-:Y:S01]  /*2660*/  ISETP.GT.U32.AND P1, PT, R4.reuse, R213, PT ;  /* 0x000000d50400720c */ /* 0x040fe20003f24070 */
[----:B------:R-:W-:Y:S01]  /*2670*/  IMAD R119, R4, R8, R119 ;  /* 0x0000000804777224 */ /* 0x000fe200078e0277 */
[----:B------:R-:W-:Y:S01]  /*2680*/  IABS R173, R16 ;  /* 0x0000001000ad7213 */ /* 0x000fe20000000000 */
[----:B------:R-:W-:-:S04]  /*2690*/  IMAD.HI.U32 R8, R6, R217, RZ ;  /* 0x000000d906087227 */ /* 0x000fc800078e00ff */
[----:B------:R-:W-:Y:S01]  /*26a0*/  @!P6 IMAD.IADD R120, R120, 0x1, -R4 ;  /* 0x000000017878e824 */ /* 0x000fe200078e0a04 */
[----:B------:R-:W-:Y:S01]  /*26b0*/  ISETP.GT.U32.AND P6, PT, R4, R122, PT ;  /* 0x0000007a0400720c */ /* 0x000fe20003fc4070 */
[----:B------:R-:W-:Y:S02]  /*26c0*/  IMAD.MOV R8, RZ, RZ, -R8 ;  /* 0x000000ffff087224 */ /* 0x000fe400078e0a08 */
[----:B------:R-:W-:Y:S01]  /*26d0*/  @!P0 IMAD.MOV R126, RZ, RZ, -R126 ;  /* 0x000000ffff7e8224 */ /* 0x000fe200078e0a7e */
[----:B------:R-:W-:Y:S01]  /*26e0*/  ISETP.GE.AND P0, PT, R14, RZ, PT ;  /* 0x000000ff0e00720c */ /* 0x000fe20003f06270 */
[----:B------:R-:W-:Y:S01]  /*26f0*/  @!P1 IMAD.IADD R213, R213, 0x1, -R4 ;  /* 0x00000001d5d59824 */ /* 0x000fe200078e0a04 */
[C---:B------:R-:W-:Y:S01]  /*2700*/  ISETP.GT.U32.AND P1, PT, R4.reuse, R119, PT ;  /* 0x000000770400720c */ /* 0x040fe20003f24070 */
[----:B------:R-:W-:Y:S01]  /*2710*/  IMAD R217, R4, R8, R217 ;  /* 0x0000000804d97224 */ /* 0x000fe200078e02d9 */
[----:B------:R-:W-:Y:S01]  /*2720*/  LOP3.LUT R14, R7, 0x42, RZ, 0xfc, !PT ;  /* 0x00000042070e7812 */ /* 0x000fe200078efcff */
[----:B------:R-:W-:-:S03]  /*2730*/  IMAD.HI.U32 R8, R6, R9, RZ ;  /* 0x0000000906087227 */ /* 0x000fc600078e00ff */
[----:B------:R-:W-:Y:S01]  /*2740*/  IABS R141, R14 ;  /* 0x0000000e008d7213 */ /* 0x000fe20000000000 */
[----:B------:R-:W-:Y:S01]  /*2750*/  @!P2 IMAD.MOV R209, RZ, RZ, -R209 ;  /* 0x000000ffffd1a224 */ /* 0x000fe200078e0ad1 */
[----:B------:R-:W-:Y:S01]  /*2760*/  ISETP.GT.U32.AND P2, PT, R4, R123, PT ;  /* 0x0000007b0400720c */ /* 0x000fe20003f44070 */
[----:B------:R-:W-:Y:S02]  /*2770*/  IMAD.MOV R116, RZ, RZ, -R8 ;  /* 0x000000ffff747224 */ /* 0x000fe400078e0a08 */
[--C-:B------:R-:W-:Y:S01]  /*2780*/  @!P6 IMAD.IADD R122, R122, 0x1, -R4.reuse ;  /* 0x000000017a7ae824 */ /* 0x100fe200078e0a04 */
[C---:B------:R-:W-:Y:S01]  /*2790*/  ISETP.GT.U32.AND P6, PT, R4.reuse, R217, PT ;  /* 0x000000d90400720c */ /* 0x040fe20003fc4070 */
[C---:B------:R-:W-:Y:S02]  /*27a0*/  IMAD R116, R4.reuse, R116, R9 ;  /* 0x0000007404747224 */ /* 0x040fe400078e0209 */
[----:B------:R-:W-:Y:S01]  /*27b0*/  @!P1 IMAD.IADD R119, R119, 0x1, -R4 ;  /* 0x0000000177779824 */ /* 0x000fe200078e0a04 */
[----:B------:R-:W-:Y:S01]  /*27c0*/  ISETP.GE.AND P1, PT, R13, RZ, PT ;  /* 0x000000ff0d00720c */ /* 0x000fe20003f26270 */
[----:B------:R-:W-:Y:S01]  /*27d0*/  @!P0 IMAD.MOV R122, RZ, RZ, -R122 ;  /* 0x000000ffff7a8224 */ /* 0x000fe200078e0a7a */
[C---:B------:R-:W-:Y:S01]  /*27e0*/  ISETP.GT.U32.AND P0, PT, R4.reuse, R116, PT ;  /* 0x000000740400720c */ /* 0x040fe20003f04070 */
[----:B------:R-:W-:Y:S01]  /*27f0*/  @!P5 IMAD.MOV R213, RZ, RZ, -R213 ;  /* 0x000000ffffd5d224 */ /* 0x000fe200078e0ad5 */
[----:B------:R-:W-:Y:S01]  /*2800*/  ISETP.GT.U32.AND P5, PT, R4, R119, PT ;  /* 0x000000770400720c */ /* 0x000fe20003fa4070 */
[----:B------:R-:W-:Y:S01]  /*2810*/  @!P2 IMAD.IADD R123, R123, 0x1, -R4 ;  /* 0x000000017b7ba824 */ /* 0x000fe200078e0a04 */
[----:B------:R-:W-:Y:S01]  /*2820*/  ISETP.GE.AND P2, PT, R17, RZ, PT ;  /* 0x000000ff1100720c */ /* 0x000fe20003f46270 */
[----:B------:R-:W-:-:S04]  /*2830*/  IMAD.HI.U32 R8, R6, R141, RZ ;  /* 0x0000008d06087227 */ /* 0x000fc800078e00ff */
[----:B------:R-:W-:-:S04]  /*2840*/  IMAD.HI.U32 R9, R6, R173, RZ ;  /* 0x000000ad06097227 */ /* 0x000fc800078e00ff */
[----:B------:R-:W-:Y:S01]  /*2850*/  @!P3 IMAD.MOV R123, RZ, RZ, -R123 ;  /* 0x000000ffff7bb224 */ /* 0x000fe200078e0a7b */
[C---:B------:R-:W-:Y:S01]  /*2860*/  ISETP.GT.U32.AND P3, PT, R4.reuse, R120, PT ;  /* 0x000000780400720c */ /* 0x040fe20003f64070 */
[----:B------:R-:W-:Y:S02]  /*2870*/  @!P6 IMAD.IADD R217, R217, 0x1, -R4 ;  /* 0x00000001d9d9e824 */ /* 0x000fe400078e0a04 */
[----:B------:R-:W-:Y:S02]  /*2880*/  IMAD.MOV R8, RZ, RZ, -R8 ;  /* 0x000000ffff087224 */ /* 0x000fe400078e0a08 */
[----:B------:R-:W-:Y:S01]  /*2890*/  IMAD.MOV R9, RZ, RZ, -R9 ;  /* 0x000000ffff097224 */ /* 0x000fe200078e0a09 */
[C---:B------:R-:W-:Y:S01]  /*28a0*/  ISETP.GT.U32.AND P6, PT, R4.reuse, R217, PT ;  /* 0x000000d90400720c */ /* 0x040fe20003fc4070 */
[C---:B------:R-:W-:Y:S02]  /*28b0*/  IMAD R141, R4.reuse, R8, R141 ;  /* 0x00000008048d7224 */ /* 0x040fe400078e028d */
[----:B------:R-:W-:Y:S01]  /*28c0*/  IMAD R173, R4, R9, R173 ;  /* 0x0000000904ad7224 */ /* 0x000fe200078e02ad */
[----:B------:R-:W-:Y:S01]  /*28d0*/  LOP3.LUT R9, R7, 0x46, RZ, 0xfc, !PT ;  /* 0x0000004607097812 */ /* 0x000fe200078efcff */
[----:B------:R-:W-:-:S02]  /*28e0*/  @!P0 IMAD.IADD R116, R116, 0x1, -R4 ;  /* 0x0000000174748824 */ /* 0x000fc400078e0a04 */
[--C-:B------:R-:W-:Y:S01]  /*28f0*/  @!P5 IMAD.IADD R119, R119, 0x1, -R4.reuse ;  /* 0x000000017777d824 */ /* 0x100fe200078e0a04 */
[----:B------:R-:W-:Y:S01]  /*2900*/  ISETP.GT.U32.AND P5, PT, R4, R141, PT ;  /* 0x0000008d0400720c */ /* 0x000fe20003fa4070 */
[--C-:B------:R-:W-:Y:S01]  /*2910*/  @!P3 IMAD.IADD R120, R120, 0x1, -R4.reuse ;  /* 0x000000017878b824 */ /* 0x100fe200078e0a04 */
[----:B------:R-:W-:Y:S01]  /*2920*/  IABS R13, R9 ;  /* 0x00000009000d7213 */ /* 0x000fe20000000000 */
[----:B------:R-:W-:Y:S01]  /*2930*/  @!P4 IMAD.MOV R119, RZ, RZ, -R119 ;  /* 0x000000ffff77c224 */ /* 0x000fe200078e0a77 */
[----:B------:R-:W-:Y:S01]  /*2940*/  ISETP.GT.U32.AND P0, PT, R4, R116, PT ;  /* 0x000000740400720c */ /* 0x000fe20003f04070 */
[----:B------:R-:W-:Y:S01]  /*2950*/  @!P6 IMAD.IADD R217, R217, 0x1, -R4 ;  /* 0x00000001d9d9e824 */ /* 0x000fe200078e0a04 */
[----:B------:R-:W-:Y:S01]  /*2960*/  ISETP.GE.AND P3, PT, R12, RZ, PT ;  /* 0x000000ff0c00720c */ /* 0x000fe20003f66270 */
[----:B------:R-:W-:Y:S01]  /*2970*/  IMAD.HI.U32 R8, R6, R13, RZ ;  /* 0x0000000d06087227 */ /* 0x000fe200078e00ff */
[----:B------:R-:W-:Y:S02]  /*2980*/  ISETP.GT.U32.AND P6, PT, R4, R173, PT ;  /* 0x000000ad0400720c */ /* 0x000fe40003fc4070 */
[----:B------:R-:W-:Y:S01]  /*2990*/  LOP3.LUT R12, R7, 0x48, RZ, 0xfc, !PT ;  /* 0x00000048070c7812 */ /* 0x000fe200078efcff */
[----:B------:R-:W-:Y:S01]  /*29a0*/  IMAD.MOV R8, RZ, RZ, -R8 ;  /* 0x000000ffff087224 */ /* 0x000fe200078e0a08 */
[----:B------:R-:W-:Y:S01]  /*29b0*/  ISETP.GE.AND P4, PT, R16, RZ, PT ;  /* 0x000000ff1000720c */ /* 0x000fe20003f86270 */
[--C-:B------:R-:W-:Y:S01]  /*29c0*/  @!P5 IMAD.IADD R141, R141, 0x1, -R4.reuse ;  /* 0x000000018d8dd824 */ /* 0x100fe200078e0a04 */
[----:B------:R-:W-:Y:S01]  /*29d0*/  IABS R15, R12 ;  /* 0x0000000c000f7213 */ /* 0x000fe20000000000 */
        /* <DEDUP_REMOVED lines=9> */
[----:B------:R-:W-:-:S02]  /*2a70*/  IABS R13, R8 ;  /* 0x00000008000d7213 */ /* 0x000fc40000000000 */
[----:B------:R-:W-:Y:S01]  /*2a80*/  ISETP.GE.AND P0, PT, R12, RZ, PT ;  /* 0x000000ff0c00720c */ /* 0x000fe20003f06270 */
[----:B------:R-:W-:Y:S01]  /*2a90*/  @!P2 IMAD.MOV R120, RZ, RZ, -R120 ;  /* 0x000000ffff78a224 */ /* 0x000fe200078e0a78 */
[----:B------:R-:W-:Y:S01]  /*2aa0*/  ISETP.GE.AND P2, PT, R14, RZ, PT ;  /* 0x000000ff0e00720c */ /* 0x000fe20003f46270 */
[--C-:B------:R-:W-:Y:S01]  /*2ab0*/  @!P6 IMAD.IADD R173, R173, 0x1, -R4.reuse ;  /* 0x00000001adade824 */ /* 0x100fe200078e0a04 */
[C---:B------:R-:W-:Y:S01]  /*2ac0*/  LOP3.LUT R14, R7.reuse, 0x4e, RZ, 0xfc, !PT ;  /* 0x0000004e070e7812 */ /* 0x040fe200078efcff */
[----:B------:R-:W-:Y:S01]  /*2ad0*/  IMAD.MOV R9, RZ, RZ, -R9 ;  /* 0x000000ffff097224 */ /* 0x000fe200078e0a09 */
[----:B------:R-:W-:Y:S01]  /*2ae0*/  LOP3.LUT R16, R7, 0x50, RZ, 0xfc, !PT ;  /* 0x0000005007107812 */ /* 0x000fe200078efcff */
[--C-:B------:R-:W-:Y:S01]  /*2af0*/  @!P3 IMAD.IADD R141, R141, 0x1, -R4.reuse ;  /* 0x000000018d8db824 */ /* 0x100fe200078e0a04 */
[C---:B------:R-:W-:Y:S01]  /*2b00*/  ISETP.GT.U32.AND P6, PT, R4.reuse, R173, PT ;  /* 0x000000ad0400720c */ /* 0x040fe20003fc4070 */
[----:B------:R-:W-:Y:S01]  /*2b10*/  IMAD R118, R4, R9, R15 ;  /* 0x0000000904767224 */ /* 0x000fe200078e020f */
[----:B------:R-:W-:Y:S01]  /*2b20*/  LOP3.LUT R9, R7, 0x4c, RZ, 0xfc, !PT ;  /* 0x0000004c07097812 */ /* 0x000fe200078efcff */
[----:B------:R-:W-:Y:S01]  /*2b30*/  @!P1 IMAD.IADD R74, R74, 0x1, -R4 ;  /* 0x000000014a4a9824 */ /* 0x000fe200078e0a04 */
[----:B------:R-:W-:Y:S01]  /*2b40*/  ISETP.GE.AND P3, PT, R8, RZ, PT ;  /* 0x000000ff0800720c */ /* 0x000fe20003f66270 */
[----:B------:R-:W-:Y:S01]  /*2b50*/  IMAD.HI.U32 R8, R6, R13, RZ ;  /* 0x0000000d06087227 */ /* 0x000fe200078e00ff */
[----:B------:R-:W-:-:S02]  /*2b60*/  ISETP.GT.U32.AND P1, PT, R4, R118, PT ;  /* 0x000000760400720c */ /* 0x000fc40003f24070 */
[----:B------:R-:W-:Y:S01]  /*2b70*/  IABS R15, R9 ;  /* 0x00000009000f7213 */ /* 0x000fe20000000000 */
[----:B------:R-:W-:Y:S01]  /*2b80*/  @!P2 IMAD.MOV R141, RZ, RZ, -R141 ;  /* 0x000000ffff8da224 */ /* 0x000fe200078e0a8d */
[----:B------:R-:W-:Y:S01]  /*2b90*/  ISETP.GT.U32.AND P2, PT, R4, R74, PT ;  /* 0x0000004a0400720c */ /* 0x000fe20003f44070 */
[----:B------:R-:W-:Y:S01]  /*2ba0*/  IMAD.MOV R8, RZ, RZ, -R8 ;  /* 0x000000ffff087224 */ /* 0x000fe200078e0a08 */
[----:B------:R-:W-:Y:S01]  /*2bb0*/  IABS R17, R14 ;  /* 0x0000000e00117213 */ /* 0x000fe20000000000 */
[----:B------:R-:W-:Y:S01]  /*2bc0*/  @!P6 IMAD.IADD R173, R173, 0x1, -R4 ;  /* 0x00000001adade824 */ /* 0x000fe200078e0a04 */
[----:B------:R-:W-:Y:S01]  /*2bd0*/  ISETP.GE.AND P6, PT, R9, RZ, PT ;  /* 0x000000ff0900720c */ /* 0x000fe20003fc6270 */
[----:B------:R-:W-:Y:S01]  /*2be0*/  IMAD.HI.U32 R9, R6, R15, RZ ;  /* 0x0000000f06097227 */ /* 0x000fe200078e00ff */
[----:B------:R-:W-:-:S03]  /*2bf0*/  IABS R19, R16 ;  /* 0x0000001000137213 */ /* 0x000fc60000000000 */
[----:B------:R-:W-:Y:S02]  /*2c00*/  IMAD.MOV R12, RZ, RZ, -R9 ;  /* 0x000000ffff0c7224 */ /* 0x000fe400078e0a09 */
[--C-:B------:R-:W-:Y:S02]  /*2c10*/  @!P1 IMAD.IADD R118, R118, 0x1, -R4.reuse ;  /* 0x0000000176769824 */ /* 0x100fe400078e0a04 */
[C---:B------:R-:W-:Y:S02]  /*2c20*/  IMAD R9, R4.reuse, R8, R13 ;  /* 0x0000000804097224 */ /* 0x040fe400078e020d */
[C---:B------:R-:W-:Y:S01]  /*2c30*/  IMAD R13, R4.reuse, R12, R15 ;  /* 0x0000000c040d7224 */ /* 0x040fe200078e020f */
[----:B------:R-:W-:Y:S01]  /*2c40*/  ISETP.GT.U32.AND P1, PT, R4, R118, PT ;  /* 0x000000760400720c */ /* 0x000fe20003f24070 */
[----:B------:R-:W-:Y:S01]  /*2c50*/  @!P2 IMAD.IADD R74, R74, 0x1, -R4 ;  /* 0x000000014a4aa824 */ /* 0x000fe200078e0a04 */
[----:B------:R-:W-:Y:S01]  /*2c60*/  ISETP.GT.U32.AND P2, PT, R4, R9, PT ;  /* 0x000000090400720c */ /* 0x000fe20003f44070 */
[----:B------:R-:W-:-:S04]  /*2c70*/  IMAD.HI.U32 R8, R6, R17, RZ ;  /* 0x0000001106087227 */ /* 0x000fc800078e00ff */
[----:B------:R-:W-:Y:S01]  /*2c80*/  @!P5 IMAD.MOV R74, RZ, RZ, -R74 ;  /* 0x000000ffff4ad224 */ /* 0x000fe200078e0a4a */
[----:B------:R-:W-:Y:S01]  /*2c90*/  ISETP.GT.U32.AND P5, PT, R4, R13, PT ;  /* 0x0000000d0400720c */ /* 0x000fe20003fa4070 */
[----:B------:R-:W-:-:S04]  /*2ca0*/  IMAD.HI.U32 R12, R6, R19, RZ ;  /* 0x00000013060c7227 */ /* 0x000fc800078e00ff */
[----:B------:R-:W-:Y:S02]  /*2cb0*/  IMAD.MOV R8, RZ, RZ, -R8 ;  /* 0x000000ffff087224 */ /* 0x000fe400078e0a08 */
[----:B------:R-:W-:Y:S02]  /*2cc0*/  IMAD.MOV R12, RZ, RZ, -R12 ;  /* 0x000000ffff0c7224 */ /* 0x000fe400078e0a0c */
[----:B------:R-:W-:Y:S01]  /*2cd0*/  @!P4 IMAD.MOV R173, RZ, RZ, -R173 ;  /* 0x000000ffffadc224 */ /* 0x000fe200078e0aad */
[----:B------:R-:W-:Y:S01]  /*2ce0*/  ISETP.GE.AND P4, PT, R14, RZ, PT ;  /* 0x000000ff0e00720c */ /* 0x000fe20003f86270 */
[C---:B------:R-:W-:Y:S01]  /*2cf0*/  IMAD R15, R4.reuse, R8, R17 ;  /* 0x00000008040f7224 */ /* 0x040fe200078e0211 */
[----:B------:R-:W-:Y:S01]  /*2d00*/  LOP3.LUT R14, R7, 0x52, RZ, 0xfc, !PT ;  /* 0x00000052070e7812 */ /* 0x000fe200078efcff */
[----:B------:R-:W-:Y:S02]  /*2d10*/  IMAD R17, R4, R12, R19 ;  /* 0x0000000c04117224 */ /* 0x000fe400078e0213 */
[--C-:B------:R-:W-:Y:S01]  /*2d20*/  @!P1 IMAD.IADD R118, R118, 0x1, -R4.reuse ;  /* 0x0000000176769824 */ /* 0x100fe200078e0a04 */
[----:B------:R-:W-:Y:S01]  /*2d30*/  IABS R19, R14 ;  /* 0x0000000e00137213 */ /* 0x000fe20000000000 */
[----:B------:R-:W-:Y:S01]  /*2d40*/  @!P5 IMAD.IADD R13, R13, 0x1, -R4 ;  /* 0x000000010d0dd824 */ /* 0x000fe200078e0a04 */
[C---:B------:R-:W-:Y:S01]  /*2d50*/  ISETP.GT.U32.AND P1, PT, R4.reuse, R15, PT ;  /* 0x0000000f0400720c */ /* 0x040fe20003f24070 */
[----:B------:R-:W-:Y:S01]  /*2d60*/  @!P0 IMAD.MOV R118, RZ, RZ, -R118 ;  /* 0x000000ffff768224 */ /* 0x000fe200078e0a76 */
[----:B------:R-:W-:Y:S01]  /*2d70*/  ISETP.GT.U32.AND P0, PT, R4, R17, PT ;  /* 0x000000110400720c */ /* 0x000fe20003f04070 */
[----:B------:R-:W-:Y:S01]  /*2d80*/  IMAD.HI.U32 R8, R6, R19, RZ ;  /* 0x0000001306087227 */ /* 0x000fe200078e00ff */
[----:B------:R-:W-:-:S03]  /*2d90*/  ISETP.GT.U32.AND P5, PT, R4, R13, PT ;  /* 0x0000000d0400720c */ /* 0x000fc60003fa4070 */
[----:B------:R-:W-:Y:S02]  /*2da0*/  IMAD.MOV R8, RZ, RZ, -R8 ;  /* 0x000000ffff087224 */ /* 0x000fe400078e0a08 */
[----:B------:R-:W-:Y:S02]  /*2db0*/  @!P2 IMAD.IADD R9, R9, 0x1, -R4 ;  /* 0x000000010909a824 */ /* 0x000fe400078e0a04 */
[----:B------:R-:W-:Y:S02]  /*2dc0*/  IMAD R19, R4, R8, R19 ;  /* 0x0000000804137224 */ /* 0x000fe400078e0213 */
[----:B------:R-:W-:Y:S01]  /*2dd0*/  IMAD.HI.U32 R8, R6, R21, RZ ;  /* 0x0000001506087227 */ /* 0x000fe200078e00ff */
[----:B------:R-:W-:-:S03]  /*2de0*/  ISETP.GT.U32.AND P2, PT, R4, R9, PT ;  /* 0x000000090400720c */ /* 0x000fc60003f44070 */
[--C-:B------:R-:W-:Y:S02]  /*2df0*/  @!P0 IMAD.IADD R17, R17, 0x1, -R4.reuse ;  /* 0x0000000111118824 */ /* 0x100fe400078e0a04 */
[----:B------:R-:W-:Y:S01]  /*2e00*/  @!P5 IMAD.IADD R13, R13, 0x1, -R4 ;  /* 0x000000010d0dd824 */ /* 0x000fe200078e0a04 */
[C---:B------:R-:W-:Y:S01]  /*2e10*/  ISETP.GT.U32.AND P5, PT, R4.reuse, R19, PT ;  /* 0x000000130400720c */ /* 0x040fe20003fa4070 */
[----:B------:R-:W-:Y:S01]  /*2e20*/  IMAD.MOV R8, RZ, RZ, -R8 ;  /* 0x000000ffff087224 */ /* 0x000fe200078e0a08 */
[C---:B------:R-:W-:Y:S01]  /*2e30*/  ISETP.GT.U32.AND P0, PT, R4.reuse, R17, PT ;  /* 0x000000110400720c */ /* 0x040fe20003f04070 */
[--C-:B------:R-:W-:Y:S02]  /*2e40*/  @!P1 IMAD.IADD R15, R15, 0x1, -R4.reuse ;  /* 0x000000010f0f9824 */ /* 0x100fe400078e0a04 */
[C---:B------:R-:W-:Y:S01]  /*2e50*/  IMAD R21, R4.reuse, R8, R21 ;  /* 0x0000000804157224 */ /* 0x040fe200078e0215 */
[----:B------:R-:W-:Y:S01]  /*2e60*/  LOP3.LUT R8, R7, 0x58, RZ, 0xfc, !PT ;  /* 0x0000005807087812 */ /* 0x000fe200078efcff */
[----:B------:R-:W-:Y:S01]  /*2e70*/  @!P2 IMAD.IADD R9, R9, 0x1, -R4 ;  /* 0x000000010909a824 */ /* 0x000fe200078e0a04 */
[----:B------:R-:W-:Y:S01]  /*2e80*/  ISETP.GT.U32.AND P1, PT, R4, R15, PT ;  /* 0x0000000f0400720c */ /* 0x000fe20003f24070 */
[----:B------:R-:W-:Y:S01]  /*2e90*/  IMAD.HI.U32 R12, R6, R23, RZ ;  /* 0x00000017060c7227 */ /* 0x000fe200078e00ff */
[----:B------:R-:W-:-:S02]  /*2ea0*/  IABS R25, R8 ;  /* 0x0000000800197213 */ /* 0x000fc40000000000 */
[----:B------:R-:W-:Y:S01]  /*2eb0*/  ISETP.GE.AND P2, PT, R16, RZ, PT ;  /* 0x000000ff1000720c */ /* 0x000fe20003f46270 */
[--C-:B------:R-:W-:Y:S02]  /*2ec0*/  @!P5 IMAD.IADD R19, R19, 0x1, -R4.reuse ;  /* 0x000000011313d824 */ /* 0x100fe400078e0a04 */
[----:B------:R-:W-:Y:S01]  /*2ed0*/  @!P0 IMAD.IADD R17, R17, 0x1, -R4 ;  /* 0x0000000111118824 */ /* 0x000fe200078e0a04 */
[C---:B------:R-:W-:Y:S01]  /*2ee0*/  ISETP.GT.U32.AND P0, PT, R4.reuse, R21, PT ;  /* 0x000000150400720c */ /* 0x040fe20003f04070 */
[----:B------:R-:W-:Y:S01]  /*2ef0*/  @!P3 IMAD.MOV R9, RZ, RZ, -R9 ;  /* 0x000000ffff09b224 */ /* 0x000fe200078e0a09 */
[----:B------:R-:W-:Y:S01]  /*2f00*/  ISETP.GT.U32.AND P5, PT, R4, R19, PT ;  /* 0x000000130400720c */ /* 0x000fe20003fa4070 */
[----:B------:R-:W-:Y:S01]  /*2f10*/  IMAD.MOV R12, RZ, RZ, -R12 ;  /* 0x000000ffff0c7224 */ /* 0x000fe200078e0a0c */
[----:B------:R-:W-:Y:S01]  /*2f20*/  ISETP.GE.AND P3, PT, R14, RZ, PT ;  /* 0x000000ff0e00720c */ /* 0x000fe20003f66270 */
[----:B------:R-:W-:Y:S01]  /*2f30*/  @!P1 IMAD.IADD R15, R15, 0x1, -R4 ;  /* 0x000000010f0f9824 */ /* 0x000fe200078e0a04 */
[C---:B------:R-:W-:Y:S01]  /*2f40*/  LOP3.LUT R14, R7.reuse, 0x5c, RZ, 0xfc, !PT ;  /* 0x0000005c070e7812 */ /* 0x040fe200078efcff */
[----:B------:R-:W-:Y:S01]  /*2f50*/  IMAD R23, R4, R12, R23 ;  /* 0x0000000c04177224 */ /* 0x000fe200078e0217 */
[----:B------:R-:W-:Y:S01]  /*2f60*/  LOP3.LUT R12, R7, 0x5a, RZ, 0xfc, !PT ;  /* 0x0000005a070c7812 */ /* 0x000fe200078efcff */
[----:B------:R-:W-:Y:S01]  /*2f70*/  @!P4 IMAD.MOV R15, RZ, RZ, -R15 ;  /* 0x000000ffff0fc224 */ /* 0x000fe200078e0a0f */
[----:B------:R-:W-:Y:S01]  /*2f80*/  ISETP.GE.AND P4, PT, R8, RZ, PT ;  /* 0x000000ff0800720c */ /* 0x000fe20003f86270 */
[----:B------:R-:W-:Y:S01]  /*2f90*/  IMAD.HI.U32 R8, R6, R25, RZ ;  /* 0x0000001906087227 */ /* 0x000fe200078e00ff */
[----:B------:R-:W-:-:S02]  /*2fa0*/  IABS R27, R12 ;  /* 0x0000000c001b7213 */ /* 0x000fc40000000000 */
[----:B------:R-:W-:Y:S01]  /*2fb0*/  IABS R29, R14 ;  /* 0x0000000e001d7213 */ /* 0x000fe20000000000 */
[--C-:B------:R-:W-:Y:S01]  /*2fc0*/  @!P0 IMAD.IADD R21, R21, 0x1, -R4.reuse ;  /* 0x0000000115158824 */ /* 0x100fe200078e0a04 */
[----:B------:R-:W-:Y:S01]  /*2fd0*/  ISETP.GE.AND P1, PT, R20, RZ, PT ;  /* 0x000000ff1400720c */ /* 0x000fe20003f26270 */
[----:B------:R-:W-:Y:S01]  /*2fe0*/  @!P5 IMAD.IADD R19, R19, 0x1, -R4 ;  /* 0x000000011313d824 */ /* 0x000fe200078e0a04 */
[----:B------:R-:W-:Y:S01]  /*2ff0*/  ISETP.GE.AND P5, PT, R14, RZ, PT ;  /* 0x000000ff0e00720c */ /* 0x000fe20003fa6270 */
[----:B------:R-:W-:Y:S01]  /*3000*/  IMAD.MOV R8, RZ, RZ, -R8 ;  /* 0x000000ffff087224 */ /* 0x000fe200078e0a08 */
[C---:B------:R-:W-:Y:S01]  /*3010*/  ISETP.GT.U32.AND P0, PT, R4.reuse, R21, PT ;  /* 0x000000150400720c */ /* 0x040fe20003f04070 */
[----:B------:R-:W-:Y:S01]  /*3020*/  @!P3 IMAD.MOV R19, RZ, RZ, -R19 ;  /* 0x000000ffff13b224 */ /* 0x000fe200078e0a13 */
[C---:B------:R-:W-:Y:S01]  /*3030*/  ISETP.GT.U32.AND P3, PT, R4.reuse, R23, PT ;  /* 0x000000170400720c */ /* 0x040fe20003f64070 */
[----:B------:R-:W-:Y:S01]  /*3040*/  IMAD R25, R4, R8, R25 ;  /* 0x0000000804197224 */ /* 0x000fe200078e0219 */
[C---:B------:R-:W-:Y:S01]  /*3050*/  LOP3.LUT R20, R7.reuse, 0x60, RZ, 0xfc, !PT ;  /* 0x0000006007147812 */ /* 0x040fe200078efcff */
[----:B------:R-:W-:Y:S01]  /*3060*/  @!P6 IMAD.MOV R13, RZ, RZ, -R13 ;  /* 0x000000ffff0de224 */ /* 0x000fe200078e0a0d */
[----:B------:R-:W-:Y:S01]  /*3070*/  ISETP.GE.AND P6, PT, R18, RZ, PT ;  /* 0x000000ff1200720c */ /* 0x000fe20003fc6270 */
[----:B------:R-:W-:Y:S01]  /*3080*/  IMAD.HI.U32 R8, R6, R27, RZ ;  /* 0x0000001b06087227 */ /* 0x000fe200078e00ff */
[----:B------:R-:W-:-:S02]  /*3090*/  LOP3.LUT R18, R7, 0x5e, RZ, 0xfc, !PT ;  /* 0x0000005e07127812 */ /* 0x000fc400078efcff */
[----:B------:R-:W-:Y:S01]  /*30a0*/  IABS R33, R20 ;  /* 0x0000001400217213 */ /* 0x000fe20000000000 */
[----:B------:R-:W-:Y:S01]  /*30b0*/  IMAD.MOV R8, RZ, RZ, -R8 ;  /* 0x000000ffff087224 */ /* 0x000fe200078e0a08 */
[----:B------:R-:W-:Y:S01]  /*30c0*/  IABS R31, R18 ;  /* 0x00000012001f7213 */ /* 0x000fe20000000000 */
[--C-:B------:R-:W-:Y:S01]  /*30d0*/  @!P0 IMAD.IADD R21, R21, 0x1, -R4.reuse ;  /* 0x0000000115158824 */ /* 0x100fe200078e0a04 */
[C---:B------:R-:W-:Y:S01]  /*30e0*/  ISETP.GT.U32.AND P0, PT, R4.reuse, R25, PT ;  /* 0x000000190400720c */ /* 0x040fe20003f04070 */
[----:B------:R-:W-:Y:S02]  /*30f0*/  @!P3 IMAD.IADD R23, R23, 0x1, -R4 ;  /* 0x000000011717b824 */ /* 0x000fe400078e0a04 */
[----:B------:R-:W-:Y:S02]  /*3100*/  IMAD R27, R4, R8, R27 ;  /* 0x00000008041b7224 */ /* 0x000fe400078e021b */
[----:B------:R-:W-:Y:S01]  /*3110*/  IMAD.HI.U32 R14, R6, R31, RZ ;  /* 0x0000001f060e7227 */ /* 0x000fe200078e00ff */
[----:B------:R-:W-:-:S03]  /*3120*/  ISETP.GT.U32.AND P3, PT, R4, R23, PT ;  /* 0x000000170400720c */ /* 0x000fc60003f64070 */
[----:B------:R-:W-:Y:S02]  /*3130*/  IMAD.MOV R14, RZ, RZ, -R14 ;  /* 0x000000ffff0e7224 */ /* 0x000fe400078e0a0e */
[----:B------:R-:W-:Y:S01]  /*3140*/  @!P2 IMAD.MOV R17, RZ, RZ, -R17 ;  /* 0x000000ffff11a224 */ /* 0x000fe200078e0a11 */
[----:B------:R-:W-:Y:S01]  /*3150*/  ISETP.GE.AND P2, PT, R12, RZ, PT ;  /* 0x000000ff0c00720c */ /* 0x000fe20003f46270 */
[--C-:B------:R-:W-:Y:S02]  /*3160*/  @!P0 IMAD.IADD R25, R25, 0x1, -R4.reuse ;  /* 0x0000000119198824 */ /* 0x100fe400078e0a04 */
[C---:B------:R-:W-:Y:S02]  /*3170*/  IMAD R31, R4.reuse, R14, R31 ;  /* 0x0000000e041f7224 */ /* 0x040fe400078e021f */
[----:B------:R-:W-:Y:S01]  /*3180*/  @!P6 IMAD.MOV R21, RZ, RZ, -R21 ;  /* 0x000000ffff15e224 */ /* 0x000fe200078e0a15 */
[C---:B------:R-:W-:Y:S01]  /*3190*/  ISETP.GT.U32.AND P0, PT, R4.reuse, R25, PT ;  /* 0x000000190400720c */ /* 0x040fe20003f04070 */
[----:B------:R-:W-:Y:S01]  /*31a0*/  @!P3 IMAD.IADD R23, R23, 0x1, -R4 ;  /* 0x000000011717b824 */ /* 0x000fe200078e0a04 */
[----:B------:R-:W-:Y:S01]  /*31b0*/  ISETP.GT.U32.AND P3, PT, R4, R27, PT ;  /* 0x0000001b0400720c */ /* 0x000fe20003f64070 */
[----:B------:R-:W-:Y:S01]  /*31c0*/  IMAD.HI.U32 R16, R6, R33, RZ ;  /* 0x0000002106107227 */ /* 0x000fe200078e00ff */
[----:B------:R-:W-:-:S02]  /*31d0*/  ISETP.GE.AND P6, PT, R18, RZ, PT ;  /* 0x000000ff1200720c */ /* 0x000fc40003fc6270 */
[----:B------:R-:W-:Y:S01]  /*31e0*/  LOP3.LUT R18, R7, 0x64, RZ, 0xfc, !PT ;  /* 0x0000006407127812 */ /* 0x000fe200078efcff */
[----:B------:R-:W-:-:S03]  /*31f0*/  IMAD.HI.U32 R12, R6, R29, RZ ;  /* 0x0000001d060c7227 */ /* 0x000fc600078e00ff */
[----:B------:R-:W-:Y:S01]  /*3200*/  IABS R37, R18 ;  /* 0x0000001200257213 */ /* 0x000fe20000000000 */
[----:B------:R-:W-:Y:S02]  /*3210*/  IMAD.MOV R16, RZ, RZ, -R16 ;  /* 0x000000ffff107224 */ /* 0x000fe400078e0a10 */
[--C-:B------:R-:W-:Y:S01]  /*3220*/  @!P0 IMAD.IADD R25, R25, 0x1, -R4.reuse ;  /* 0x0000000119198824 */ /* 0x100fe200078e0a04 */
[C---:B------:R-:W-:Y:S01]  /*3230*/  ISETP.GT.U32.AND P0, PT, R4.reuse, R31, PT ;  /* 0x0000001f0400720c */ /* 0x040fe20003f04070 */
[----:B------:R-:W-:Y:S02]  /*3240*/  @!P3 IMAD.IADD R27, R27, 0x1, -R4 ;  /* 0x000000011b1bb824 */ /* 0x000fe400078e0a04 */
[----:B------:R-:W-:Y:S02]  /*3250*/  IMAD.MOV R12, RZ, RZ, -R12 ;  /* 0x000000ffff0c7224 */ /* 0x000fe400078e0a0c */
[C---:B------:R-:W-:Y:S01]  /*3260*/  IMAD R33, R4.reuse, R16, R33 ;  /* 0x0000001004217224 */ /* 0x040fe200078e0221 */
[C---:B------:R-:W-:Y:S01]  /*3270*/  ISETP.GT.U32.AND P3, PT, R4.reuse, R27, PT ;  /* 0x0000001b0400720c */ /* 0x040fe20003f64070 */
[----:B------:R-:W-:Y:S01]  /*3280*/  IMAD R29, R4, R12, R29 ;  /* 0x0000000c041d7224 */ /* 0x000fe200078e021d */
[----:B------:R-:W-:Y:S01]  /*3290*/  LOP3.LUT R16, R7, 0x62, RZ, 0xfc, !PT ;  /* 0x0000006207107812 */ /* 0x000fe200078efcff */
[----:B------:R-:W-:-:S03]  /*32a0*/  IMAD.HI.U32 R12, R6, R37, RZ ;  /* 0x00000025060c7227 */ /* 0x000fc600078e00ff */
[----:B------:R-:W-:Y:S01]  /*32b0*/  IABS R35, R16 ;  /* 0x0000001000237213 */ /* 0x000fe20000000000 */
[----:B------:R-:W-:Y:S02]  /*32c0*/  @!P0 IMAD.IADD R31, R31, 0x1, -R4 ;  /* 0x000000011f1f8824 */ /* 0x000fe400078e0a04 */
[----:B------:R-:W-:Y:S01]  /*32d0*/  @!P1 IMAD.MOV R23, RZ, RZ, -R23 ;  /* 0x000000ffff179224 */ /* 0x000fe200078e0a17 */
[C---:B------:R-:W-:Y:S01]  /*32e0*/  ISETP.GT.U32.AND P1, PT, R4.reuse, R29, PT ;  /* 0x0000001d0400720c */ /* 0x040fe20003f24070 */
[----:B------:R-:W-:Y:S01]  /*32f0*/  IMAD.MOV R12, RZ, RZ, -R12 ;  /* 0x000000ffff0c7224 */ /* 0x000fe200078e0a0c */
[C---:B------:R-:W-:Y:S01]  /*3300*/  ISETP.GT.U32.AND P0, PT, R4.reuse, R31, PT ;  /* 0x0000001f0400720c */ /* 0x040fe20003f04070 */
[----:B------:R-:W-:Y:S01]  /*3310*/  @!P3 IMAD.IADD R27, R27, 0x1, -R4 ;  /* 0x000000011b1bb824 */ /* 0x000fe200078e0a04 */
[C---:B------:R-:W-:Y:S01]  /*3320*/  ISETP.GT.U32.AND P3, PT, R4.reuse, R33, PT ;  /* 0x000000210400720c */ /* 0x040fe20003f64070 */
[----:B------:R-:W-:Y:S02]  /*3330*/  IMAD R37, R4, R12, R37 ;  /* 0x0000000c04257224 */ /* 0x000fe400078e0225 */
[----:B------:R-:W-:-:S04]  /*3340*/  IMAD.HI.U32 R8, R6, R35, RZ ;  /* 0x0000002306087227 */ /* 0x000fc800078e00ff */
[----:B------:R-:W-:Y:S02]  /*3350*/  IMAD.MOV R8, RZ, RZ, -R8 ;  /* 0x000000ffff087224 */ /* 0x000fe400078e0a08 */
[--C-:B------:R-:W-:Y:S02]  /*3360*/  @!P1 IMAD.IADD R29, R29, 0x1, -R4.reuse ;  /* 0x000000011d1d9824 */ /* 0x100fe400078e0a04 */
[--C-:B------:R-:W-:Y:S01]  /*3370*/  @!P0 IMAD.IADD R31, R31, 0x1, -R4.reuse ;  /* 0x000000011f1f8824 */ /* 0x100fe200078e0a04 */
[C---:B------:R-:W-:Y:S01]  /*3380*/  ISETP.GT.U32.AND P0, PT, R4.reuse, R37, PT ;  /* 0x000000250400720c */ /* 0x040fe20003f04070 */
[----:B------:R-:W-:Y:S01]  /*3390*/  @!P3 IMAD.IADD R33, R33, 0x1, -R4 ;  /* 0x000000012121b824 */ /* 0x000fe200078e0a04 */
[----:B------:R-:W-:Y:S01]  /*33a0*/  ISETP.GT.U32.AND P1, PT, R4, R29, PT ;  /* 0x0000001d0400720c */ /* 0x000fe20003f24070 */
[----:B------:R-:W-:Y:S01]  /*33b0*/  @!P4 IMAD.MOV R25, RZ, RZ, -R25 ;  /* 0x000000ffff19c224 */ /* 0x000fe200078e0a19 */
[----:B------:R-:W-:Y:S01]  /*33c0*/  ISETP.GE.AND P3, PT, R20, RZ, PT ;  /* 0x000000ff1400720c */ /* 0x000fe20003f66270 */
[C---:B------:R-:W-:Y:S01]  /*33d0*/  IMAD R35, R4.reuse, R8, R35 ;  /* 0x0000000804237224 */ /* 0x040fe200078e0223 */
[----:B------:R-:W-:Y:S01]  /*33e0*/  ISETP.GT.U32.AND P4, PT, R4, R33, PT ;  /* 0x000000210400720c */ /* 0x000fe20003f84070 */
[----:B------:R-:W-:Y:S01]  /*33f0*/  IMAD.HI.U32 R8, R6, R39, RZ ;  /* 0x0000002706087227 */ /* 0x000fe200078e00ff */
[----:B------:R-:W-:-:S03]  /*3400*/  LOP3.LUT R20, R7, 0x6c, RZ, 0xfc, !PT ;  /* 0x0000006c07147812 */ /* 0x000fc600078efcff */
[----:B------:R-:W-:Y:S01]  /*3410*/  IMAD.MOV R8, RZ, RZ, -R8 ;  /* 0x000000ffff087224 */ /* 0x000fe200078e0a08 */
[----:B------:R-:W-:Y:S01]  /*3420*/  IABS R45, R20 ;  /* 0x00000014002d7213 */ /* 0x000fe20000000000 */
[----:B------:R-:W-:Y:S02]  /*3430*/  @!P0 IMAD.IADD R37, R37, 0x1, -R4 ;  /* 0x0000000125258824 */ /* 0x000fe400078e0a04 */
[----:B------:R-:W-:Y:S02]  /*3440*/  IMAD R39, R4, R8, R39 ;  /* 0x0000000804277224 */ /* 0x000fe400078e0227 */
[----:B------:R-:W-:Y:S01]  /*3450*/  IMAD.HI.U32 R14, R6, R43, RZ ;  /* 0x0000002b060e7227 */ /* 0x000fe200078e00ff */
[----:B------:R-:W-:-:S03]  /*3460*/  ISETP.GT.U32.AND P0, PT, R4, R37, PT ;  /* 0x000000250400720c */ /* 0x000fc60003f04070 */
[--C-:B------:R-:W-:Y:S01]  /*3470*/  @!P4 IMAD.IADD R33, R33, 0x1, -R4.reuse ;  /* 0x000000012121c824 */ /* 0x100fe200078e0a04 */
[C---:B------:R-:W-:Y:S01]  /*3480*/  ISETP.GT.U32.AND P4, PT, R4.reuse, R39, PT ;  /* 0x000000270400720c */ /* 0x040fe20003f84070 */
[----:B------:R-:W-:Y:S01]  /*3490*/  @!P1 IMAD.IADD R29, R29, 0x1, -R4 ;  /* 0x000000011d1d9824 */ /* 0x000fe200078e0a04 */
[----:B------:R-:W-:Y:S01]  /*34a0*/  ISETP.GT.U32.AND P1, PT, R4, R35, PT ;  /* 0x000000230400720c */ /* 0x000fe20003f24070 */
[----:B------:R-:W-:Y:S02]  /*34b0*/  IMAD.MOV R14, RZ, RZ, -R14 ;  /* 0x000000ffff0e7224 */ /* 0x000fe400078e0a0e */
[----:B------:R-:W-:-:S04]  /*34c0*/  IMAD.HI.U32 R8, R6, R45, RZ ;  /* 0x0000002d06087227 */ /* 0x000fc800078e00ff */
[C---:B------:R-:W-:Y:S02]  /*34d0*/  IMAD R43, R4.reuse, R14, R43 ;  /* 0x0000000e042b7224 */ /* 0x040fe400078e022b */
[--C-:B------:R-:W-:Y:S02]  /*34e0*/  @!P0 IMAD.IADD R37, R37, 0x1, -R4.reuse ;  /* 0x0000000125258824 */ /* 0x100fe400078e0a04 */
[--C-:B------:R-:W-:Y:S01]  /*34f0*/  @!P4 IMAD.IADD R39, R39, 0x1, -R4.reuse ;  /* 0x000000012727c824 */ /* 0x100fe200078e0a04 */
[----:B------:R-:W-:Y:S01]  /*3500*/  ISETP.GT.U32.AND P0, PT, R4, R43, PT ;  /* 0x0000002b0400720c */ /* 0x000fe20003f04070 */
[----:B------:R-:W-:Y:S01]  /*3510*/  @!P1 IMAD.IADD R35, R35, 0x1, -R4 ;  /* 0x0000000123239824 */ /* 0x000fe200078e0a04 */
[----:B------:R-:W-:Y:S01]  /*3520*/  ISETP.GE.AND P4, PT, R16, RZ, PT ;  /* 0x000000ff1000720c */ /* 0x000fe20003f86270 */
[----:B------:R-:W-:Y:S02]  /*3530*/  IMAD.MOV R16, RZ, RZ, -R8 ;  /* 0x000000ffff107224 */ /* 0x000fe400078e0a08 */
[----:B------:R-:W-:Y:S01]  /*3540*/  IMAD.HI.U32 R12, R6, R41, RZ ;  /* 0x00000029060c7227 */ /* 0x000fe200078e00ff */
[----:B------:R-:W-:-:S03]  /*3550*/  ISETP.GT.U32.AND P1, PT, R4, R35, PT ;  /* 0x000000230400720c */ /* 0x000fc60003f24070 */
[C---:B------:R-:W-:Y:S01]  /*3560*/  IMAD R45, R4.reuse, R16, R45 ;  /* 0x00000010042d7224 */ /* 0x040fe200078e022d */
[----:B------:R-:W-:Y:S01]  /*3570*/  LOP3.LUT R16, R7, 0x7c, RZ, 0xfc, !PT ;  /* 0x0000007c07107812 */ /* 0x000fe200078efcff */
[----:B------:R-:W-:Y:S02]  /*3580*/  IMAD.MOV R12, RZ, RZ, -R12 ;  /* 0x000000ffff0c7224 */ /* 0x000fe400078e0a0c */
[----:B------:R-:W-:Y:S01]  /*3590*/  @!P0 IMAD.IADD R43, R43, 0x1, -R4 ;  /* 0x000000012b2b8824 */ /* 0x000fe200078e0a04 */
[C---:B------:R-:W-:Y:S01]  /*35a0*/  ISETP.GT.U32.AND P0, PT, R4.reuse, R45, PT ;  /* 0x0000002d0400720c */ /* 0x040fe20003f04070 */
[----:B------:R-:W-:Y:S01]  /*35b0*/  IMAD R41, R4, R12, R41 ;  /* 0x0000000c04297224 */ /* 0x000fe200078e0229 */
[----:B------:R-:W-:Y:S01]  /*35c0*/  IABS R61, R16 ;  /* 0x00000010003d7213 */ /* 0x000fe20000000000 */
[----:B------:R-:W-:-:S04]  /*35d0*/  IMAD.HI.U32 R12, R6, R47, RZ ;  /* 0x0000002f060c7227 */ /* 0x000fc800078e00ff */
[----:B------:R-:W-:Y:S02]  /*35e0*/  IMAD.MOV R12, RZ, RZ, -R12 ;  /* 0x000000ffff0c7224 */ /* 0x000fe400078e0a0c */
[--C-:B------:R-:W-:Y:S01]  /*35f0*/  @!P1 IMAD.IADD R35, R35, 0x1, -R4.reuse ;  /* 0x0000000123239824 */ /* 0x100fe200078e0a04 */
[C---:B------:R-:W-:Y:S01]  /*3600*/  ISETP.GT.U32.AND P1, PT, R4.reuse, R41, PT ;  /* 0x000000290400720c */ /* 0x040fe20003f24070 */
[----:B------:R-:W-:Y:S02]  /*3610*/  IMAD R47, R4, R12, R47 ;  /* 0x0000000c042f7224 */ /* 0x000fe400078e022f */
[----:B------:R-:W-:Y:S02]  /*3620*/  @!P0 IMAD.IADD R45, R45, 0x1, -R4 ;  /* 0x000000012d2d8824 */ /* 0x000fe400078e0a04 */
[----:B------:R-:W-:Y:S01]  /*3630*/  IMAD.HI.U32 R14, R6, R49, RZ ;  /* 0x00000031060e7227 */ /* 0x000fe200078e00ff */
[----:B------:R-:W-:-:S03]  /*3640*/  ISETP.GT.U32.AND P0, PT, R4, R47, PT ;  /* 0x0000002f0400720c */ /* 0x000fc60003f04070 */
[----:B------:R-:W-:Y:S02]  /*3650*/  IMAD.MOV R14, RZ, RZ, -R14 ;  /* 0x000000ffff0e7224 */ /* 0x000fe400078e0a0e */
[----:B------:R-:W-:-:S04]  /*3660*/  IMAD.HI.U32 R8, R6, R51, RZ ;  /* 0x0000003306087227 */ /* 0x000fc800078e00ff */
[--C-:B------:R-:W-:Y:S01]  /*3670*/  @!P1 IMAD.IADD R41, R41, 0x1, -R4.reuse ;  /* 0x0000000129299824 */ /* 0x100fe200078e0a04 */
[----:B------:R-:W-:Y:S01]  /*3680*/  ISETP.GE.AND P1, PT, R18, RZ, PT ;  /* 0x000000ff1200720c */ /* 0x000fe20003f26270 */
[C---:B------:R-:W-:Y:S01]  /*3690*/  IMAD R49, R4.reuse, R14, R49 ;  /* 0x0000000e04317224 */ /* 0x040fe200078e0231 */
[----:B------:R-:W-:Y:S01]  /*36a0*/  LOP3.LUT R18, R7, 0x74, RZ, 0xfc, !PT ;  /* 0x0000007407127812 */ /* 0x000fe200078efcff */
[----:B------:R-:W-:Y:S02]  /*36b0*/  @!P0 IMAD.IADD R47, R47, 0x1, -R4 ;  /* 0x000000012f2f8824 */ /* 0x000fe400078e0a04 */
[----:B------:R-:W-:Y:S01]  /*36c0*/  IMAD.MOV R8, RZ, RZ, -R8 ;  /* 0x000000ffff087224 */ /* 0x000fe200078e0a08 */
[----:B------:R-:W-:Y:S01]  /*36d0*/  IABS R53, R18 ;  /* 0x0000001200357213 */ /* 0x000fe20000000000 */
[----:B------:R-:W-:Y:S01]  /*36e0*/  @!P5 IMAD.MOV R29, RZ, RZ, -R29 ;  /* 0x000000ffff1dd224 */ /* 0x000fe200078e0a1d */
[C---:B------:R-:W-:Y:S01]  /*36f0*/  ISETP.GT.U32.AND P0, PT, R4.reuse, R49, PT ;  /* 0x000000310400720c */ /* 0x040fe20003f04070 */
[C---:B------:R-:W-:Y:S01]  /*3700*/  IMAD R51, R4.reuse, R8, R51 ;  /* 0x0000000804337224 */ /* 0x040fe200078e0233 */
[----:B------:R-:W-:Y:S01]  /*3710*/  ISETP.GT.U32.AND P5, PT, R4, R43, PT ;  /* 0x0000002b0400720c */ /* 0x000fe20003fa4070 */
[----:B------:R-:W-:-:S04]  /*3720*/  IMAD.HI.U32 R7, R6, R53, RZ ;  /* 0x0000003506077227 */ /* 0x000fc800078e00ff */
[----:B------:R-:W-:-:S04]  /*3730*/  IMAD.HI.U32 R8, R6, R55, RZ ;  /* 0x0000003706087227 */ /* 0x000fc800078e00ff */
[----:B------:R-:W-:Y:S01]  /*3740*/  @!P3 IMAD.MOV R33, RZ, RZ, -R33 ;  /* 0x000000ffff21b224 */ /* 0x000fe200078e0a21 */
[----:B------:R-:W-:Y:S01]  /*3750*/  ISETP.GT.U32.AND P3, PT, R4, R45, PT ;  /* 0x0000002d0400720c */ /* 0x000fe20003f64070 */
[----:B------:R-:W-:-:S04]  /*3760*/  IMAD.HI.U32 R12, R6, R57, RZ ;  /* 0x00000039060c7227 */ /* 0x000fc800078e00ff */
[----:B------:R-:W-:-:S04]  /*3770*/  IMAD.HI.U32 R14, R6, R59, RZ ;  /* 0x0000003b060e7227 */ /* 0x000fc800078e00ff */
[----:B------:R-:W-:Y:S02]  /*3780*/  IMAD.MOV R7, RZ, RZ, -R7 ;  /* 0x000000ffff077224 */ /* 0x000fe400078e0a07 */
[----:B------:R-:W-:Y:S02]  /*3790*/  IMAD.MOV R8, RZ, RZ, -R8 ;  /* 0x000000ffff087224 */ /* 0x000fe400078e0a08 */
[----:B------:R-:W-:Y:S02]  /*37a0*/  IMAD.MOV R12, RZ, RZ, -R12 ;  /* 0x000000ffff0c7224 */ /* 0x000fe400078e0a0c */
[----:B------:R-:W-:Y:S02]  /*37b0*/  IMAD.MOV R14, RZ, RZ, -R14 ;  /* 0x000000ffff0e7224 */ /* 0x000fe400078e0a0e */
[C---:B------:R-:W-:Y:S02]  /*37c0*/  IMAD R7, R4.reuse, R7, R53 ;  /* 0x0000000704077224 */ /* 0x040fe400078e0235 */
[----:B------:R-:W-:Y:S01]  /*37d0*/  @!P0 IMAD.IADD R49, R49, 0x1, -R4 ;  /* 0x0000000131318824 */ /* 0x000fe200078e0a04 */
[C---:B------:R-:W-:Y:S01]  /*37e0*/  ISETP.GT.U32.AND P0, PT, R4.reuse, R39, PT ;  /* 0x000000270400720c */ /* 0x040fe20003f04070 */
[----:B------:R-:W-:Y:S01]  /*37f0*/  @!P2 IMAD.MOV R27, RZ, RZ, -R27 ;  /* 0x000000ffff1ba224 */ /* 0x000fe200078e0a1b */
[C---:B------:R-:W-:Y:S01]  /*3800*/  ISETP.GT.U32.AND P2, PT, R4.reuse, R41, PT ;  /* 0x000000290400720c */ /* 0x040fe20003f44070 */
[----:B------:R-:W-:-:S02]  /*3810*/  IMAD R53, R4, R8, R55 ;  /* 0x0000000804357224 */ /* 0x000fc400078e0237 */
[C---:B------:R-:W-:Y:S02]  /*3820*/  IMAD R55, R4.reuse, R12, R57 ;  /* 0x0000000c04377224 */ /* 0x040fe400078e0239 */
[----:B------:R-:W-:Y:S01]  /*3830*/  @!P4 IMAD.MOV R35, RZ, RZ, -R35 ;  /* 0x000000ffff23c224 */ /* 0x000fe200078e0a23 */
[C---:B------:R-:W-:Y:S01]  /*3840*/  ISETP.GT.U32.AND P4, PT, R4.reuse, R47, PT ;  /* 0x0000002f0400720c */ /* 0x040fe20003f84070 */
[----:B------:R-:W-:Y:S02]  /*3850*/  IMAD R57, R4, R14, R59 ;  /* 0x0000000e04397224 */ /* 0x000fe400078e023b */
[----:B------:R-:W-:-:S04]  /*3860*/  IMAD.HI.U32 R6, R6, R61, RZ ;  /* 0x0000003d06067227 */ /* 0x000fc800078e00ff */
[--C-:B------:R-:W-:Y:S01]  /*3870*/  @!P5 IMAD.IADD R43, R43, 0x1, -R4.reuse ;  /* 0x000000012b2bd824 */ /* 0x100fe200078e0a04 */
[C---:B------:R-:W-:Y:S01]  /*3880*/  ISETP.GT.U32.AND P5, PT, R4.reuse, R55, PT ;  /* 0x000000370400720c */ /* 0x040fe20003fa4070 */
[----:B------:R-:W-:Y:S01]  /*3890*/  @!P3 IMAD.IADD R45, R45, 0x1, -R4 ;  /* 0x000000012d2db824 */ /* 0x000fe200078e0a04 */
[C---:B------:R-:W-:Y:S01]  /*38a0*/  ISETP.GT.U32.AND P3, PT, R4.reuse, R57, PT ;  /* 0x000000390400720c */ /* 0x040fe20003f64070 */
[----:B------:R-:W-:Y:S02]  /*38b0*/  IMAD.MOV R6, RZ, RZ, -R6 ;  /* 0x000000ffff067224 */ /* 0x000fe400078e0a06 */
[----:B------:R-:W-:Y:S01]  /*38c0*/  @!P1 IMAD.MOV R37, RZ, RZ, -R37 ;  /* 0x000000ffff259224 */ /* 0x000fe200078e0a25 */
[C---:B------:R-:W-:Y:S01]  /*38d0*/  ISETP.GT.U32.AND P1, PT, R4.reuse, R51, PT ;  /* 0x000000330400720c */ /* 0x040fe20003f24070 */
[C---:B------:R-:W-:Y:S02]  /*38e0*/  IMAD R59, R4.reuse, R6, R61 ;  /* 0x00000006043b7224 */ /* 0x040fe400078e023d */
[----:B------:R-:W-:Y:S01]  /*38f0*/  @!P6 IMAD.MOV R31, RZ, RZ, -R31 ;  /* 0x000000ffff1fe224 */ /* 0x000fe200078e0a1f */
[C---:B------:R-:W-:Y:S01]  /*3900*/  ISETP.GT.U32.AND P6, PT, R4.reuse, R49, PT ;  /* 0x000000310400720c */ /* 0x040fe20003fc4070 */
[--C-:B------:R-:W-:Y:S01]  /*3910*/  @!P0 IMAD.IADD R39, R39, 0x1, -R4.reuse ;  /* 0x0000000127278824 */ /* 0x100fe200078e0a04 */
[C---:B------:R-:W-:Y:S01]  /*3920*/  ISETP.GT.U32.AND P0, PT, R4.reuse, R7, PT ;  /* 0x000000070400720c */ /* 0x040fe20003f04070 */
[--C-:B------:R-:W-:Y:S01]  /*3930*/  @!P2 IMAD.IADD R41, R41, 0x1, -R4.reuse ;  /* 0x000000012929a824 */ /* 0x100fe200078e0a04 */
[C---:B------:R-:W-:Y:S01]  /*3940*/  ISETP.GT.U32.AND P2, PT, R4.reuse, R53, PT ;  /* 0x000000350400720c */ /* 0x040fe20003f44070 */
[--C-:B------:R-:W-:Y:S01]  /*3950*/  @!P4 IMAD.IADD R47, R47, 0x1, -R4.reuse ;  /* 0x000000012f2fc824 */ /* 0x100fe200078e0a04 */
[----:B------:R-:W-:Y:S01]  /*3960*/  ISETP.GT.U32.AND P4, PT, R4, R59, PT ;  /* 0x0000003b0400720c */ /* 0x000fe20003f84070 */
[--C-:B------:R-:W-:Y:S01]  /*3970*/  @!P5 IMAD.IADD R55, R55, 0x1, -R4.reuse ;  /* 0x000000013737d824 */ /* 0x100fe200078e0a04 */
[----:B------:R-:W-:Y:S01]  /*3980*/  ISETP.GE.AND P5, PT, R28, RZ, PT ;  /* 0x000000ff1c00720c */ /* 0x000fe20003fa6270 */
        /* <DEDUP_REMOVED lines=11> */
[C---:B------:R-:W-:Y:S01]  /*3a40*/  ISETP.GT.U32.AND P4, PT, R4.reuse, R51, PT ;  /* 0x000000330400720c */ /* 0x040fe20003f84070 */
[----:B------:R-:W-:Y:S01]  /*3a50*/  @!P5 IMAD.MOV R47, RZ, RZ, -R47 ;  /* 0x000000ffff2fd224 */ /* 0x000fe200078e0a2f */
[----:B------:R-:W3:Y:S01]  /*3a60*/  LDS R6, [UR10] ;  /* 0x0000000aff067984 */ /* 0x000ee20008000800 */
[----:B------:R-:W-:Y:S01]  /*3a70*/  @!P3 IMAD.MOV R49, RZ, RZ, -R49 ;  /* 0x000000ffff31b224 */ /* 0x000fe200078e0a31 */
[----:B------:R-:W-:Y:S01]  /*3a80*/  ISETP.GT.U32.AND P5, PT, R4, R59, PT ;  /* 0x0000003b0400720c */ /* 0x000fe20003fa4070 */
[----:B------:R-:W-:Y:S01]  /*3a90*/  @!P1 IMAD.MOV R41, RZ, RZ, -R41 ;  /* 0x000000ffff299224 */ /* 0x000fe200078e0a29 */
[----:B------:R-:W-:Y:S01]  /*3aa0*/  ISETP.GE.AND P3, PT, R32, RZ, PT ;  /* 0x000000ff2000720c */ /* 0x000fe20003f66270 */
[----:B------:R-:W-:Y:S01]  /*3ab0*/  @!P6 IMAD.MOV R39, RZ, RZ, -R39 ;  /* 0x000000ffff27e224 */ /* 0x000fe200078e0a27 */
[C---:B------:R-:W-:Y:S01]  /*3ac0*/  ISETP.GT.U32.AND P1, PT, R4.reuse, R7, PT ;  /* 0x000000070400720c */ /* 0x040fe20003f24070 */
[----:B------:R-:W-:Y:S01]  /*3ad0*/  @!P0 IMAD.MOV R43, RZ, RZ, -R43 ;  /* 0x000000ffff2b8224 */ /* 0x000fe200078e0a2b */
[C---:B------:R-:W-:Y:S01]  /*3ae0*/  ISETP.GT.U32.AND P0, PT, R4.reuse, R53, PT ;  /* 0x000000350400720c */ /* 0x040fe20003f04070 */
[----:B------:R-:W-:Y:S01]  /*3af0*/  @!P2 IMAD.MOV R45, RZ, RZ, -R45 ;  /* 0x000000ffff2da224 */ /* 0x000fe200078e0a2d */
[C---:B------:R-:W-:Y:S01]  /*3b00*/  ISETP.GT.U32.AND P2, PT, R4.reuse, R55, PT ;  /* 0x000000370400720c */ /* 0x040fe20003f44070 */
[--C-:B------:R-:W-:Y:S01]  /*3b10*/  @!P4 IMAD.IADD R51, R51, 0x1, -R4.reuse ;  /* 0x000000013333c824 */ /* 0x100fe200078e0a04 */
[----:B------:R-:W-:Y:S01]  /*3b20*/  ISETP.GT.U32.AND P6, PT, R4, R57, PT ;  /* 0x000000390400720c */ /* 0x000fe20003fc4070 */
[----:B------:R-:W-:Y:S01]  /*3b30*/  IMAD R8, R78, 0xc, RZ ;  /* 0x0000000c4e087824 */ /* 0x000fe200078e02ff */
[----:B------:R-:W-:Y:S01]  /*3b40*/  ISETP.GE.AND P4, PT, R18, RZ, PT ;  /* 0x000000ff1200720c */ /* 0x000fe20003f86270 */
[--C-:B------:R-:W-:Y:S01]  /*3b50*/  @!P5 IMAD.IADD R59, R59, 0x1, -R4.reuse ;  /* 0x000000013b3bd824 */ /* 0x100fe200078e0a04 */
[----:B------:R-:W-:Y:S01]  /*3b60*/  ISETP.GE.AND P5, PT, R40, RZ, PT ;  /* 0x000000ff2800720c */ /* 0x000fe20003fa6270 */
[----:B------:R-:W-:Y:S01]  /*3b70*/  @!P3 IMAD.MOV R51, RZ, RZ, -R51 ;  /* 0x000000ffff33b224 */ /* 0x000fe200078e0a33 */
[----:B------:R-:W-:Y:S01]  /*3b80*/  ISETP.NE.AND P3, PT, R10, RZ, PT ;  /* 0x000000ff0a00720c */ /* 0x000fe20003f65270 */
[--C-:B------:R-:W-:Y:S01]  /*3b90*/  @!P1 IMAD.IADD R7, R7, 0x1, -R4.reuse ;  /* 0x0000000107079824 */ /* 0x100fe200078e0a04 */
[----:B------:R-:W-:Y:S01]  /*3ba0*/  ISETP.GE.AND P1, PT, R34, RZ, PT ;  /* 0x000000ff2200720c */ /* 0x000fe20003f26270 */
[--C-:B------:R-:W-:Y:S01]  /*3bb0*/  @!P0 IMAD.IADD R53, R53, 0x1, -R4.reuse ;  /* 0x0000000135358824 */ /* 0x100fe200078e0a04 */
[----:B------:R-:W-:Y:S01]  /*3bc0*/  ISETP.GE.AND P0, PT, R36, RZ, PT ;  /* 0x000000ff2400720c */ /* 0x000fe20003f06270 */
[--C-:B------:R-:W-:Y:S01]  /*3bd0*/  @!P2 IMAD.IADD R55, R55, 0x1, -R4.reuse ;  /* 0x000000013737a824 */ /* 0x100fe200078e0a04 */
[----:B------:R-:W-:Y:S01]  /*3be0*/  ISETP.GE.AND P2, PT, R38, RZ, PT ;  /* 0x000000ff2600720c */ /* 0x000fe20003f46270 */
[----:B------:R-:W-:Y:S01]  /*3bf0*/  @!P6 IMAD.IADD R57, R57, 0x1, -R4 ;  /* 0x000000013939e824 */ /* 0x000fe200078e0a04 */
[----:B------:R-:W-:Y:S01]  /*3c00*/  ISETP.GE.AND P6, PT, R16, RZ, PT ;  /* 0x000000ff1000720c */ /* 0x000fe20003fc6270 */
[----:B------:R-:W-:Y:S01]  /*3c10*/  @!P4 IMAD.MOV R7, RZ, RZ, -R7 ;  /* 0x000000ffff07c224 */ /* 0x000fe200078e0a07 */
[----:B------:R-:W-:Y:S01]  /*3c20*/  ISETP.NE.AND P4, PT, R11, RZ, PT ;  /* 0x000000ff0b00720c */ /* 0x000fe20003f85270 */
[----:B------:R-:W-:Y:S01]  /*3c30*/  @!P5 IMAD.MOV R5, RZ, RZ, -R5 ;  /* 0x000000ffff05d224 */ /* 0x000fe200078e0a05 */
[----:B------:R-:W-:Y:S01]  /*3c40*/  LOP3.LUT R11, RZ, R11, RZ, 0x33, !PT ;  /* 0x0000000bff0b7212 */ /* 0x000fe200078e33ff */
[----:B------:R-:W-:Y:S01]  /*3c50*/  VIADD R4, R164, 0xffffffff ;  /* 0xffffffffa4047836 */ /* 0x000fe20000000000 */
[----:B------:R-:W-:Y:S01]  /*3c60*/  @!P3 LOP3.LUT R5, RZ, R10, RZ, 0x33, !PT ;  /* 0x0000000aff05b212 */ /* 0x000fe200078e33ff */
[----:B------:R-:W-:Y:S01]  /*3c70*/  @!P1 IMAD.MOV R53, RZ, RZ, -R53 ;  /* 0x000000ffff359224 */ /* 0x000fe200078e0a35 */
[C---:B------:R-:W-:Y:S01]  /*3c80*/  SEL R155, R11.reuse, R155, !P4 ;  /* 0x0000009b0b9b7207 */ /* 0x040fe20006000000 */
[----:B------:R-:W-:Y:S01]  /*3c90*/  @!P0 IMAD.MOV R55, RZ, RZ, -R55 ;  /* 0x000000ffff378224 */ /* 0x000fe200078e0a37 */
[----:B------:R-:W-:Y:S01]  /*3ca0*/  SEL R154, R11, R154, !P4 ;  /* 0x0000009a0b9a7207 */ /* 0x000fe20006000000 */
[----:B-1----:R-:W-:Y:S01]  /*3cb0*/  IMAD R75, R5, UR4, RZ ;  /* 0x00000004054b7c24 */ /* 0x002fe2000f8e02ff */
[C---:B------:R-:W-:Y:S01]  /*3cc0*/  SEL R152, R11.reuse, R152, !P4 ;  /* 0x000000980b987207 */ /* 0x040fe20006000000 */
[----:B------:R-:W-:Y:S01]  /*3cd0*/  @!P2 IMAD.MOV R57, RZ, RZ, -R57 ;  /* 0x000000ffff39a224 */ /* 0x000fe200078e0a39 */
[C---:B------:R-:W-:Y:S01]  /*3ce0*/  SEL R151, R11.reuse, R151, !P4 ;  /* 0x000000970b977207 */ /* 0x040fe20006000000 */
[----:B------:R-:W-:Y:S01]  /*3cf0*/  @!P6 IMAD.MOV R59, RZ, RZ, -R59 ;  /* 0x000000ffff3be224 */ /* 0x000fe200078e0a3b */
[----:B------:R-:W-:Y:S01]  /*3d00*/  SEL R150, R11, R150, !P4 ;  /* 0x000000960b967207 */ /* 0x000fe20006000000 */
[----:B------:R-:W-:Y:S01]  /*3d10*/  IMAD.SHL.U32 R77, R75, 0x4, RZ ;  /* 0x000000044b4d7824 */ /* 0x000fe200078e00ff */
[C---:B------:R-:W-:Y:S01]  /*3d20*/  SEL R148, R11.reuse, R148, !P4 ;  /* 0x000000940b947207 */ /* 0x040fe20006000000 */
[C---:B------:R-:W-:Y:S01]  /*3d30*/  IMAD R24, R78.reuse, 0x14, RZ ;  /* 0x000000144e187824 */ /* 0x040fe200078e02ff */
[C---:B------:R-:W-:Y:S01]  /*3d40*/  SEL R147, R11.reuse, R147, !P4 ;  /* 0x000000930b937207 */ /* 0x040fe20006000000 */
[C---:B------:R-:W-:Y:S01]  /*3d50*/  IMAD R32, R78.reuse, 0x18, RZ ;  /* 0x000000184e207824 */ /* 0x040fe200078e02ff */
[C---:B------:R-:W-:Y:S01]  /*3d60*/  SEL R146, R11.reuse, R146, !P4 ;  /* 0x000000920b927207 */ /* 0x040fe20006000000 */
[C---:B--2---:R-:W-:Y:S01]  /*3d70*/  IMAD R40, R78.reuse, 0x1c, RZ ;  /* 0x0000001c4e287824 */ /* 0x044fe200078e02ff */
[C---:B------:R-:W-:Y:S01]  /*3d80*/  SEL R144, R11.reuse, R144, !P4 ;  /* 0x000000900b907207 */ /* 0x040fe20006000000 */
[----:B------:R-:W-:Y:S01]  /*3d90*/  STL [R1+0x2d0], R8 ;  /* 0x0002d00801007387 */ /* 0x000fe20000100800 */
[C---:B------:R-:W-:Y:S01]  /*3da0*/  SEL R143, R11.reuse, R143, !P4 ;  /* 0x0000008f0b8f7207 */ /* 0x040fe20006000000 */
[C---:B------:R-:W-:Y:S01]  /*3db0*/  IMAD R12, R78.reuse, 0xe, RZ ;  /* 0x0000000e4e0c7824 */ /* 0x040fe200078e02ff */
[C---:B------:R-:W-:Y:S01]  /*3dc0*/  SEL R142, R11.reuse, R142, !P4 ;  /* 0x0000008e0b8e7207 */ /* 0x040fe20006000000 */
[----:B------:R-:W-:Y:S01]  /*3dd0*/  STL [R1+0x30c], R167 ;  /* 0x00030ca701007387 */ /* 0x000fe20000100800 */
[C---:B------:R-:W-:Y:S01]  /*3de0*/  SEL R140, R11.reuse, R140, !P4 ;  /* 0x0000008c0b8c7207 */ /* 0x040fe20006000000 */
[C---:B------:R-:W-:Y:S01]  /*3df0*/  IMAD R14, R78.reuse, 0xf, RZ ;  /* 0x0000000f4e0e7824 */ /* 0x040fe200078e02ff */
[C---:B------:R-:W-:Y:S01]  /*3e00*/  SEL R139, R11.reuse, R139, !P4 ;  /* 0x0000008b0b8b7207 */ /* 0x040fe20006000000 */
[----:B------:R-:W-:Y:S01]  /*3e10*/  STL [R1+0x308], R166 ;  /* 0x000308a601007387 */ /* 0x000fe20000100800 */
[C---:B------:R-:W-:Y:S01]  /*3e20*/  SEL R138, R11.reuse, R138, !P4 ;  /* 0x0000008a0b8a7207 */ /* 0x040fe20006000000 */
[C---:B------:R-:W-:Y:S01]  /*3e30*/  IMAD.SHL.U32 R16, R78.reuse, 0x10, RZ ;  /* 0x000000104e107824 */ /* 0x040fe200078e00ff */
        /* <DEDUP_REMOVED lines=43> */
[----:B------:R-:W-:Y:S01]  /*40f0*/  USHF.L.U32 UR4, UR6, 0x15, URZ ;  /* 0x0000001506047899 */ /* 0x000fe200080006ff */
[C---:B------:R-:W-:Y:S01]  /*4100*/  SEL R118, R11.reuse, R118, !P4 ;  /* 0x000000760b767207 */ /* 0x040fe20006000000 */
[----:B------:R-:W-:Y:S01]  /*4110*/  STL [R1+0x2d8], R22 ;  /* 0x0002d81601007387 */ /* 0x000fe20000100800 */
[C---:B------:R-:W-:Y:S01]  /*4120*/  SEL R145, R11.reuse, R9, !P4 ;  /* 0x000000090b917207 */ /* 0x040fe20006000000 */
[----:B------:R-:W-:Y:S01]  /*4130*/  ULOP3.LUT UR4, UR4, 0x600000, URZ, 0xc0, !UPT ;  /* 0x0060000004047892 */ /* 0x000fe2000f8ec0ff */
[C---:B------:R-:W-:Y:S01]  /*4140*/  SEL R177, R11.reuse, R13, !P4 ;  /* 0x0000000d0bb17207 */ /* 0x040fe20006000000 */
[C---:B------:R-:W-:Y:S01]  /*4150*/  IMAD R13, R78.reuse, 0x44, RZ ;  /* 0x000000444e0d7824 */ /* 0x040fe200078e02ff */
        /* <DEDUP_REMOVED lines=29> */
[----:B------:R1:W-:Y:S01]  /*4330*/  STL [R1+0x160], R77 ;  /* 0x0001604d01007387 */ /* 0x0003e20000100800 */
[C---:B------:R-:W-:Y:S01]  /*4340*/  SEL R193, R11.reuse, R45, !P4 ;  /* 0x0000002d0bc17207 */ /* 0x040fe20006000000 */
[C---:B------:R-:W-:Y:S01]  /*4350*/  IMAD R45, R78.reuse, 0x84, RZ ;  /* 0x000000844e2d7824 */ /* 0x040fe200078e02ff */
[C---:B------:R-:W-:Y:S01]  /*4360*/  SEL R76, R11.reuse, R47, !P4 ;  /* 0x0000002f0b4c7207 */ /* 0x040fe20006000000 */
[C---:B------:R-:W-:Y:S01]  /*4370*/  IMAD R47, R78.reuse, 0x88, RZ ;  /* 0x000000884e2f7824 */ /* 0x040fe200078e02ff */
[C---:B------:R-:W-:Y:S01]  /*4380*/  SEL R133, R11.reuse, R49, !P4 ;  /* 0x000000310b857207 */ /* 0x040fe20006000000 */
[C---:B------:R-:W-:Y:S01]  /*4390*/  IMAD R49, R78.reuse, 0x8c, RZ ;  /* 0x0000008c4e317824 */ /* 0x040fe200078e02ff */
[C---:B------:R-:W-:Y:S01]  /*43a0*/  SEL R165, R11.reuse, R51, !P4 ;  /* 0x000000330ba57207 */ /* 0x040fe20006000000 */
[----:B------:R-:W-:Y:S01]  /*43b0*/  IMAD R51, R78, 0x90, RZ ;  /* 0x000000904e337824 */ /* 0x000fe200078e02ff */
[C---:B------:R-:W-:Y:S01]  /*43c0*/  SEL R197, R11.reuse, R7, !P4 ;  /* 0x000000070bc57207 */ /* 0x040fe20006000000 */
[----:B------:R-:W-:Y:S01]  /*43d0*/  VIADD R7, R164, 0xfffffffd ;  /* 0xfffffffda4077836 */ /* 0x000fe20000000000 */
        /* <DEDUP_REMOVED lines=8> */
[----:B------:R-:W-:Y:S01]  /*4460*/  SEL R239, R11, R239, !P4 ;  /* 0x000000ef0bef7207 */ /* 0x000fe20006000000 */
[----:B------:R-:W-:Y:S01]  /*4470*/  BAR.SYNC.DEFER_BLOCKING 0x0 ;  /* 0x0000000000007b1d */ /* 0x000fe20000010000 */
[----:B------:R-:W-:-:S02]  /*4480*/  ISETP.GE.U32.AND P4, PT, R4, 0x7fffffc0, PT ;  /* 0x7fffffc00400780c */ /* 0x000fc40003f86070 */
[----:B-----5:R-:W-:Y:S01]  /*4490*/  IADD3 R4, P0, PT, R77, UR12, RZ ;  /* 0x0000000c4d047c10 */ /* 0x020fe2000ff1e0ff */
[----:B-1----:R-:W-:Y:S01]  /*44a0*/  IMAD R77, R3, R79, RZ ;  /* 0x0000004f034d7224 */ /* 0x002fe200078e02ff */
[----:B---3--:R-:W-:Y:S01]  /*44b0*/  R2UR UR11, R6 ;  /* 0x00000000060b72ca */ /* 0x008fe200000e0000 */
[----:B------:R-:W-:Y:S01]  /*44c0*/  VIADD R6, R164, 0xfffffffe ;  /* 0xfffffffea4067836 */ /* 0x000fe20000000000 */
[----:B------:R-:W-:Y:S02]  /*44d0*/  LEA.HI.X.SX32 R5, R75, UR13, 0x2, P0 ;  /* 0x0000000d4b057c11 */ /* 0x000fe400080f16ff */
[-C--:B------:R-:W-:Y:S02]  /*44e0*/  IADD3 R198, P3, PT, R170, R4.reuse, RZ ;  /* 0x00000004aac67210 */ /* 0x080fe40007f7e0ff */
[-C--:B------:R-:W-:Y:S02]  /*44f0*/  LEA R194, P6, R78, R4.reuse, 0x3 ;  /* 0x000000044ec27211 */ /* 0x080fe400078c18ff */
[----:B------:R-:W-:-:S02]  /*4500*/  IADD3 R190, P0, PT, R8, R4, RZ ;  /* 0x0000000408be7210 */ /* 0x000fc40007f1e0ff */
[CC--:B------:R-:W-:Y:S02]  /*4510*/  LEA.HI.X.SX32 R199, R78.reuse, R5.reuse, 0x2, P3 ;  /* 0x000000054ec77211 */ /* 0x0c0fe400018f16ff */
[-C--:B------:R-:W-:Y:S02]  /*4520*/  LEA R186, P3, R78, R4.reuse, 0x4 ;  /* 0x000000044eba7211 */ /* 0x080fe400078620ff */
[-C--:B------:R-:W-:Y:S01]  /*4530*/  LEA.HI.X.SX32 R195, R174, R5.reuse, 0x2, P6 ;  /* 0x00000005aec37211 */ /* 0x080fe200030f16ff */
[----:B------:R1:W-:Y:S01]  /*4540*/  STL.64 [R1+0x40], R198 ;  /* 0x000040c601007387 */ /* 0x0003e20000100a00 */
[----:B------:R-:W-:Y:S02]  /*4550*/  LEA.HI.X.SX32 R191, R171, R5, 0x2, P0 ;  /* 0x00000005abbf7211 */ /* 0x000fe400000f16ff */
[-C--:B------:R-:W-:Y:S01]  /*4560*/  IADD3 R182, P6, PT, R24, R4.reuse, RZ ;  /* 0x0000000418b67210 */ /* 0x080fe20007fde0ff */
[----:B------:R1:W-:Y:S01]  /*4570*/  STL.64 [R1+0x38], R194 ;  /* 0x000038c201007387 */ /* 0x0003e20000100a00 */
[----:B------:R-:W-:-:S02]  /*4580*/  IADD3 R178, P0, PT, R32, R4, RZ ;  /* 0x0000000420b27210 */ /* 0x000fc40007f1e0ff */
[-C--:B------:R-:W-:Y:S01]  /*4590*/  LEA.HI.X.SX32 R187, R170, R5.reuse, 0x2, P3 ;  /* 0x00000005aabb7211 */ /* 0x080fe200018f16ff */
[----:B------:R1:W-:Y:S01]  /*45a0*/  STL.64 [R1+0x30], R190 ;  /* 0x000030be01007387 */ /* 0x0003e20000100a00 */
[-C--:B------:R-:W-:Y:S02]  /*45b0*/  IADD3 R174, P3, PT, R40, R4.reuse, RZ ;  /* 0x0000000428ae7210 */ /* 0x080fe40007f7e0ff */
[-C--:B------:R-:W-:Y:S01]  /*45c0*/  LEA.HI.X.SX32 R183, R167, R5.reuse, 0x2, P6 ;  /* 0x00000005a7b77211 */ /* 0x080fe200030f16ff */
[----:B------:R1:W-:Y:S01]  /*45d0*/  STL.64 [R1+0x28], R186 ;  /* 0x000028ba01007387 */ /* 0x0003e20000100a00 */
[----:B------:R-:W-:Y:S02]  /*45e0*/  LEA.HI.X.SX32 R179, R166, R5, 0x2, P0 ;  /* 0x00000005a6b37211 */ /* 0x000fe400000f16ff */
[-C--:B------:R-:W-:Y:S01]  /*45f0*/  LEA R170, P6, R78, R4.reuse, 0x5 ;  /* 0x000000044eaa7211 */ /* 0x080fe200078c28ff */
[----:B------:R1:W-:Y:S01]  /*4600*/  STL.64 [R1+0x20], R182 ;  /* 0x000020b601007387 */ /* 0x0003e20000100a00 */
[----:B------:R-:W-:-:S02]  /*4610*/  IADD3 R166, P0, PT, R56, R4, RZ ;  /* 0x0000000438a67210 */ /* 0x000fc40007f1e0ff */
[-C--:B------:R-:W-:Y:S01]  /*4620*/  LEA.HI.X.SX32 R175, R180, R5.reuse, 0x2, P3 ;  /* 0x00000005b4af7211 */ /* 0x080fe200018f16ff */
[----:B------:R1:W-:Y:S01]  /*4630*/  STL.64 [R1+0x18], R178 ;  /* 0x000018b201007387 */ /* 0x0003e20000100a00 */
[-C--:B------:R-:W-:Y:S02]  /*4640*/  IADD3 R250, P3, PT, R64, R4.reuse, RZ ;  /* 0x0000000440fa7210 */ /* 0x080fe40007f7e0ff */
[-C--:B------:R-:W-:Y:S01]  /*4650*/  LEA.HI.X.SX32 R171, R176, R5.reuse, 0x2, P6 ;  /* 0x00000005b0ab7211 */ /* 0x080fe200030f16ff */
[----:B------:R1:W-:Y:S01]  /*4660*/  STL.64 [R1+0x10], R174 ;  /* 0x000010ae01007387 */ /* 0x0003e20000100a00 */
[----:B------:R-:W-:Y:S01]  /*4670*/  LEA.HI.X.SX32 R167, R168, R5, 0x2, P0 ;  /* 0x00000005a8a77211 */ /* 0x000fe200000f16ff */
[----:B------:R-:W-:Y:S01]  /*4680*/  IMAD R168, R78, 0x3e, RZ ;  /* 0x0000003e4ea87824 */ /* 0x000fe200078e02ff */
[-C--:B------:R-:W-:Y:S01]  /*4690*/  IADD3 R248, P6, PT, R82, R4.reuse, RZ ;  /* 0x0000000452f87210 */ /* 0x080fe20007fde0ff */
[----:B------:R1:W-:Y:S01]  /*46a0*/  STL.64 [R1+0x8], R170 ;  /* 0x000008aa01007387 */ /* 0x0003e20000100a00 */
[----:B------:R-:W-:-:S02]  /*46b0*/  IADD3 R246, P0, PT, R90, R4, RZ ;  /* 0x000000045af67210 */ /* 0x000fc40007f1e0ff */
[-C--:B------:R-:W-:Y:S01]  /*46c0*/  LEA.HI.X.SX32 R251, R162, R5.reuse, 0x2, P3 ;  /* 0x00000005a2fb7211 */ /* 0x080fe200018f16ff */
[----:B------:R1:W-:Y:S01]  /*46d0*/  STL.64 [R1], R166 ;  /* 0x000000a601007387 */ /* 0x0003e20000100a00 */
[----:B------:R-:W-:Y:S01]  /*46e0*/  ISETP.GE.U32.AND P5, PT, R6, 0x7fffffbf, PT ;  /* 0x7fffffbf0600780c */ /* 0x000fe20003fa6070 */
[----:B------:R-:W-:Y:S01]  /*46f0*/  IMAD R162, R78, 0x3f, RZ ;  /* 0x0000003f4ea27824 */ /* 0x000fe200078e02ff */
[-C--:B------:R-:W-:Y:S02]  /*4700*/  IADD3 R244, P3, PT, R99, R4.reuse, RZ ;  /* 0x0000000463f47210 */ /* 0x080fe40007f7e0ff */
[-C--:B------:R-:W-:Y:S02]  /*4710*/  LEA.HI.X.SX32 R249, R159, R5.reuse, 0x2, P6 ;  /* 0x000000059ff97211 */ /* 0x080fe400030f16ff */
[----:B------:R-:W-:Y:S02]  /*4720*/  LEA.HI.X.SX32 R247, R8, R5, 0x2, P0 ;  /* 0x0000000508f77211 */ /* 0x000fe400000f16ff */
[----:B------:R-:W-:-:S02]  /*4730*/  IADD3 R6, P6, PT, R107, R4, RZ ;  /* 0x000000046b067210 */ /* 0x000fc40007fde0ff */
[-C--:B------:R-:W-:Y:S02]  /*4740*/  IADD3 R8, P0, PT, R115, R4.reuse, RZ ;  /* 0x0000000473087210 */ /* 0x080fe40007f1e0ff */
[----:B------:R-:W-:Y:S02]  /*4750*/  ISETP.GE.U32.AND P1, PT, R7, 0x7fffffbe, PT ;  /* 0x7fffffbe0700780c */ /* 0x000fe40003f26070 */
[-C--:B------:R-:W-:Y:S02]  /*4760*/  LEA.HI.X.SX32 R245, R158, R5.reuse, 0x2, P3 ;  /* 0x000000059ef57211 */ /* 0x080fe400018f16ff */
[----:B------:R-:W-:Y:S02]  /*4770*/  LEA R10, P3, R78, R4, 0x6 ;  /* 0x000000044e0a7211 */ /* 0x000fe400078630ff */
[-C--:B------:R-:W-:Y:S02]  /*4780*/  LEA.HI.X.SX32 R7, R12, R5.reuse, 0x2, P6 ;  /* 0x000000050c077211 */ /* 0x080fe400030f16ff */
[----:B------:R-:W-:-:S02]  /*4790*/  LEA.HI.X.SX32 R9, R14, R5, 0x2, P0 ;  /* 0x000000050e097211 */ /* 0x000fc400000f16ff */
[-C--:B------:R-:W-:Y:S02]  /*47a0*/  IADD3 R12, P6, PT, R13, R4.reuse, RZ ;  /* 0x000000040d0c7210 */ /* 0x080fe40007fde0ff */
[-C--:B------:R-:W-:Y:S02]  /*47b0*/  IADD3 R14, P0, PT, R15, R4.reuse, RZ ;  /* 0x000000040f0e7210 */ /* 0x080fe40007f1e0ff */
[-C--:B------:R-:W-:Y:S02]  /*47c0*/  LEA.HI.X.SX32 R11, R16, R5.reuse, 0x2, P3 ;  /* 0x00000005100b7211 */ /* 0x080fe400018f16ff */
[----:B------:R-:W-:Y:S02]  /*47d0*/  IADD3 R16, P3, PT, R17, R4, RZ ;  /* 0x0000000411107210 */ /* 0x000fe40007f7e0ff */
        /* <DEDUP_REMOVED lines=26> */
[-C--:B------:R-:W-:Y:S02]  /*4980*/  LEA R42, P6, R78, R4.reuse, 0x7 ;  /* 0x000000044e2a7211 */ /* 0x080fe400078c38ff */
        /* <DEDUP_REMOVED lines=58> */
[----:B------:R-:W-:Y:S01]  /*4d30*/  LEA.HI.X.SX32 R109, R115, R5, 0x2, P0 ;  /* 0x00000005736d7211 */ /* 0x000fe200000f16ff */
[----:B------:R-:W-:Y:S01]  /*4d40*/  IMAD R115, R78, 0xfc, RZ ;  /* 0x000000fc4e737824 */ /* 0x000fe200078e02ff */
[----:B------:R-:W-:-:S02]  /*4d50*/  ISETP.GE.AND P6, PT, R3, R160, PT ;  /* 0x000000a00300720c */ /* 0x000fc40003fc6270 */
[----:B------:R-:W-:Y:S02]  /*4d60*/  ISETP.GT.AND P0, PT, R163, 0x3f, PT ;  /* 0x0000003fa300780c */ /* 0x000fe40003f04270 */
[----:B------:R-:W-:Y:S02]  /*4d70*/  LEA.HI.X.SX32 R111, R114, R5, 0x2, P3 ;  /* 0x00000005726f7211 */ /* 0x000fe400018f16ff */
[----:B------:R-:W-:Y:S02]  /*4d80*/  ISETP.GE.AND P3, PT, R3, R164, PT ;  /* 0x000000a40300720c */ /* 0x000fe40003f66270 */
[----:B------:R-:W-:Y:S02]  /*4d90*/  SEL R158, RZ, 0x4, !P0 ;  /* 0x00000004ff9e7807 */ /* 0x000fe40004000000 */
[----:B------:R-:W-:Y:S02]  /*4da0*/  SEL R156, RZ, 0x4, P6 ;  /* 0x00000004ff9c7807 */ /* 0x000fe40003000000 */
[----:B------:R-:W-:-:S02]  /*4db0*/  LEA R242, P6, R77, UR14, 0x2 ;  /* 0x0000000e4df27c11 */ /* 0x000fc4000f8c10ff */
[----:B------:R-:W-:Y:S02]  /*4dc0*/  SEL R158, R158, RZ, !P3 ;  /* 0x000000ff9e9e7207 */ /* 0x000fe40005800000 */
[----:B------:R-:W-:Y:S02]  /*4dd0*/  ISETP.NE.U32.AND P2, PT, R0, RZ, PT ;  /* 0x000000ff0000720c */ /* 0x000fe40003f45070 */
[----:B------:R-:W-:Y:S02]  /*4de0*/  IADD3 R112, P3, PT, R112, R4, RZ ;  /* 0x0000000470707210 */ /* 0x000fe40007f7e0ff */
[----:B------:R-:W-:Y:S01]  /*4df0*/  LEA.HI.X.SX32 R3, R77, UR15, 0x2, P6 ;  /* 0x0000000f4d037c11 */ /* 0x000fe2000b0f16ff */
[----:B-1----:R-:W-:Y:S10]  /*4e00*/  BRA.U UP0, `(.L_x_5) ;  /* 0x0000000100187547 */ /* 0x002ff4000b800000 */
[----:B------:R-:W-:Y:S01]  /*4e10*/  ELECT P6, URZ, PT ;  /* 0x0000000000ff782f */ /* 0x000fe200038c0000 */
[----:B------:R-:W-:Y:S01]  /*4e20*/  IMAD.MOV.U32 R114, RZ, RZ, 0x1 ;  /* 0x00000001ff727424 */ /* 0x000fe200078e00ff */
[----:B------:R-:W-:Y:S11]  /*4e30*/  UVIRTCOUNT.DEALLOC.SMPOOL 0x80 ;  /* 0x000000800000784c */ /* 0x000ff60000000000 */
[----:B------:R-:W-:-:S04]  /*4e40*/  @P6 MOV R159, 0x40 ;  /* 0x00000040009f6802 */ /* 0x000fc80000000f00 */
[----:B------:R-:W-:-:S05]  /*4e50*/  @P6 LEA R159, R172, R159, 0x18 ;  /* 0x0000009fac9f6211 */ /* 0x000fca00078ec0ff */
[----:B------:R1:W-:Y:S02]  /*4e60*/  @P6 STS.U8 [R159], R114 ;  /* 0x000000729f006388 */ /* 0x0003e40000000000 */
.L_x_5:
[----:B------:R-:W-:Y:S01]  /*4e70*/  UIADD3 UR12, UPT, UPT, UR11, UR4, URZ ;  /* 0x000000040b0c7290 */ /* 0x000fe2000fffe0ff */
[----:B------:R-:W-:Y:S01]  /*4e80*/  LEA.HI.X.SX32 R113, R168, R5, 0x2, P3 ;  /* 0x00000005a8717211 */ /* 0x000fe200018f16ff */
[----:B------:R-:W-:Y:S01]  /*4e90*/  VOTEU.ALL UP1, P2 ;  /* 0x0000000000ff7886 */ /* 0x000fe20001020000 */
[----:B-1----:R-:W-:Y:S01]  /*4ea0*/  IADD3 R114, P3, PT, R115, R4, RZ ;  /* 0x0000000473727210 */ /* 0x002fe20007f7e0ff */
[----:B------:R-:W-:Y:S01]  /*4eb0*/  VOTEU.ALL UP2, P2 ;  /* 0x0000000000ff7886 */ /* 0x000fe20001040000 */
[----:B------:R-:W-:Y:S01]  /*4ec0*/  VIADD R159, R164, 0xfffffffc ;  /* 0xfffffffca49f7836 */ /* 0x000fe20000000000 */
[----:B------:R-:W-:Y:S01]  /*4ed0*/  LEA R252, R0, UR10, 0x8 ;  /* 0x0000000a00fc7c11 */ /* 0x000fe2000f8e40ff */
[----:B------:R1:W-:Y:S01]  /*4ee0*/  STL.64 [R1+0x320], R250 ;  /* 0x000320fa01007387 */ /* 0x0003e20000100a00 */
[----:B------:R-:W-:-:S04]  /*4ef0*/  @!UP1 UIADD3 UR14, UPT, UPT, -UR5, 0x100000, URZ ;  /* 0x00100000050e9890 */ /* 0x000fc8000fffe1ff */
[----:B------:R-:W-:Y:S02]  /*4f00*/  @!UP1 USHF.L.U32 UR15, UR14, 0xb, URZ ;  /* 0x0000000b0e0f9899 */ /* 0x000fe400080006ff */
[----:B------:R-:W-:Y:S02]  /*4f10*/  @!UP1 USHF.L.U32 UR14, UR14, 0x1, URZ ;  /* 0x000000010e0e9899 */ /* 0x000fe400080006ff */
[----:B------:R-:W-:-:S04]  /*4f20*/  @!UP1 UIADD3 UR4, UPT, UPT, -UR5, 0x100000, URZ ;  /* 0x0010000005049890 */ /* 0x000fc8000fffe1ff */
[----:B------:R-:W-:Y:S02]  /*4f30*/  @!UP1 USHF.L.U32 UR5, UR4, 0xb, URZ ;  /* 0x0000000b04059899 */ /* 0x000fe400080006ff */
[----:B------:R-:W-:Y:S01]  /*4f40*/  @!UP1 USHF.L.U32 UR4, UR4, 0x1, URZ ;  /* 0x0000000104049899 */ /* 0x000fe200080006ff */
[----:B------:R-:W-:Y:S01]  /*4f50*/  STTM.x128 tmem[UR12], RZ ;  /* 0x000000ff000079ed */ /* 0x000fe200083c000c */
[----:B------:R-:W2:Y:S02]  /*4f60*/  FENCE.VIEW.ASYNC.T ;  /* 0x00000000000073c6 */ /* 0x000ea40000000200 */
[----:B--2---:R-:W-:Y:S01]  /*4f70*/  BAR.SYNC.DEFER_BLOCKING 0x0 ;  /* 0x0000000000007b1d */ /* 0x004fe20000010000 */
[----:B------:R-:W-:Y:S01]  /*4f80*/  LEA.HI.X.SX32 R115, R162, R5, 0x2, P3 ;  /* 0x00000005a2737211 */ /* 0x000fe200018f16ff */
[C---:B------:R-:W-:Y:S01]  /*4f90*/  VIADD R162, R164.reuse, 0xfffffffb ;  /* 0xfffffffba4a27836 */ /* 0x040fe20000000000 */
[----:B------:R-:W-:Y:S01]  /*4fa0*/  ISETP.GE.U32.AND P3, PT, R159, 0x7fffffbd, PT ;  /* 0x7fffffbd9f00780c */ /* 0x000fe20003f66070 */
[----:B------:R-:W-:-:S02]  /*4fb0*/  VIADD R159, R164, 0xfffffffa ;  /* 0xfffffffaa49f7836 */ /* 0x000fc40000000000 */
[----:B------:R-:W-:Y:S01]  /*4fc0*/  VOTEU.ALL UP1, P2 ;  /* 0x0000000000ff7886 */ /* 0x000fe20001020000 */
[----:B------:R-:W-:Y:S04]  /*4fd0*/  STL.64 [R1+0x328], R248 ;  /* 0x000328f801007387 */ /* 0x000fe80000100a00 */
[----:B------:R-:W-:Y:S04]  /*4fe0*/  STL.64 [R1+0x330], R246 ;  /* 0x000330f601007387 */ /* 0x000fe80000100a00 */
[----:B------:R-:W-:Y:S04]  /*4ff0*/  STL.64 [R1+0x338], R244 ;  /* 0x000338f401007387 */ /* 0x000fe80000100a00 */
[----:B------:R-:W-:Y:S04]  /*5000*/  STL.64 [R1+0x340], R6 ;  /* 0x0003400601007387 */ /* 0x000fe80000100a00 */
[----:B------:R-:W2:Y:S02]  /*5010*/  FENCE.VIEW.ASYNC.S ;  /* 0x00000000000073c6 */ /* 0x000ea40000000000 */
[----:B--2---:R-:W2:Y:S02]  /*5020*/  @!UP1 SYNCS.EXCH.64 URZ, [UR8], UR14 ;  /* 0x0000000e08ff95b2 */ /* 0x004ea40008000100 */
[----:B--2---:R-:W-:Y:S06]  /*5030*/  BAR.SYNC.DEFER_BLOCKING 0x0 ;  /* 0x0000000000007b1d */ /* 0x004fec0000010000 */
[----:B------:R2:W-:Y:S04]  /*5040*/  STL.64 [R1+0x350], R8 ;  /* 0x0003500801007387 */ /* 0x0005e80000100a00 */
[----:B------:R-:W-:Y:S04]  /*5050*/  STL.64 [R1+0x358], R10 ;  /* 0x0003580a01007387 */ /* 0x000fe80000100a00 */
[----:B------:R3:W-:Y:S01]  /*5060*/  STL.64 [R1+0x360], R12 ;  /* 0x0003600c01007387 */ /* 0x0007e20000100a00 */
[----:B------:R4:W5:Y:S03]  /*5070*/  @!UP2 SYNCS.EXCH.64 URZ, [UR10+0x28008], UR4 ;  /* 0x028008040affa5b2 */ /* 0x0009660008000100 */
[----:B------:R-:W-:Y:S01]  /*5080*/  @!PT LDS RZ, [RZ] ;  /* 0x00000000fffff984 */ /* 0x000fe20000000800 */
[----:B------:R-:W-:Y:S01]  /*5090*/  @!PT LDS RZ, [RZ] ;  /* 0x00000000fffff984 */ /* 0x000fe20000000800 */
[----:B------:R-:W-:Y:S01]  /*50a0*/  @!PT LDS RZ, [RZ] ;  /* 0x00000000fffff984 */ /* 0x000fe20000000800 */
[----:B-----5:R-:W-:Y:S01]  /*50b0*/  LDGSTS.E [R252+0x18000], desc[UR32][R4.64], !P4 ;  /* 0x1800000004fc7fae */ /* 0x020fe2000e1a1020 */
[----:B------:R-:W-:Y:S01]  /*50c0*/  ISETP.GE.U32.AND P4, PT, R162, 0x7fffffbc, PT ;  /* 0x7fffffbca200780c */ /* 0x000fe20003f86070 */
[----:B------:R-:W-:-:S02]  /*50d0*/  VIADD R162, R164, 0xfffffff9 ;  /* 0xfffffff9a4a27836 */ /* 0x000fc40000000000 */
[----:B------:R-:W-:Y:S01]  /*50e0*/  LDGSTS.E [R252+0x18004], desc[UR32][R198.64], !P5 ;  /* 0x18004000c6fc7fae */ /* 0x000fe2000e9a1020 */
[----:B------:R-:W-:Y:S01]  /*50f0*/  ISETP.GE.U32.AND P5, PT, R159, 0x7fffffbb, PT ;  /* 0x7fffffbb9f00780c */ /* 0x000fe20003fa6070 */
[----:B------:R-:W-:Y:S02]  /*5100*/  VIADD R159, R164, 0xfffffff8 ;  /* 0xfffffff8a49f7836 */ /* 0x000fe40000000000 */
[----:B------:R-:W-:Y:S01]  /*5110*/  LDGSTS.E [R252+0x18008], desc[UR32][R194.64], !P1 ;  /* 0x18008000c2fc7fae */ /* 0x000fe2000c9a1020 */
[----:B------:R-:W-:Y:S01]  /*5120*/  ISETP.GE.U32.AND P1, PT, R162, 0x7fffffba, PT ;  /* 0x7fffffbaa200780c */ /* 0x000fe20003f26070 */
[C---:B------:R-:W-:Y:S01]  /*5130*/  VIADD R162, R164.reuse, 0xfffffff7 ;  /* 0xfffffff7a4a27836 */ /* 0x040fe20000000000 */
[----:B----4-:R-:W4:Y:S01]  /*5140*/  LDCU UR4, c[0x0][0x3b0] ;  /* 0x00007600ff0477ac */ /* 0x010f220008000800 */
[----:B------:R-:W-:Y:S01]  /*5150*/  LDGSTS.E [R252+0x1800c], desc[UR32][R190.64], !P3 ;  /* 0x1800c000befc7fae */ /* 0x000fe2000d9a1020 */
[----:B------:R-:W-:Y:S01]  /*5160*/  ISETP.GE.U32.AND P3, PT, R159, 0x7fffffb9, PT ;  /* 0x7fffffb99f00780c */ /* 0x000fe20003f66070 */
[----:B------:R-:W-:-:S02]  /*5170*/  VIADD R159, R164, 0xfffffff6 ;  /* 0xfffffff6a49f7836 */ /* 0x000fc40000000000 */
[----:B------:R-:W-:Y:S01]  /*5180*/  LDGSTS.E [R252+0x18010], desc[UR32][R186.64], !P4 ;  /* 0x18010000bafc7fae */ /* 0x000fe2000e1a1020 */
[----:B------:R-:W-:Y:S01]  /*5190*/  ISETP.GE.U32.AND P4, PT, R162, 0x7fffffb8, PT ;  /* 0x7fffffb8a200780c */ /* 0x000fe20003f86070 */
[C---:B------:R-:W-:Y:S02]  /*51a0*/  VIADD R162, R164.reuse, 0xfffffff5 ;  /* 0xfffffff5a4a27836 */ /* 0x040fe40000000000 */
[----:B------:R-:W-:Y:S01]  /*51b0*/  LDGSTS.E [R252+0x18014], desc[UR32][R182.64], !P5 ;  /* 0x18014000b6fc7fae */ /* 0x000fe2000e9a1020 */
[----:B------:R-:W-:Y:S01]  /*51c0*/  ISETP.GE.U32.AND P5, PT, R159, 0x7fffffb7, PT ;  /* 0x7fffffb79f00780c */ /* 0x000fe20003fa6070 */
[----:B------:R-:W-:Y:S02]  /*51d0*/  VIADD R159, R164, 0xfffffff4 ;  /* 0xfffffff4a49f7836 */ /* 0x000fe40000000000 */
[----:B------:R-:W-:Y:S01]  /*51e0*/  LDGSTS.E [R252+0x18018], desc[UR32][R178.64], !P1 ;  /* 0x18018000b2fc7fae */ /* 0x000fe2000c9a1020 */
[----:B------:R-:W-:Y:S01]  /*51f0*/  ISETP.GE.U32.AND P1, PT, R162, 0x7fffffb6, PT ;  /* 0x7fffffb6a200780c */ /* 0x000fe20003f26070 */
[----:B------:R-:W-:-:S02]  /*5200*/  VIADD R162, R164, 0xfffffff3 ;  /* 0xfffffff3a4a27836 */ /* 0x000fc40000000000 */
[----:B------:R-:W-:Y:S01]  /*5210*/  LDGSTS.E [R252+0x1801c], desc[UR32][R174.64], !P3 ;  /* 0x1801c000aefc7fae */ /* 0x000fe2000d9a1020 */
[----:B------:R-:W-:Y:S01]  /*5220*/  ISETP.GE.U32.AND P3, PT, R159, 0x7fffffb5, PT ;  /* 0x7fffffb59f00780c */ /* 0x000fe20003f66070 */
[----:B------:R-:W-:Y:S02]  /*5230*/  VIADD R159, R164, 0xfffffff2 ;  /* 0xfffffff2a49f7836 */ /* 0x000fe40000000000 */
[----:B------:R-:W-:Y:S01]  /*5240*/  LDGSTS.E [R252+0x18020], desc[UR32][R170.64], !P4 ;  /* 0x18020000aafc7fae */ /* 0x000fe2000e1a1020 */
[----:B------:R-:W-:Y:S01]  /*5250*/  ISETP.GE.U32.AND P4, PT, R162, 0x7fffffb4, PT ;  /* 0x7fffffb4a200780c */ /* 0x000fe20003f86070 */
[C---:B------:R-:W-:Y:S02]  /*5260*/  VIADD R162, R164.reuse, 0xfffffff1 ;  /* 0xfffffff1a4a27836 */ /* 0x040fe40000000000 */
[----:B------:R-:W-:Y:S01]  /*5270*/  LDGSTS.E [R252+0x18024], desc[UR32][R166.64], !P5 ;  /* 0x18024000a6fc7fae */ /* 0x000fe2000e9a1020 */
[----:B------:R-:W-:Y:S01]  /*5280*/  ISETP.GE.U32.AND P5, PT, R159, 0x7fffffb3, PT ;  /* 0x7fffffb39f00780c */ /* 0x000fe20003fa6070 */
[----:B------:R-:W-:-:S02]  /*5290*/  VIADD R159, R164, 0xfffffff0 ;  /* 0xfffffff0a49f7836 */ /* 0x000fc40000000000 */
[----:B------:R1:W-:Y:S01]  /*52a0*/  LDGSTS.E [R252+0x18028], desc[UR32][R250.64], !P1 ;  /* 0x18028000fafc7fae */ /* 0x0003e2000c9a1020 */
[----:B------:R-:W-:Y:S01]  /*52b0*/  ISETP.GE.U32.AND P1, PT, R162, 0x7fffffb2, PT ;  /* 0x7fffffb2a200780c */ /* 0x000fe20003f26070 */
[----:B----4-:R-:W-:Y:S02]  /*52c0*/  IMAD R155, R155, UR4, RZ ;  /* 0x000000049b9b7c24 */ /* 0x010fe4000f8e02ff */
[----:B------:R-:W-:Y:S01]  /*52d0*/  LDGSTS.E [R252+0x1802c], desc[UR32][R248.64], !P3 ;  /* 0x1802c000f8fc7fae */ /* 0x000fe2000d9a1020 */
[----:B------:R-:W-:Y:S01]  /*52e0*/  ISETP.GE.U32.AND P3, PT, R159, 0x7fffffb1, PT ;  /* 0x7fffffb19f00780c */ /* 0x000fe20003f66070 */
[----:B------:R-:W-:Y:S02]  /*52f0*/  IMAD R154, R154, UR4, RZ ;  /* 0x000000049a9a7c24 */ /* 0x000fe4000f8e02ff */
[----:B------:R-:W-:Y:S01]  /*5300*/  LDGSTS.E [R252+0x18030], desc[UR32][R246.64], !P4 ;  /* 0x18030000f6fc7fae */ /* 0x000fe2000e1a1020 */
[----:B------:R-:W-:Y:S02]  /*5310*/  IMAD R184, R152, UR4, RZ ;  /* 0x0000000498b87c24 */ /* 0x000fe4000f8e02ff */
[----:B------:R-:W-:Y:S01]  /*5320*/  IMAD R150, R150, UR4, RZ ;  /* 0x0000000496967c24 */ /* 0x000fe2000f8e02ff */
[----:B-1----:R-:W1:Y:S01]  /*5330*/  LDC R251, c[0x0][0x3a0] ;  /* 0x0000e800fffb7b82 */ /* 0x002e620000000800 */
[----:B------:R-:W-:Y:S01]  /*5340*/  LDGSTS.E [R252+0x18034], desc[UR32][R244.64], !P5 ;  /* 0x18034000f4fc7fae */ /* 0x000fe2000e9a1020 */
[----:B------:R-:W-:-:S02]  /*5350*/  IMAD R171, R148, UR4, RZ ;  /* 0x0000000494ab7c24 */ /* 0x000fc4000f8e02ff */
[----:B------:R-:W-:Y:S01]  /*5360*/  IMAD R172, R116, UR4, RZ ;  /* 0x0000000474ac7c24 */ /* 0x000fe2000f8e02ff */
[----:B------:R-:W-:Y:S01]  /*5370*/  LDGSTS.E [R252+0x18038], desc[UR32][R6.64], !P1 ;  /* 0x1803800006fc7fae */ /* 0x000fe2000c9a1020 */
[----:B------:R-:W-:Y:S02]  /*5380*/  IMAD R144, R144, UR4, RZ ;  /* 0x0000000490907c24 */ /* 0x000fe4000f8e02ff */
[----:B------:R-:W-:Y:S01]  /*5390*/  IMAD R167, R143, UR4, RZ ;  /* 0x000000048fa77c24 */ /* 0x000fe2000f8e02ff */
[----:B------:R2:W-:Y:S01]  /*53a0*/  LDGSTS.E [R252+0x1803c], desc[UR32][R8.64], !P3 ;  /* 0x1803c00008fc7fae */ /* 0x0005e2000d9a1020 */
[----:B------:R-:W-:Y:S02]  /*53b0*/  IMAD R170, R118, UR4, RZ ;  /* 0x0000000476aa7c24 */ /* 0x000fe4000f8e02ff */
[----:B------:R-:W-:Y:S01]  /*53c0*/  IMAD R188, R142, UR4, RZ ;  /* 0x000000048ebc7c24 */ /* 0x000fe2000f8e02ff */
[----:B------:R-:W-:Y:S01]  /*53d0*/  STL [R1+0x2c4], R155 ;  /* 0x0002c49b01007387 */ /* 0x000fe20000100800 */
[----:B------:R-:W-:-:S02]  /*53e0*/  IMAD R139, R139, UR4, RZ ;  /* 0x000000048b8b7c24 */ /* 0x000fc4000f8e02ff */
[----:B------:R-:W-:Y:S01]  /*53f0*/  IMAD R168, R117, UR4, RZ ;  /* 0x0000000475a87c24 */ /* 0x000fe2000f8e02ff */
[----:B------:R-:W-:Y:S01]  /*5400*/  STL [R1+0x2c0], R154 ;  /* 0x0002c09a01007387 */ /* 0x000fe20000100800 */
[----:B------:R-:W-:Y:S02]  /*5410*/  IMAD R166, R120, UR4, RZ ;  /* 0x0000000478a67c24 */ /* 0x000fe4000f8e02ff */
[----:B------:R-:W-:Y:S01]  /*5420*/  IMAD R134, R134, UR4, RZ ;  /* 0x0000000486867c24 */ /* 0x000fe2000f8e02ff */
[----:B------:R-:W-:Y:S01]  /*5430*/  STL [R1+0x2bc], R184 ;  /* 0x0002bcb801007387 */ /* 0x000fe20000100800 */
[----:B--2---:R-:W-:Y:S02]  /*5440*/  IMAD R8, R146, UR4, RZ ;  /* 0x0000000492087c24 */ /* 0x004fe4000f8e02ff */
[C---:B-1----:R-:W-:Y:S01]  /*5450*/  VIADD R162, R251.reuse, 0xffffffef ;  /* 0xffffffeffba27836 */ /* 0x042fe20000000000 */
[----:B------:R-:W-:Y:S01]  /*5460*/  STL [R1+0x2b4], R150 ;  /* 0x0002b49601007387 */ /* 0x000fe20000100800 */
[----:B------:R-:W-:-:S02]  /*5470*/  VIADD R159, R251, 0xffffffee ;  /* 0xffffffeefb9f7836 */ /* 0x000fc40000000000 */
[----:B------:R-:W-:Y:S01]  /*5480*/  IMAD R190, R136, UR4, RZ ;  /* 0x0000000488be7c24 */ /* 0x000fe2000f8e02ff */
[----:B------:R-:W-:Y:S01]  /*5490*/  ISETP.GE.U32.AND P4, PT, R162, 0x7fffffb0, PT ;  /* 0x7fffffb0a200780c */ /* 0x000fe20003f86070 */
[----:B------:R-:W-:Y:S01]  /*54a0*/  VIADD R162, R251, 0xffffffed ;  /* 0xffffffedfba27836 */ /* 0x000fe20000000000 */
[----:B------:R-:W-:Y:S01]  /*54b0*/  ISETP.GE.U32.AND P5, PT, R159, 0x7fffffaf, PT ;  /* 0x7fffffaf9f00780c */ /* 0x000fe20003fa6070 */
[C---:B------:R-:W-:Y:S02]  /*54c0*/  VIADD R159, R251.reuse, 0xffffffec ;  /* 0xffffffecfb9f7836 */ /* 0x040fe40000000000 */
[----:B------:R-:W-:Y:S01]  /*54d0*/  IMAD R174, R122, UR4, RZ ;  /* 0x000000047aae7c24 */ /* 0x000fe2000f8e02ff */
[----:B------:R-:W-:Y:S01]  /*54e0*/  ISETP.GE.U32.AND P1, PT, R162, 0x7fffffae, PT ;  /* 0x7fffffaea200780c */ /* 0x000fe20003f26070 */
[----:B------:R-:W-:Y:S01]  /*54f0*/  VIADD R162, R251, 0xffffffeb ;  /* 0xffffffebfba27836 */ /* 0x000fe20000000000 */
[----:B------:R-:W-:Y:S01]  /*5500*/  ISETP.GE.U32.AND P3, PT, R159, 0x7fffffad, PT ;  /* 0x7fffffad9f00780c */ /* 0x000fe20003f66070 */
[----:B------:R-:W-:-:S02]  /*5510*/  VIADD R159, R251, 0xffffffea ;  /* 0xffffffeafb9f7836 */ /* 0x000fc40000000000 */
[----:B------:R-:W-:Y:S02]  /*5520*/  IMAD R130, R130, UR4, RZ ;  /* 0x0000000482827c24 */ /* 0x000fe4000f8e02ff */
[----:B------:R-:W-:Y:S01]  /*5530*/  LDGSTS.E [R252+0x18040], desc[UR32][R10.64], !P4 ;  /* 0x180400000afc7fae */ /* 0x000fe2000e1a1020 */
[----:B------:R-:W-:Y:S01]  /*5540*/  ISETP.GE.U32.AND P4, PT, R162, 0x7fffffac, PT ;  /* 0x7fffffaca200780c */ /* 0x000fe20003f86070 */
[----:B------:R-:W-:Y:S02]  /*5550*/  VIADD R162, R251, 0xffffffe9 ;  /* 0xffffffe9fba27836 */ /* 0x000fe40000000000 */
[----:B------:R3:W-:Y:S01]  /*5560*/  LDGSTS.E [R252+0x18044], desc[UR32][R12.64], !P5 ;  /* 0x180440000cfc7fae */ /* 0x0007e2000e9a1020 */
[----:B------:R-:W-:Y:S01]  /*5570*/  ISETP.GE.U32.AND P5, PT, R159, 0x7fffffab, PT ;  /* 0x7fffffab9f00780c */ /* 0x000fe20003fa6070 */
[C---:B------:R-:W-:Y:S02]  /*5580*/  VIADD R159, R251.reuse, 0xffffffe8 ;  /* 0xffffffe8fb9f7836 */ /* 0x040fe40000000000 */
        /* <DEDUP_REMOVED lines=116> */
[----:B---3--:R-:W-:Y:S02]  /*5cd0*/  IMAD R12, R151, UR4, RZ ;  /* 0x00000004970c7c24 */ /* 0x008fe4000f8e02ff */
[----:B------:R-:W-:Y:S01]  /*5ce0*/  LDGSTS.E [R252+0x180e4], desc[UR32][R102.64], !P5 ;  /* 0x180e400066fc7fae */ /* 0x000fe2000e9a1020 */
[----:B------:R-:W-:Y:S01]  /*5cf0*/  ISETP.GE.U32.AND P5, PT, R159, 0x7fffff83, PT ;  /* 0x7fffff839f00780c */ /* 0x000fe20003fa6070 */
[----:B------:R-:W-:-:S02]  /*5d00*/  VIADD R159, R251, 0xffffffc1 ;  /* 0xffffffc1fb9f7836 */ /* 0x000fc40000000000 */
[----:B------:R-:W-:Y:S01]  /*5d10*/  LDGSTS.E [R252+0x180e8], desc[UR32][R104.64], !P1 ;  /* 0x180e800068fc7fae */ /* 0x000fe2000c9a1020 */
[----:B------:R-:W-:Y:S02]  /*5d20*/  IMAD R10, R147, UR4, RZ ;  /* 0x00000004930a7c24 */ /* 0x000fe4000f8e02ff */
[----:B------:R-:W-:Y:S01]  /*5d30*/  ISETP.GE.U32.AND P1, PT, R159, 0x7fffff82, PT ;  /* 0x7fffff829f00780c */ /* 0x000fe20003f26070 */
[----:B------:R-:W-:Y:S01]  /*5d40*/  LDGSTS.E [R252+0x180ec], desc[UR32][R106.64], !P3 ;  /* 0x180ec0006afc7fae */ /* 0x000fe2000d9a1020 */
[----:B------:R-:W-:Y:S01]  /*5d50*/  ISETP.GT.AND P3, PT, R163, 0x7f, PT ;  /* 0x0000007fa300780c */ /* 0x000fe20003f64270 */
[----:B------:R-:W-:Y:S02]  /*5d60*/  IMAD R11, R140, UR4, RZ ;  /* 0x000000048c0b7c24 */ /* 0x000fe4000f8e02ff */
[----:B------:R-:W-:Y:S01]  /*5d70*/  LDGSTS.E [R252+0x180f0], desc[UR32][R108.64], !P4 ;  /* 0x180f00006cfc7fae */ /* 0x000fe2000e1a1020 */
[----:B------:R-:W-:Y:S01]  /*5d80*/  ISETP.GE.U32.AND P4, PT, R160, 0x7fffff81, PT ;  /* 0x7fffff81a000780c */ /* 0x000fe20003f86070 */
[----:B------:R-:W-:Y:S01]  /*5d90*/  IMAD R163, R138, UR4, RZ ;  /* 0x000000048aa37c24 */ /* 0x000fe2000f8e02ff */
[----:B------:R-:W-:Y:S01]  /*5da0*/  SEL R156, R156, RZ, P3 ;  /* 0x000000ff9c9c7207 */ /* 0x000fe20001800000 */
[----:B------:R-:W-:Y:S01]  /*5db0*/  LDGSTS.E [R252+0x180f4], desc[UR32][R110.64], !P5 ;  /* 0x180f40006efc7fae */ /* 0x000fe2000e9a1020 */
[-C--:B------:R-:W-:Y:S01]  /*5dc0*/  LEA R118, P5, R150, R242.reuse, 0x2 ;  /* 0x000000f296767211 */ /* 0x080fe200078a10ff */
[----:B------:R-:W-:Y:S01]  /*5dd0*/  IMAD R13, R119, UR4, RZ ;  /* 0x00000004770d7c24 */ /* 0x000fe2000f8e02ff */
[----:B------:R-:W-:Y:S01]  /*5de0*/  ISETP.NE.U32.AND P3, PT, R158, RZ, PT ;  /* 0x000000ff9e00720c */ /* 0x000fe20003f65070 */
[----:B------:R-:W-:Y:S01]  /*5df0*/  LDGSTS.E [R252+0x180f8], desc[UR32][R112.64], !P1 ;  /* 0x180f800070fc7fae */ /* 0x000fe2000c9a1020 */
[----:B------:R-:W-:Y:S01]  /*5e00*/  LEA.HI.X.SX32 R119, R150, R3, 0x2, P5 ;  /* 0x0000000396777211 */ /* 0x000fe200028f16ff */
[----:B------:R-:W-:Y:S01]  /*5e10*/  IMAD R142, R121, UR4, RZ ;  /* 0x00000004798e7c24 */ /* 0x000fe2000f8e02ff */
[-C--:B------:R-:W-:Y:S01]  /*5e20*/  LEA R122, P5, R139, R242.reuse, 0x2 ;  /* 0x000000f28b7a7211 */ /* 0x080fe200078a10ff */
[----:B------:R-:W-:Y:S01]  /*5e30*/  STL [R1+0x2b8], R12 ;  /* 0x0002b80c01007387 */ /* 0x000fe20000100800 */
[----:B------:R-:W-:Y:S01]  /*5e40*/  IMAD R7, R135, UR4, RZ ;  /* 0x0000000487077c24 */ /* 0x000fe2000f8e02ff */
[----:B------:R-:W-:Y:S01]  /*5e50*/  ISETP.NE.U32.AND P1, PT, R156, RZ, PT ;  /* 0x000000ff9c00720c */ /* 0x000fe20003f25070 */
[----:B------:R-:W-:Y:S01]  /*5e60*/  IMAD R164, R124, UR4, RZ ;  /* 0x000000047ca47c24 */ /* 0x000fe2000f8e02ff */
[----:B------:R-:W-:Y:S01]  /*5e70*/  LDGSTS.E [R252+0x180fc], desc[UR32][R114.64], !P4 ;  /* 0x180fc00072fc7fae */ /* 0x000fe2000e1a1020 */
[----:B------:R-:W-:Y:S01]  /*5e80*/  LEA R116, P4, R155, R242, 0x2 ;  /* 0x000000f29b747211 */ /* 0x000fe200078810ff */
[----:B------:R-:W-:-:S02]  /*5e90*/  IMAD R162, R132, UR4, RZ ;  /* 0x0000000484a27c24 */ /* 0x000fc4000f8e02ff */
[----:B------:R-:W-:Y:S01]  /*5ea0*/  STL [R1+0x2b0], R171 ;  /* 0x0002b0ab01007387 */ /* 0x000fe20000100800 */
[-C--:B------:R-:W-:Y:S01]  /*5eb0*/  LEA.HI.X.SX32 R117, R155, R3.reuse, 0x2, P4 ;  /* 0x000000039b757211 */ /* 0x080fe200020f16ff */
[----:B------:R-:W-:Y:S01]  /*5ec0*/  IMAD R175, R126, UR4, RZ ;  /* 0x000000047eaf7c24 */ /* 0x000fe2000f8e02ff */
[CC--:B------:R-:W-:Y:S01]  /*5ed0*/  LEA R120, P4, R144.reuse, R242.reuse, 0x2 ;  /* 0x000000f290787211 */ /* 0x0c0fe200078810ff */
[----:B------:R-:W-:Y:S01]  /*5ee0*/  STL [R1+0x2ac], R10 ;  /* 0x0002ac0a01007387 */ /* 0x000fe20000100800 */
[----:B------:R-:W-:Y:S02]  /*5ef0*/  IMAD R192, R131, UR4, RZ ;  /* 0x0000000483c07c24 */ /* 0x000fe4000f8e02ff */
[-C--:B------:R-:W-:Y:S01]  /*5f00*/  LEA.HI.X.SX32 R121, R144, R3.reuse, 0x2, P4 ;  /* 0x0000000390797211 */ /* 0x080fe200020f16ff */
[----:B------:R1:W-:Y:S01]  /*5f10*/  STL [R1+0x2a4], R144 ;  /* 0x0002a49001007387 */ /* 0x0003e20000100800 */
[-C--:B------:R-:W-:Y:S01]  /*5f20*/  LEA R124, P4, R134, R242.reuse, 0x2 ;  /* 0x000000f2867c7211 */ /* 0x080fe200078810ff */
[----:B------:R-:W-:Y:S01]  /*5f30*/  IMAD R196, R123, UR4, RZ ;  /* 0x000000047bc47c24 */ /* 0x000fe2000f8e02ff */
[----:B------:R-:W-:Y:S01]  /*5f40*/  LEA.HI.X.SX32 R123, R139, R3, 0x2, P5 ;  /* 0x000000038b7b7211 */ /* 0x000fe200028f16ff */
[----:B------:R-:W-:Y:S01]  /*5f50*/  STL [R1+0x2a8], R8 ;  /* 0x0002a80801007387 */ /* 0x000fe20000100800 */
[----:B------:R-:W-:Y:S01]  /*5f60*/  LEA R126, P5, R130, R242, 0x2 ;  /* 0x000000f2827e7211 */ /* 0x000fe200078a10ff */
[----:B------:R-:W-:-:S02]  /*5f70*/  IMAD R9, R128, UR4, RZ ;  /* 0x0000000480097c24 */ /* 0x000fc4000f8e02ff */
[----:B------:R-:W-:Y:S01]  /*5f80*/  STL [R1+0x2a0], R167 ;  /* 0x0002a0a701007387 */ /* 0x000fe20000100800 */
[----:B------:R-:W-:Y:S01]  /*5f90*/  IMAD R6, R127, UR4, RZ ;  /* 0x000000047f067c24 */ /* 0x000fe2000f8e02ff */
[-C--:B------:R-:W-:Y:S01]  /*5fa0*/  LEA.HI.X.SX32 R127, R130, R3.reuse, 0x2, P5 ;  /* 0x00000003827f7211 */ /* 0x080fe200028f16ff */
[----:B-1----:R-:W-:Y:S01]  /*5fb0*/  IMAD R144, R125, UR4, RZ ;  /* 0x000000047d907c24 */ /* 0x002fe2000f8e02ff */
[----:B------:R-:W-:Y:S01]  /*5fc0*/  STL [R1+0x29c], R188 ;  /* 0x00029cbc01007387 */ /* 0x000fe20000100800 */
[-C--:B------:R-:W-:Y:S01]  /*5fd0*/  LEA.HI.X.SX32 R125, R134, R3.reuse, 0x2, P4 ;  /* 0x00000003867d7211 */ /* 0x080fe200020f16ff */
[----:B------:R-:W-:Y:S01]  /*5fe0*/  IMAD R146, R129, UR4, RZ ;  /* 0x0000000481927c24 */ /* 0x000fe2000f8e02ff */
[-C--:B------:R-:W-:Y:S01]  /*5ff0*/  LEA R128, P4, R175, R242.reuse, 0x2 ;  /* 0x000000f2af807211 */ /* 0x080fe200078810ff */
[----:B------:R-:W-:Y:S01]  /*6000*/  STL [R1+0x294], R139 ;  /* 0x0002948b01007387 */ /* 0x000fe20000100800 */
[----:B------:R-:W-:Y:S02]  /*6010*/  IMAD R148, R133, UR4, RZ ;  /* 0x0000000485947c24 */ /* 0x000fe4000f8e02ff */
[----:B------:R-:W-:Y:S01]  /*6020*/  LEA.HI.X.SX32 R129, R175, R3, 0x2, P4 ;  /* 0x00000003af817211 */ /* 0x000fe200020f16ff */
[----:B------:R-:W-:Y:S01]  /*6030*/  STL [R1+0x298], R11 ;  /* 0x0002980b01007387 */ /* 0x000fe20000100800 */
[----:B------:R-:W-:Y:S01]  /*6040*/  LEA R132, P4, R172, R242, 0x2 ;  /* 0x000000f2ac847211 */ /* 0x000fe200078810ff */
[----:B------:R-:W-:-:S02]  /*6050*/  IMAD R150, R137, UR4, RZ ;  /* 0x0000000489967c24 */ /* 0x000fc4000f8e02ff */
[----:B------:R-:W-:Y:S01]  /*6060*/  STL [R1+0x290], R163 ;  /* 0x000290a301007387 */ /* 0x000fe20000100800 */
[-C--:B------:R-:W-:Y:S01]  /*6070*/  LEA.HI.X.SX32 R133, R172, R3.reuse, 0x2, P4 ;  /* 0x00000003ac857211 */ /* 0x080fe200020f16ff */
[----:B------:R-:W-:Y:S01]  /*6080*/  VIADD R159, R251, 0xffffffbf ;  /* 0xffffffbffb9f7836 */ /* 0x000fe20000000000 */
[CC--:B------:R-:W-:Y:S01]  /*6090*/  LEA R136, P4, R168.reuse, R242.reuse, 0x2 ;  /* 0x000000f2a8887211 */ /* 0x0c0fe200078810ff */
[----:B------:R-:W-:Y:S01]  /*60a0*/  STL [R1+0x28c], R190 ;  /* 0x00028cbe01007387 */ /* 0x000fe20000100800 */
[----:B------:R-:W-:Y:S02]  /*60b0*/  IMAD R176, R157, UR4, RZ ;  /* 0x000000049db07c24 */ /* 0x000fe4000f8e02ff */
[----:B------:R-:W-:Y:S01]  /*60c0*/  LEA.HI.X.SX32 R137, R168, R3, 0x2, P4 ;  /* 0x00000003a8897211 */ /* 0x000fe200020f16ff */
[----:B------:R-:W-:Y:S01]  /*60d0*/  STL [R1+0x284], R134 ;  /* 0x0002848601007387 */ /* 0x000fe20000100800 */
[----:B------:R-:W-:Y:S01]  /*60e0*/  LEA R140, P4, R144, R242, 0x2 ;  /* 0x000000f2908c7211 */ /* 0x000fe200078810ff */
[----:B------:R-:W-:Y:S01]  /*60f0*/  IMAD R180, R165, UR4, RZ ;  /* 0x00000004a5b47c24 */ /* 0x000fe2000f8e02ff */
[----:B------:R-:W-:Y:S01]  /*6100*/  ISETP.GE.U32.AND P6, PT, R159, 0x7fffff80, PT ;  /* 0x7fffff809f00780c */ /* 0x000fe20003fc6070 */
[----:B------:R-:W-:Y:S01]  /*6110*/  STL [R1+0x288], R7 ;  /* 0x0002880701007387 */ /* 0x000fe20000100800 */
[----:B------:R-:W-:-:S02]  /*6120*/  IMAD R182, R169, UR4, RZ ;  /* 0x00000004a9b67c24 */ /* 0x000fc4000f8e02ff */
[----:B------:R-:W-:Y:S01]  /*6130*/  IMAD R200, R173, UR4, RZ ;  /* 0x00000004adc87c24 */ /* 0x000fe2000f8e02ff */
[----:B------:R-:W-:Y:S01]  /*6140*/  STL [R1+0x280], R162 ;  /* 0x000280a201007387 */ /* 0x000fe20000100800 */
[----:B------:R-:W-:Y:S02]  /*6150*/  IMAD R204, R181, UR4, RZ ;  /* 0x00000004b5cc7c24 */ /* 0x000fe4000f8e02ff */
[----:B------:R-:W-:Y:S01]  /*6160*/  IMAD R208, R189, UR4, RZ ;  /* 0x00000004bdd07c24 */ /* 0x000fe2000f8e02ff */
[----:B------:R-:W-:Y:S01]  /*6170*/  STL [R1+0x27c], R192 ;  /* 0x00027cc001007387 */ /* 0x000fe20000100800 */
[----:B------:R-:W-:-:S03]  /*6180*/  VIADD R229, R251, 0xffffffbe ;  /* 0xffffffbefbe57836 */ /* 0x000fc60000000000 */
[----:B------:R1:W-:Y:S04]  /*6190*/  STL [R1+0x278], R130 ;  /* 0x0002788201007387 */ /* 0x0003e80000100800 */
[----:B------:R-:W-:Y:S04]  /*61a0*/  STL [R1+0x274], R9 ;  /* 0x0002740901007387 */ /* 0x000fe80000100800 */
[----:B------:R-:W-:Y:S01]  /*61b0*/  STL [R1+0x268], R175 ;  /* 0x000268af01007387 */ /* 0x000fe20000100800 */
[----:B-1----:R-:W-:-:S03]  /*61c0*/  LEA R130, P5, R174, R242, 0x2 ;  /* 0x000000f2ae827211 */ /* 0x002fc600078a10ff */
[----:B------:R-:W-:Y:S01]  /*61d0*/  STL [R1+0x26c], R6 ;  /* 0x00026c0601007387 */ /* 0x000fe20000100800 */
[-C--:B------:R-:W-:Y:S02]  /*61e0*/  LEA.HI.X.SX32 R131, R174, R3.reuse, 0x2, P5 ;  /* 0x00000003ae837211 */ /* 0x080fe400028f16ff */
[CC--:B------:R-:W-:Y:S01]  /*61f0*/  LEA R134, P5, R170.reuse, R242.reuse, 0x2 ;  /* 0x000000f2aa867211 */ /* 0x0c0fe200078a10ff */
[----:B------:R-:W-:Y:S03]  /*6200*/  STL [R1+0x264], R164 ;  /* 0x000264a401007387 */ /* 0x000fe60000100800 */
[----:B------:R-:W-:Y:S01]  /*6210*/  LEA.HI.X.SX32 R135, R170, R3, 0x2, P5 ;  /* 0x00000003aa877211 */ /* 0x000fe200028f16ff */
[----:B------:R1:W-:Y:S01]  /*6220*/  STL [R1+0x25c], R174 ;  /* 0x00025cae01007387 */ /* 0x0003e20000100800 */
[----:B------:R-:W-:-:S03]  /*6230*/  LEA R138, P5, R142, R242, 0x2 ;  /* 0x000000f28e8a7211 */ /* 0x000fc600078a10ff */
[----:B------:R-:W-:Y:S01]  /*6240*/  STL [R1+0x260], R196 ;  /* 0x000260c401007387 */ /* 0x000fe20000100800 */
[----:B------:R-:W-:-:S03]  /*6250*/  LEA.HI.X.SX32 R139, R142, R3, 0x2, P5 ;  /* 0x000000038e8b7211 */ /* 0x000fc600028f16ff */
[----:B------:R-:W-:Y:S01]  /*6260*/  STL [R1+0x258], R166 ;  /* 0x000258a601007387 */ /* 0x000fe20000100800 */
[----:B-1----:R-:W-:-:S03]  /*6270*/  IMAD R174, R153, UR4, RZ ;  /* 0x0000000499ae7c24 */ /* 0x002fc6000f8e02ff */
[----:B------:R1:W-:Y:S04]  /*6280*/  STL [R1+0x250], R172 ;  /* 0x000250ac01007387 */ /* 0x0003e80000100800 */
[----:B------:R-:W-:Y:S04]  /*6290*/  STL [R1+0x254], R13 ;  /* 0x0002540d01007387 */ /* 0x000fe80000100800 */
[----:B------:R2:W-:Y:S01]  /*62a0*/  STL [R1+0x244], R170 ;  /* 0x000244aa01007387 */ /* 0x0005e20000100800 */
[----:B-1----:R-:W-:-:S03]  /*62b0*/  IMAD R172, R149, UR4, RZ ;  /* 0x0000000495ac7c24 */ /* 0x002fc6000f8e02ff */
[----:B------:R1:W-:Y:S04]  /*62c0*/  STL [R1+0x238], R168 ;  /* 0x000238a801007387 */ /* 0x0003e80000100800 */
[----:B------:R3:W-:Y:S01]  /*62d0*/  STL [R1+0x22c], R142 ;  /* 0x00022c8e01007387 */ /* 0x0007e20000100800 */
[----:B--2---:R-:W-:-:S03]  /*62e0*/  IMAD R170, R145, UR4, RZ ;  /* 0x0000000491aa7c24 */ /* 0x004fc6000f8e02ff */
[----:B------:R2:W-:Y:S01]  /*62f0*/  STL [R1+0x220], R144 ;  /* 0x0002209001007387 */ /* 0x0005e20000100800 */
[----:B-1----:R-:W-:Y:S01]  /*6300*/  IMAD R168, R141, UR4, RZ ;  /* 0x000000048da87c24 */ /* 0x002fe2000f8e02ff */
[----:B------:R-:W-:Y:S02]  /*6310*/  LEA.HI.X.SX32 R141, R144, R3, 0x2, P4 ;  /* 0x00000003908d7211 */ /* 0x000fe400020f16ff */
[----:B------:R1:W-:Y:S01]  /*6320*/  STL [R1+0x214], R146 ;  /* 0x0002149201007387 */ /* 0x0003e20000100800 */
[----:B---3--:R-:W-:-:S03]  /*6330*/  LEA R142, P5, R146, R242, 0x2 ;  /* 0x000000f2928e7211 */ /* 0x008fc600078a10ff */
[----:B------:R3:W-:Y:S01]  /*6340*/  STL [R1+0x204], R148 ;  /* 0x0002049401007387 */ /* 0x0007e20000100800 */
[-C--:B--2---:R-:W-:Y:S02]  /*6350*/  LEA R144, P4, R148, R242.reuse, 0x2 ;  /* 0x000000f294907211 */ /* 0x084fe400078810ff */
[-C--:B------:R-:W-:Y:S01]  /*6360*/  LEA.HI.X.SX32 R143, R146, R3.reuse, 0x2, P5 ;  /* 0x00000003928f7211 */ /* 0x080fe200028f16ff */
[----:B------:R2:W-:Y:S01]  /*6370*/  STL [R1+0x1f4], R150 ;  /* 0x0001f49601007387 */ /* 0x0005e20000100800 */
[-C--:B-1----:R-:W-:Y:S02]  /*6380*/  LEA R146, P5, R150, R242.reuse, 0x2 ;  /* 0x000000f296927211 */ /* 0x082fe400078a10ff */
[-C--:B------:R-:W-:Y:S01]  /*6390*/  LEA.HI.X.SX32 R145, R148, R3.reuse, 0x2, P4 ;  /* 0x0000000394917211 */ /* 0x080fe200020f16ff */
[----:B------:R1:W-:Y:S01]  /*63a0*/  STL [R1+0x24c], R168 ;  /* 0x00024ca801007387 */ /* 0x0003e20000100800 */
[----:B---3--:R-:W-:Y:S02]  /*63b0*/  LEA R148, P4, R154, R242, 0x2 ;  /* 0x000000f29a947211 */ /* 0x008fe400078810ff */
[-C--:B------:R-:W-:Y:S01]  /*63c0*/  LEA.HI.X.SX32 R147, R150, R3.reuse, 0x2, P5 ;  /* 0x0000000396937211 */ /* 0x080fe200028f16ff */
[----:B------:R3:W-:Y:S01]  /*63d0*/  STL [R1+0x240], R170 ;  /* 0x000240aa01007387 */ /* 0x0007e20000100800 */
[----:B------:R-:W-:-:S02]  /*63e0*/  LEA.HI.X.SX32 R149, R154, R3, 0x2, P4 ;  /* 0x000000039a957211 */ /* 0x000fc400020f16ff */
[-C--:B--2---:R-:W-:Y:S01]  /*63f0*/  LEA R150, P5, R171, R242.reuse, 0x2 ;  /* 0x000000f2ab967211 */ /* 0x084fe200078a10ff */
[----:B------:R2:W-:Y:S01]  /*6400*/  STL [R1+0x234], R172 ;  /* 0x000234ac01007387 */ /* 0x0005e20000100800 */
[-C--:B------:R-:W-:Y:S02]  /*6410*/  LEA R152, P4, R167, R242.reuse, 0x2 ;  /* 0x000000f2a7987211 */ /* 0x080fe400078810ff */
[-C--:B------:R-:W-:Y:S01]  /*6420*/  LEA.HI.X.SX32 R151, R171, R3.reuse, 0x2, P5 ;  /* 0x00000003ab977211 */ /* 0x080fe200028f16ff */
[----:B------:R4:W-:Y:S01]  /*6430*/  STL [R1+0x228], R174 ;  /* 0x000228ae01007387 */ /* 0x0009e20000100800 */
[-C--:B------:R-:W-:Y:S02]  /*6440*/  LEA R154, P5, R163, R242.reuse, 0x2 ;  /* 0x000000f2a39a7211 */ /* 0x080fe400078a10ff */
[----:B------:R-:W-:Y:S01]  /*6450*/  LEA.HI.X.SX32 R153, R167, R3, 0x2, P4 ;  /* 0x00000003a7997211 */ /* 0x000fe200020f16ff */
[----:B------:R5:W-:Y:S01]  /*6460*/  STL [R1+0x21c], R176 ;  /* 0x00021cb001007387 */ /* 0x000be20000100800 */
[----:B------:R-:W-:-:S02]  /*6470*/  LEA R156, P4, R162, R242, 0x2 ;  /* 0x000000f2a29c7211 */ /* 0x000fc400078810ff */
[-C--:B------:R-:W-:Y:S01]  /*6480*/  LEA.HI.X.SX32 R155, R163, R3.reuse, 0x2, P5 ;  /* 0x00000003a39b7211 */ /* 0x080fe200028f16ff */
[----:B------:R-:W0:Y:S01]  /*6490*/  LDGDEPBAR ;  /* 0x00000000000079af */ /* 0x000e220000000000 */
[CC--:B------:R-:W-:Y:S02]  /*64a0*/  LEA R158, P5, R9.reuse, R242.reuse, 0x2 ;  /* 0x000000f2099e7211 */ /* 0x0c0fe400078a10ff */
[-C--:B------:R-:W-:Y:S02]  /*64b0*/  LEA.HI.X.SX32 R157, R162, R3.reuse, 0x2, P4 ;  /* 0x00000003a29d7211 */ /* 0x080fe400020f16ff */
[-C--:B------:R-:W-:Y:S02]  /*64c0*/  LEA R160, P4, R164, R242.reuse, 0x2 ;  /* 0x000000f2a4a07211 */ /* 0x080fe400078810ff */
[----:B------:R-:W-:Y:S01]  /*64d0*/  LEA.HI.X.SX32 R159, R9, R3, 0x2, P5 ;  /* 0x00000003099f7211 */ /* 0x000fe200028f16ff */
[----:B------:R-:W-:Y:S01]  /*64e0*/  IMAD R9, R161, UR4, RZ ;  /* 0x00000004a1097c24 */ /* 0x000fe2000f8e02ff */
[----:B------:R-:W-:-:S02]  /*64f0*/  LEA R162, P5, R166, R242, 0x2 ;  /* 0x000000f2a6a27211 */ /* 0x000fc400078a10ff */
[-C--:B------:R-:W-:Y:S02]  /*6500*/  LEA.HI.X.SX32 R161, R164, R3.reuse, 0x2, P4 ;  /* 0x00000003a4a17211 */ /* 0x080fe400020f16ff */
[-C--:B------:R-:W-:Y:S01]  /*6510*/  LEA R164, P4, R168, R242.reuse, 0x2 ;  /* 0x000000f2a8a47211 */ /* 0x080fe200078810ff */
[----:B------:R2:W-:Y:S01]  /*6520*/  STL [R1+0x210], R9 ;  /* 0x0002100901007387 */ /* 0x0005e20000100800 */
[-C--:B------:R-:W-:Y:S02]  /*6530*/  LEA.HI.X.SX32 R163, R166, R3.reuse, 0x2, P5 ;  /* 0x00000003a6a37211 */ /* 0x080fe400028f16ff */
[-C--:B------:R-:W-:Y:S01]  /*6540*/  LEA R166, P5, R170, R242.reuse, 0x2 ;  /* 0x000000f2aaa67211 */ /* 0x080fe200078a10ff */
[----:B------:R2:W-:Y:S01]  /*6550*/  STL [R1+0x200], R180 ;  /* 0x000200b401007387 */ /* 0x0005e20000100800 */
[-C--:B------:R-:W-:Y:S02]  /*6560*/  LEA.HI.X.SX32 R165, R168, R3.reuse, 0x2, P4 ;  /* 0x00000003a8a57211 */ /* 0x080fe400020f16ff */
[----:B-1----:R-:W-:Y:S01]  /*6570*/  LEA R168, P4, R172, R242, 0x2 ;  /* 0x000000f2aca87211 */ /* 0x002fe200078810ff */
[----:B------:R1:W-:Y:S01]  /*6580*/  STL [R1+0x1f0], R182 ;  /* 0x0001f0b601007387 */ /* 0x0003e20000100800 */
[----:B------:R-:W-:-:S02]  /*6590*/  LEA.HI.X.SX32 R167, R170, R3, 0x2, P5 ;  /* 0x00000003aaa77211 */ /* 0x000fc400028f16ff */
[-C--:B---3--:R-:W-:Y:S01]  /*65a0*/  LEA R170, P5, R174, R242.reuse, 0x2 ;  /* 0x000000f2aeaa7211 */ /* 0x088fe200078a10ff */
[----:B------:R3:W-:Y:S01]  /*65b0*/  STL [R1+0x248], R200 ;  /* 0x000248c801007387 */ /* 0x0007e20000100800 */
[-C--:B------:R-:W-:Y:S02]  /*65c0*/  LEA.HI.X.SX32 R169, R172, R3.reuse, 0x2, P4 ;  /* 0x00000003aca97211 */ /* 0x080fe400020f16ff */
[-C--:B--2---:R-:W-:Y:S02]  /*65d0*/  LEA R172, P4, R176, R242.reuse, 0x2 ;  /* 0x000000f2b0ac7211 */ /* 0x084fe400078810ff */
[-C--:B------:R-:W-:Y:S02]  /*65e0*/  LEA.HI.X.SX32 R171, R174, R3.reuse, 0x2, P5 ;  /* 0x00000003aeab7211 */ /* 0x080fe400028f16ff */
[----:B----4-:R-:W-:Y:S02]  /*65f0*/  LEA R174, P5, R9, R242, 0x2 ;  /* 0x000000f209ae7211 */ /* 0x010fe400078a10ff */
[----:B------:R-:W-:-:S02]  /*6600*/  LEA.HI.X.SX32 R173, R176, R3, 0x2, P4 ;  /* 0x00000003b0ad7211 */ /* 0x000fc400020f16ff */
[-C--:B-----5:R-:W-:Y:S02]  /*6610*/  LEA R176, P4, R180, R242.reuse, 0x2 ;  /* 0x000000f2b4b07211 */ /* 0x0a0fe400078810ff */
[-C--:B------:R-:W-:Y:S01]  /*6620*/  LEA.HI.X.SX32 R175, R9, R3.reuse, 0x2, P5 ;  /* 0x0000000309af7211 */ /* 0x080fe200028f16ff */
[----:B------:R-:W-:Y:S01]  /*6630*/  IMAD R9, R177, UR4, RZ ;  /* 0x00000004b1097c24 */ /* 0x000fe2000f8e02ff */
[-C--:B------:R-:W-:Y:S02]  /*6640*/  LEA R178, P5, R182, R242.reuse, 0x2 ;  /* 0x000000f2b6b27211 */ /* 0x080fe400078a10ff */
[-C--:B------:R-:W-:Y:S02]  /*6650*/  LEA.HI.X.SX32 R177, R180, R3.reuse, 0x2, P4 ;  /* 0x00000003b4b17211 */ /* 0x080fe400020f16ff */
[----:B------:R-:W-:Y:S01]  /*6660*/  LEA R180, P4, R184, R242, 0x2 ;  /* 0x000000f2b8b47211 */ /* 0x000fe200078810ff */
[----:B------:R2:W-:Y:S01]  /*6670*/  STL [R1+0x23c], R9 ;  /* 0x00023c0901007387 */ /* 0x0005e20000100800 */
[----:B------:R-:W-:-:S02]  /*6680*/  LEA.HI.X.SX32 R179, R182, R3, 0x2, P5 ;  /* 0x00000003b6b37211 */ /* 0x000fc400028f16ff */
[-C--:B-1----:R-:W-:Y:S01]  /*6690*/  LEA R182, P5, R10, R242.reuse, 0x2 ;  /* 0x000000f20ab67211 */ /* 0x082fe200078a10ff */
[----:B------:R1:W-:Y:S01]  /*66a0*/  STL [R1+0x230], R204 ;  /* 0x000230cc01007387 */ /* 0x0003e20000100800 */
[-C--:B------:R-:W-:Y:S02]  /*66b0*/  LEA.HI.X.SX32 R181, R184, R3.reuse, 0x2, P4 ;  /* 0x00000003b8b57211 */ /* 0x080fe400020f16ff */
[-C--:B------:R-:W-:Y:S02]  /*66c0*/  LEA R184, P4, R188, R242.reuse, 0x2 ;  /* 0x000000f2bcb87211 */ /* 0x080fe400078810ff */
[-C--:B------:R-:W-:Y:S01]  /*66d0*/  LEA.HI.X.SX32 R183, R10, R3.reuse, 0x2, P5 ;  /* 0x000000030ab77211 */ /* 0x080fe200028f16ff */
[----:B------:R-:W-:Y:S01]  /*66e0*/  IMAD R10, R185, UR4, RZ ;  /* 0x00000004b90a7c24 */ /* 0x000fe2000f8e02ff */
[----:B------:R-:W-:Y:S02]  /*66f0*/  LEA R186, P5, R190, R242, 0x2 ;  /* 0x000000f2beba7211 */ /* 0x000fe400078a10ff */
[----:B------:R-:W-:-:S02]  /*6700*/  LEA.HI.X.SX32 R185, R188, R3, 0x2, P4 ;  /* 0x00000003bcb97211 */ /* 0x000fc400020f16ff */
[-C--:B------:R-:W-:Y:S01]  /*6710*/  LEA R188, P4, R192, R242.reuse, 0x2 ;  /* 0x000000f2c0bc7211 */ /* 0x080fe200078810ff */
[----:B------:R4:W-:Y:S01]  /*6720*/  STL [R1+0x224], R10 ;  /* 0x0002240a01007387 */ /* 0x0009e20000100800 */
[-C--:B------:R-:W-:Y:S02]  /*6730*/  LEA.HI.X.SX32 R187, R190, R3.reuse, 0x2, P5 ;  /* 0x00000003bebb7211 */ /* 0x080fe400028f16ff */
[-C--:B------:R-:W-:Y:S01]  /*6740*/  LEA R190, P5, R6, R242.reuse, 0x2 ;  /* 0x000000f206be7211 */ /* 0x080fe200078a10ff */
[----:B------:R5:W-:Y:S01]  /*6750*/  STL [R1+0x218], R208 ;  /* 0x000218d001007387 */ /* 0x000be20000100800 */
[-C--:B------:R-:W-:Y:S02]  /*6760*/  LEA.HI.X.SX32 R189, R192, R3.reuse, 0x2, P4 ;  /* 0x00000003c0bd7211 */ /* 0x080fe400020f16ff */
[-C--:B------:R-:W-:Y:S02]  /*6770*/  LEA R192, P4, R196, R242.reuse, 0x2 ;  /* 0x000000f2c4c07211 */ /* 0x080fe400078810ff */
[----:B------:R-:W-:Y:S01]  /*6780*/  LEA.HI.X.SX32 R191, R6, R3, 0x2, P5 ;  /* 0x0000000306bf7211 */ /* 0x000fe200028f16ff */
[----:B------:R-:W-:Y:S01]  /*6790*/  IMAD R6, R193, UR4, RZ ;  /* 0x00000004c1067c24 */ /* 0x000fe2000f8e02ff */
[----:B------:R-:W-:-:S02]  /*67a0*/  LEA R194, P5, R13, R242, 0x2 ;  /* 0x000000f20dc27211 */ /* 0x000fc400078a10ff */
[-C--:B------:R-:W-:Y:S02]  /*67b0*/  LEA.HI.X.SX32 R193, R196, R3.reuse, 0x2, P4 ;  /* 0x00000003c4c17211 */ /* 0x080fe400020f16ff */
[CC--:B------:R-:W-:Y:S01]  /*67c0*/  LEA R196, P4, R200.reuse, R242.reuse, 0x2 ;  /* 0x000000f2c8c47211 */ /* 0x0c0fe200078810ff */
[----:B------:R1:W-:Y:S01]  /*67d0*/  STL [R1+0x20c], R6 ;  /* 0x00020c0601007387 */ /* 0x0003e20000100800 */
[-C--:B------:R-:W-:Y:S01]  /*67e0*/  LEA.HI.X.SX32 R195, R13, R3.reuse, 0x2, P5 ;  /* 0x000000030dc37211 */ /* 0x080fe200028f16ff */
[----:B------:R-:W-:Y:S01]  /*67f0*/  IMAD R13, R197, UR4, RZ ;  /* 0x00000004c50d7c24 */ /* 0x000fe2000f8e02ff */
[CC--:B------:R-:W-:Y:S02]  /*6800*/  LEA R198, P5, R9.reuse, R242.reuse, 0x2 ;  /* 0x000000f209c67211 */ /* 0x0c0fe400078a10ff */
[-C--:B------:R-:W-:Y:S02]  /*6810*/  LEA.HI.X.SX32 R197, R200, R3.reuse, 0x2, P4 ;  /* 0x00000003c8c57211 */ /* 0x080fe400020f16ff */
[-C--:B---3--:R-:W-:Y:S01]  /*6820*/  LEA R200, P4, R204, R242.reuse, 0x2 ;  /* 0x000000f2ccc87211 */ /* 0x088fe200078810ff */
[----:B------:R-:W-:Y:S01]  /*6830*/  STL [R1+0x1fc], R13 ;  /* 0x0001fc0d01007387 */ /* 0x000fe20000100800 */
[----:B------:R-:W-:Y:S01]  /*6840*/  LEA.HI.X.SX32 R199, R9, R3, 0x2, P5 ;  /* 0x0000000309c77211 */ /* 0x000fe200028f16ff */
[----:B--2---:R-:W-:Y:S01]  /*6850*/  IMAD R9, R201, UR4, RZ ;  /* 0x00000004c9097c24 */ /* 0x004fe2000f8e02ff */
[----:B------:R-:W-:-:S02]  /*6860*/  LEA R202, P5, R10, R242, 0x2 ;  /* 0x000000f20aca7211 */ /* 0x000fc400078a10ff */
[-C--:B------:R-:W-:Y:S02]  /*6870*/  LEA.HI.X.SX32 R201, R204, R3.reuse, 0x2, P4 ;  /* 0x00000003ccc97211 */ /* 0x080fe400020f16ff */
[-C--:B-1----:R-:W-:Y:S01]  /*6880*/  LEA R204, P4, R208, R242.reuse, 0x2 ;  /* 0x000000f2d0cc7211 */ /* 0x082fe200078810ff */
[----:B------:R1:W-:Y:S01]  /*6890*/  STL [R1+0x1ec], R9 ;  /* 0x0001ec0901007387 */ /* 0x0003e20000100800 */
[-C--:B------:R-:W-:Y:S01]  /*68a0*/  LEA.HI.X.SX32 R203, R10, R3.reuse, 0x2, P5 ;  /* 0x000000030acb7211 */ /* 0x080fe200028f16ff */
[----:B----4-:R-:W-:Y:S01]  /*68b0*/  IMAD R10, R205, UR4, RZ ;  /* 0x00000004cd0a7c24 */ /* 0x010fe2000f8e02ff */
[-C--:B------:R-:W-:Y:S02]  /*68c0*/  LEA R206, P5, R6, R242.reuse, 0x2 ;  /* 0x000000f206ce7211 */ /* 0x080fe400078a10ff */
[-C--:B------:R-:W-:Y:S02]  /*68d0*/  LEA.HI.X.SX32 R205, R208, R3.reuse, 0x2, P4 ;  /* 0x00000003d0cd7211 */ /* 0x080fe400020f16ff */
[-C--:B-----5:R-:W-:Y:S01]  /*68e0*/  LEA R208, P4, R13, R242.reuse, 0x2 ;  /* 0x000000f20dd07211 */ /* 0x0a0fe200078810ff */
[----:B------:R-:W-:Y:S01]  /*68f0*/  STL [R1+0x270], R10 ;  /* 0x0002700a01007387 */ /* 0x000fe20000100800 */
[----:B------:R-:W-:Y:S01]  /*6900*/  LEA.HI.X.SX32 R207, R6, R3, 0x2, P5 ;  /* 0x0000000306cf7211 */ /* 0x000fe200028f16ff */
[----:B------:R-:W-:Y:S01]  /*6910*/  IMAD R6, R209, UR4, RZ ;  /* 0x00000004d1067c24 */ /* 0x000fe2000f8e02ff */
[----:B------:R-:W-:-:S02]  /*6920*/  LEA R210, P5, R9, R242, 0x2 ;  /* 0x000000f209d27211 */ /* 0x000fc400078a10ff */
[-C--:B------:R-:W-:Y:S02]  /*6930*/  LEA.HI.X.SX32 R209, R13, R3.reuse, 0x2, P4 ;  /* 0x000000030dd17211 */ /* 0x080fe400020f16ff */
[-C--:B------:R-:W-:Y:S01]  /*6940*/  LEA R212, P4, R12, R242.reuse, 0x2 ;  /* 0x000000f20cd47211 */ /* 0x080fe200078810ff */
[----:B------:R2:W-:Y:S01]  /*6950*/  STL [R1+0x208], R6 ;  /* 0x0002080601007387 */ /* 0x0005e20000100800 */
[-C--:B------:R-:W-:Y:S01]  /*6960*/  LEA.HI.X.SX32 R211, R9, R3.reuse, 0x2, P5 ;  /* 0x0000000309d37211 */ /* 0x080fe200028f16ff */
[----:B-1----:R-:W-:Y:S01]  /*6970*/  IMAD R9, R213, UR4, RZ ;  /* 0x00000004d5097c24 */ /* 0x002fe2000f8e02ff */
[-C--:B------:R-:W-:Y:S02]  /*6980*/  LEA R214, P5, R8, R242.reuse, 0x2 ;  /* 0x000000f208d67211 */ /* 0x080fe400078a10ff */
[-C--:B------:R-:W-:Y:S02]  /*6990*/  LEA.HI.X.SX32 R213, R12, R3.reuse, 0x2, P4 ;  /* 0x000000030cd57211 */ /* 0x080fe400020f16ff */
[-C--:B------:R-:W-:Y:S01]  /*69a0*/  LEA R216, P4, R11, R242.reuse, 0x2 ;  /* 0x000000f20bd87211 */ /* 0x080fe200078810ff */
        /* <DEDUP_REMOVED lines=8> */
[----:B------:R-:W-:Y:S01]  /*6a30*/  IMAD R7, R74, UR4, RZ ;  /* 0x000000044a077c24 */ /* 0x000fe2000f8e02ff */
[-C--:B------:R-:W-:Y:S02]  /*6a40*/  LEA R222, P5, R6, R242.reuse, 0x2 ;  /* 0x000000f206de7211 */ /* 0x080fe400078a10ff */
[-C--:B------:R-:W-:Y:S02]  /*6a50*/  LEA.HI.X.SX32 R221, R10, R3.reuse, 0x2, P4 ;  /* 0x000000030add7211 */ /* 0x080fe400020f16ff */
[-C--:B------:R-:W-:Y:S01]  /*6a60*/  LEA R224, P4, R9, R242.reuse, 0x2 ;  /* 0x000000f209e07211 */ /* 0x080fe200078810ff */
[----:B------:R3:W-:Y:S01]  /*6a70*/  STL [R1+0x1e4], R7 ;  /* 0x0001e40701007387 */ /* 0x0007e20000100800 */
[----:B------:R-:W-:Y:S01]  /*6a80*/  LEA.HI.X.SX32 R223, R6, R3, 0x2, P5 ;  /* 0x0000000306df7211 */ /* 0x000fe200028f16ff */
[----:B--2---:R-:W-:Y:S01]  /*6a90*/  IMAD R6, R71, UR4, RZ ;  /* 0x0000000447067c24 */ /* 0x004fe2000f8e02ff */
[----:B------:R-:W-:-:S02]  /*6aa0*/  LEA R226, P5, R8, R242, 0x2 ;  /* 0x000000f208e27211 */ /* 0x000fc400078a10ff */
[-C--:B------:R-:W-:Y:S02]  /*6ab0*/  LEA.HI.X.SX32 R225, R9, R3.reuse, 0x2, P4 ;  /* 0x0000000309e17211 */ /* 0x080fe400020f16ff */
[-C--:B------:R-:W-:Y:S01]  /*6ac0*/  LEA R228, P4, R7, R242.reuse, 0x2 ;  /* 0x000000f207e47211 */ /* 0x080fe200078810ff */
[----:B------:R2:W-:Y:S01]  /*6ad0*/  STL [R1+0x1e0], R6 ;  /* 0x0001e00601007387 */ /* 0x0005e20000100800 */
[-C--:B------:R-:W-:Y:S01]  /*6ae0*/  LEA.HI.X.SX32 R227, R8, R3.reuse, 0x2, P5 ;  /* 0x0000000308e37211 */ /* 0x080fe200028f16ff */
[----:B-1----:R-:W-:Y:S01]  /*6af0*/  IMAD R8, R70, UR4, RZ ;  /* 0x0000000446087c24 */ /* 0x002fe2000f8e02ff */
[----:B------:R-:W-:Y:S01]  /*6b00*/  ISETP.GE.U32.AND P5, PT, R229, 0x7fffff7f, PT ;  /* 0x7fffff7fe500780c */ /* 0x000fe20003fa6070 */
[----:B------:R-:W-:Y:S01]  /*6b10*/  IMAD.SHL.U32 R71, R78, 0x40, RZ ;  /* 0x000000404e477824 */ /* 0x000fe200078e00ff */
[----:B------:R-:W-:Y:S01]  /*6b20*/  LEA.HI.X.SX32 R229, R7, R3, 0x2, P4 ;  /* 0x0000000307e57211 */ /* 0x000fe200020f16ff */
[----:B---3--:R-:W-:Y:S01]  /*6b30*/  IMAD R7, R72, UR4, RZ ;  /* 0x0000000448077c24 */ /* 0x008fe2000f8e02ff */
[----:B------:R-:W-:Y:S01]  /*6b40*/  LEA R230, P4, R6, R242, 0x2 ;  /* 0x000000f206e67211 */ /* 0x000fe200078810ff */
[----:B------:R1:W-:Y:S01]  /*6b50*/  STL [R1+0x1dc], R8 ;  /* 0x0001dc0801007387 */ /* 0x0003e20000100800 */
[----:B------:R-:W-:-:S02]  /*6b60*/  VIADD R70, R251, 0xffffffbd ;  /* 0xffffffbdfb467836 */ /* 0x000fc40000000000 */
[-C--:B------:R-:W-:Y:S01]  /*6b70*/  LEA.HI.X.SX32 R231, R6, R3.reuse, 0x2, P4 ;  /* 0x0000000306e77211 */ /* 0x080fe200020f16ff */
[----:B--2---:R-:W-:Y:S01]  /*6b80*/  IMAD R6, R73, UR4, RZ ;  /* 0x0000000449067c24 */ /* 0x004fe2000f8e02ff */
[CC--:B------:R-:W-:Y:S01]  /*6b90*/  LEA R232, P4, R8.reuse, R242.reuse, 0x2 ;  /* 0x000000f208e87211 */ /* 0x0c0fe200078810ff */
[----:B------:R2:W-:Y:S03]  /*6ba0*/  STL [R1+0x1d8], R7 ;  /* 0x0001d80701007387 */ /* 0x0005e60000100800 */
[----:B------:R-:W-:Y:S01]  /*6bb0*/  LEA.HI.X.SX32 R233, R8, R3, 0x2, P4 ;  /* 0x0000000308e97211 */ /* 0x000fe200020f16ff */
[----:B-1----:R-:W-:Y:S01]  /*6bc0*/  IMAD R8, R76, UR4, RZ ;  /* 0x000000044c087c24 */ /* 0x002fe2000f8e02ff */
[----:B------:R-:W-:Y:S01]  /*6bd0*/  LEA R234, P4, R7, R242, 0x2 ;  /* 0x000000f207ea7211 */ /* 0x000fe200078810ff */
[----:B------:R1:W-:Y:S01]  /*6be0*/  STL [R1+0x1d4], R6 ;  /* 0x0001d40601007387 */ /* 0x0003e20000100800 */
[----:B------:R-:W-:-:S02]  /*6bf0*/  IMAD.WIDE R4, R71, 0x4, R4 ;  /* 0x0000000447047825 */ /* 0x000fc400078e0204 */
[-C--:B------:R-:W-:Y:S01]  /*6c00*/  LEA.HI.X.SX32 R235, R7, R3.reuse, 0x2, P4 ;  /* 0x0000000307eb7211 */ /* 0x080fe200020f16ff */
[----:B------:R3:W-:Y:S01]  /*6c10*/  STL [R1+0x1d0], R8 ;  /* 0x0001d00801007387 */ /* 0x0007e20000100800 */
[-C--:B------:R-:W-:Y:S01]  /*6c20*/  LEA R236, P4, R6, R242.reuse, 0x2 ;  /* 0x000000f206ec7211 */ /* 0x080fe200078810ff */
[----:B--2---:R-:W-:Y:S02]  /*6c30*/  IMAD R7, R237, UR4, RZ ;  /* 0x00000004ed077c24 */ /* 0x004fe4000f8e02ff */
[----:B------:R-:W-:Y:S01]  /*6c40*/  VIADD R76, R2, UR10 ;  /* 0x0000000a024c7c36 */ /* 0x000fe20008000000 */
[-C--:B------:R-:W-:Y:S01]  /*6c50*/  LEA.HI.X.SX32 R237, R6, R3.reuse, 0x2, P4 ;  /* 0x0000000306ed7211 */ /* 0x080fe200020f16ff */
[----:B-1----:R-:W-:Y:S01]  /*6c60*/  IMAD R6, R239, UR4, RZ ;  /* 0x00000004ef067c24 */ /* 0x002fe2000f8e02ff */
[CC--:B------:R-:W-:Y:S01]  /*6c70*/  LEA R238, P4, R8.reuse, R242.reuse, 0x2 ;  /* 0x000000f208ee7211 */ /* 0x0c0fe200078810ff */
[----:B------:R-:W-:Y:S03]  /*6c80*/  STL [R1+0x1cc], R7 ;  /* 0x0001cc0701007387 */ /* 0x000fe60000100800 */
[----:B------:R-:W-:Y:S01]  /*6c90*/  LEA.HI.X.SX32 R239, R8, R3, 0x2, P4 ;  /* 0x0000000308ef7211 */ /* 0x000fe200020f16ff */
[----:B------:R1:W-:Y:S01]  /*6ca0*/  STL [R1+0x1c8], R6 ;  /* 0x0001c80601007387 */ /* 0x0003e20000100800 */
[----:B------:R-:W-:-:S03]  /*6cb0*/  LEA R240, P4, R7, R242, 0x2 ;  /* 0x000000f207f07211 */ /* 0x000fc600078810ff */
[----:B------:R-:W2:Y:S01]  /*6cc0*/  LDL.LU.64 R12, [R1+0x40] ;  /* 0x00004000010c7983 */ /* 0x000ea20000300a00 */
[-C--:B------:R-:W-:Y:S02]  /*6cd0*/  LEA.HI.X.SX32 R241, R7, R3.reuse, 0x2, P4 ;  /* 0x0000000307f17211 */ /* 0x080fe400020f16ff */
[C---:B------:R-:W-:Y:S01]  /*6ce0*/  LEA R242, P4, R6.reuse, R242, 0x2 ;  /* 0x000000f206f27211 */ /* 0x040fe200078810ff */
[----:B------:R-:W4:Y:S03]  /*6cf0*/  LDL.LU.64 R10, [R1+0x38] ;  /* 0x00003800010a7983 */ /* 0x000f260000300a00 */
[----:B------:R-:W-:Y:S01]  /*6d00*/  LEA.HI.X.SX32 R243, R6, R3, 0x2, P4 ;  /* 0x0000000306f37211 */ /* 0x000fe200020f16ff */
[----:B---3--:R-:W3:Y:S01]  /*6d10*/  LDL.LU.64 R8, [R1+0x30] ;  /* 0x0000300001087983 */ /* 0x008ee20000300a00 */
[C---:B-1----:R-:W-:Y:S02]  /*6d20*/  LOP3.LUT R6, R2.reuse, 0x20, RZ, 0x3c, !PT ;  /* 0x0000002002067812 */ /* 0x042fe400078e3cff */
[----:B------:R-:W-:Y:S01]  /*6d30*/  LOP3.LUT R3, R2, 0x40, RZ, 0x3c, !PT ;  /* 0x0000004002037812 */ /* 0x000fe200078e3cff */
[----:B------:R-:W-:Y:S01]  /*6d40*/  LDGSTS.E [R76], desc[UR32][R116.64], P3 ;  /* 0x00000000744c7fae */ /* 0x000fe200099a1020 */
[----:B------:R-:W-:Y:S01]  /*6d50*/  ISETP.GE.U32.AND P4, PT, R70, 0x7fffff7e, PT ;  /* 0x7fffff7e4600780c */ /* 0x000fe20003f86070 */
[----:B------:R-:W-:Y:S01]  /*6d60*/  VIADD R74, R6, UR10 ;  /* 0x0000000a064a7c36 */ /* 0x000fe20008000000 */
[----:B------:R-:W1:Y:S01]  /*6d70*/  LDC R70, c[0x0][0x3a0] ;  /* 0x0000e800ff467b82 */ /* 0x000e620000000800 */
[----:B------:R-:W5:Y:S01]  /*6d80*/  LDL.LU.64 R6, [R1+0x28] ;  /* 0x0000280001067983 */ /* 0x000f620000300a00 */
[----:B------:R-:W-:Y:S01]  /*6d90*/  VIADD R73, R3, UR10 ;  /* 0x0000000a03497c36 */ /* 0x000fe20008000000 */
[----:B------:R-:W-:-:S02]  /*6da0*/  LOP3.LUT R3, R2, 0x60, RZ, 0x3c, !PT ;  /* 0x0000006002037812 */ /* 0x000fc400078e3cff */
[----:B------:R-:W5:Y:S03]  /*6db0*/  LDL.LU.64 R244, [R1+0x20] ;  /* 0x0000200001f47983 */ /* 0x000f660000300a00 */
[----:B------:R-:W-:Y:S01]  /*6dc0*/  VIADD R72, R3, UR10 ;  /* 0x0000000a03487c36 */ /* 0x000fe20008000000 */
[----:B------:R-:W5:Y:S04]  /*6dd0*/  LDL.LU.64 R246, [R1+0x18] ;  /* 0x0000180001f67983 */ /* 0x000f680000300a00 */
[----:B------:R-:W5:Y:S04]  /*6de0*/  LDL.LU.64 R248, [R1+0x10] ;  /* 0x0000100001f87983 */ /* 0x000f680000300a00 */
[----:B------:R1:W-:Y:S04]  /*6df0*/  STL.64 [R1+0x48], R4 ;  /* 0x0000480401007387 */ /* 0x0003e80000100a00 */
[----:B------:R-:W5:Y:S04]  /*6e00*/  LDL.LU.64 R250, [R1+0x8] ;  /* 0x0000080001fa7983 */ /* 0x000f680000300a00 */
[----:B------:R-:W-:Y:S04]  /*6e10*/  LDGSTS.E [R76+0x400], desc[UR32][R118.64], P3 ;  /* 0x00400000764c7fae */ /* 0x000fe800099a1020 */
        /* <DEDUP_REMOVED lines=62> */
[----:B------:R-:W0:Y:S01]  /*7200*/  LDGDEPBAR ;  /* 0x00000000000079af */ /* 0x000e220000000000 */
[----:B------:R-:W-:Y:S01]  /*7210*/  BAR.SYNC.DEFER_BLOCKING 0x0 ;  /* 0x0000000000007b1d */ /* 0x000fe20000010000 */
[----:B-1----:R-:W-:-:S05]  /*7220*/  VIADD R3, R70, 0xffffffbc ;  /* 0xffffffbc46037836 */ /* 0x002fca0000000000 */
[----:B------:R-:W-:Y:S01]  /*7230*/  ISETP.GE.U32.AND P3, PT, R3, 0x7fffff7d, PT ;  /* 0x7fffff7d0300780c */ /* 0x000fe20003f66070 */
[----:B------:R-:W-:Y:S02]  /*7240*/  VIADD R3, R70, 0xffffffbb ;  /* 0xffffffbb46037836 */ /* 0x000fe40000000000 */
[----:B--2---:R-:W-:-:S04]  /*7250*/  IMAD.WIDE R12, R71, 0x4, R12 ;  /* 0x00000004470c7825 */ /* 0x004fc800078e020c */
[----:B----4-:R-:W-:Y:S01]  /*7260*/  IMAD.WIDE R10, R71, 0x4, R10 ;  /* 0x00000004470a7825 */ /* 0x010fe200078e020a */
[----:B------:R-:W-:Y:S01]  /*7270*/  @!PT LDS RZ, [RZ] ;  /* 0x00000000fffff984 */ /* 0x000fe20000000800 */
[----:B------:R-:W-:Y:S01]  /*7280*/  @!PT LDS RZ, [RZ] ;  /* 0x00000000fffff984 */ /* 0x000fe20000000800 */
[----:B------:R-:W-:Y:S01]  /*7290*/  @!PT LDS RZ, [RZ] ;  /* 0x00000000fffff984 */ /* 0x000fe20000000800 */
[----:B------:R1:W-:Y:S01]  /*72a0*/  LDGSTS.E [R252+0x20000], desc[UR32][R4.64], !P6 ;  /* 0x2000000004fc7fae */ /* 0x0003e2000f1a1020 */
[----:B------:R-:W-:Y:S02]  /*72b0*/  ISETP.GE.U32.AND P6, PT, R3, 0x7fffff7c, PT ;  /* 0x7fffff7c0300780c */ /* 0x000fe40003fc6070 */
[C---:B------:R-:W-:Y:S01]  /*72c0*/  VIADD R3, R70.reuse, 0xffffffba ;  /* 0xffffffba46037836 */ /* 0x040fe20000000000 */
[----:B------:R-:W-:Y:S04]  /*72d0*/  LDGSTS.E [R252+0x20004], desc[UR32][R12.64], !P5 ;  /* 0x200040000cfc7fae */ /* 0x000fe8000e9a1020 */
[----:B------:R-:W-:Y:S01]  /*72e0*/  ISETP.GE.U32.AND P5, PT, R3, 0x7fffff7b, PT ;  /* 0x7fffff7b0300780c */ /* 0x000fe20003fa6070 */
[----:B------:R-:W-:Y:S01]  /*72f0*/  VIADD R3, R70, 0xffffffb9 ;  /* 0xffffffb946037836 */ /* 0x000fe20000000000 */
[----:B------:R-:W-:Y:S01]  /*7300*/  LDGSTS.E [R252+0x20008], desc[UR32][R10.64], !P4 ;  /* 0x200080000afc7fae */ /* 0x000fe2000e1a1020 */
[----:B---3--:R-:W-:-:S03]  /*7310*/  IMAD.WIDE R8, R71, 0x4, R8 ;  /* 0x0000000447087825 */ /* 0x008fc600078e0208 */
[----:B------:R-:W-:Y:S01]  /*7320*/  ISETP.GE.U32.AND P4, PT, R3, 0x7fffff7a, PT ;  /* 0x7fffff7a0300780c */ /* 0x000fe20003f86070 */
[----:B------:R-:W-:Y:S01]  /*7330*/  VIADD R3, R70, 0xffffffb8 ;  /* 0xffffffb846037836 */ /* 0x000fe20000000000 */
[----:B------:R-:W-:Y:S01]  /*7340*/  LDGSTS.E [R252+0x2000c], desc[UR32][R8.64], !P3 ;  /* 0x2000c00008fc7fae */ /* 0x000fe2000d9a1020 */
[----:B-----5:R-:W-:-:S03]  /*7350*/  IMAD.WIDE R6, R71, 0x4, R6 ;  /* 0x0000000447067825 */ /* 0x020fc600078e0206 */
[----:B------:R-:W-:Y:S01]  /*7360*/  ISETP.GE.U32.AND P3, PT, R3, 0x7fffff79, PT ;  /* 0x7fffff790300780c */ /* 0x000fe20003f66070 */
[----:B------:R-:W-:Y:S01]  /*7370*/  VIADD R3, R70, 0xffffffb7 ;  /* 0xffffffb746037836 */ /* 0x000fe20000000000 */
[----:B------:R-:W1:Y:S01]  /*7380*/  LDL.LU.64 R4, [R1] ;  /* 0x0000000001047983 */ /* 0x000e620000300a00 */
[----:B------:R-:W-:-:S03]  /*7390*/  IMAD.WIDE R244, R71, 0x4, R244 ;  /* 0x0000000447f47825 */ /* 0x000fc600078e02f4 */
[----:B------:R2:W-:Y:S04]  /*73a0*/  STL.64 [R1+0x40], R12 ;  /* 0x0000400c01007387 */ /* 0x0005e80000100a00 */
[----:B------:R-:W-:Y:S01]  /*73b0*/  LDGSTS.E [R252+0x20010], desc[UR32][R6.64], !P6 ;  /* 0x2001000006fc7fae */ /* 0x000fe2000f1a1020 */
[----:B------:R-:W-:Y:S01]  /*73c0*/  ISETP.GE.U32.AND P6, PT, R3, 0x7fffff78, PT ;  /* 0x7fffff780300780c */ /* 0x000fe20003fc6070 */
[C---:B------:R-:W-:Y:S02]  /*73d0*/  IMAD.WIDE R246, R71.reuse, 0x4, R246 ;  /* 0x0000000447f67825 */ /* 0x040fe400078e02f6 */
[----:B------:R-:W-:Y:S04]  /*73e0*/  LDGSTS.E [R252+0x20014], desc[UR32][R244.64], !P5 ;  /* 0x20014000f4fc7fae */ /* 0x000fe8000e9a1020 */
[----:B--2---:R-:W2:Y:S04]  /*73f0*/  LDL.LU.64 R12, [R1+0x360] ;  /* 0x00036000010c7983 */ /* 0x004ea80000300a00 */
[----:B------:R3:W-:Y:S01]  /*7400*/  STL.64 [R1+0x38], R10 ;  /* 0x0000380a01007387 */ /* 0x0007e20000100a00 */
[----:B------:R-:W-:-:S03]  /*7410*/  IMAD.WIDE R248, R71, 0x4, R248 ;  /* 0x0000000447f87825 */ /* 0x000fc600078e02f8 */
[----:B------:R-:W-:Y:S01]  /*7420*/  LDGSTS.E [R252+0x20018], desc[UR32][R246.64], !P4 ;  /* 0x20018000f6fc7fae */ /* 0x000fe2000e1a1020 */
[----:B------:R-:W-:-:S03]  /*7430*/  IMAD.WIDE R250, R71, 0x4, R250 ;  /* 0x0000000447fa7825 */ /* 0x000fc600078e02fa */
[----:B------:R-:W-:Y:S04]  /*7440*/  LDGSTS.E [R252+0x2001c], desc[UR32][R248.64], !P3 ;  /* 0x2001c000f8fc7fae */ /* 0x000fe8000d9a1020 */
[----:B---3--:R-:W3:Y:S04]  /*7450*/  LDL.LU.64 R10, [R1+0x358] ;  /* 0x00035800010a7983 */ /* 0x008ee80000300a00 */
[----:B------:R4:W-:Y:S04]  /*7460*/  STL.64 [R1+0x30], R8 ;  /* 0x0000300801007387 */ /* 0x0009e80000100a00 */
[----:B------:R-:W-:Y:S04]  /*7470*/  LDGSTS.E [R252+0x20020], desc[UR32][R250.64], !P6 ;  /* 0x20020000fafc7fae */ /* 0x000fe8000f1a1020 */
[----:B----4-:R-:W4:Y:S04]  /*7480*/  LDL.LU.64 R8, [R1+0x350] ;  /* 0x0003500001087983 */ /* 0x010f280000300a00 */
[----:B------:R5:W-:Y:S04]  /*7490*/  STL.64 [R1+0x28], R6 ;  /* 0x0000280601007387 */ /* 0x000be80000100a00 */
[----:B-----5:R-:W5:Y:S04]  /*74a0*/  LDL.LU.64 R6, [R1+0x340] ;  /* 0x0003400001067983 */ /* 0x020f680000300a00 */
[----:B------:R1:W-:Y:S04]  /*74b0*/  STL.64 [R1+0x20], R244 ;  /* 0x000020f401007387 */ /* 0x0003e80000100a00 */
[----:B-1----:R-:W2:Y:S04]  /*74c0*/  LDL.LU.64 R244, [R1+0x338] ;  /* 0x0003380001f47983 */ /* 0x002ea80000300a00 */
[----:B------:R1:W-:Y:S04]  /*74d0*/  STL.64 [R1+0x18], R246 ;  /* 0x000018f601007387 */ /* 0x0003e80000100a00 */
[----:B-1----:R-:W3:Y:S04]  /*74e0*/  LDL.LU.64 R246, [R1+0x330] ;  /* 0x0003300001f67983 */ /* 0x002ee80000300a00 */
[----:B------:R1:W-:Y:S04]  /*74f0*/  STL.64 [R1+0x10], R248 ;  /* 0x000010f801007387 */ /* 0x0003e80000100a00 */
[----:B-1----:R-:W4:Y:S04]  /*7500*/  LDL.LU.64 R248, [R1+0x328] ;  /* 0x0003280001f87983 */ /* 0x002f280000300a00 */
[----:B------:R1:W-:Y:S04]  /*7510*/  STL.64 [R1+0x8], R250 ;  /* 0x000008fa01007387 */ /* 0x0003e80000100a00 */
[----:B-1----:R-:W4:Y:S01]  /*7520*/  LDL.LU.64 R250, [R1+0x320] ;  /* 0x0003200001fa7983 */ /* 0x002f220000300a00 */
[----:B------:R-:W-:-:S05]  /*7530*/  VIADD R3, R70, 0xffffffb6 ;  /* 0xffffffb646037836 */ /* 0x000fca0000000000 */
[----:B------:R-:W-:Y:S01]  /*7540*/  ISETP.GE.U32.AND P5, PT, R3, 0x7fffff77, PT ;  /* 0x7fffff770300780c */ /* 0x000fe20003fa6070 */
[----:B------:R-:W-:-:S05]  /*7550*/  VIADD R3, R70, 0xffffffb5 ;  /* 0xffffffb546037836 */ /* 0x000fca0000000000 */
[----:B------:R-:W-:Y:S01]  /*7560*/  ISETP.GE.U32.AND P4, PT, R3, 0x7fffff76, PT ;  /* 0x7fffff760300780c */ /* 0x000fe20003f86070 */
[----:B------:R-:W-:-:S05]  /*7570*/  VIADD R3, R70, 0xffffffb4 ;  /* 0xffffffb446037836 */ /* 0x000fca0000000000 */
[----:B------:R-:W-:Y:S01]  /*7580*/  ISETP.GE.U32.AND P3, PT, R3, 0x7fffff75, PT ;  /* 0x7fffff750300780c */ /* 0x000fe20003f66070 */
[----:B------:R-:W-:-:S05]  /*7590*/  VIADD R3, R70, 0xffffffb3 ;  /* 0xffffffb346037836 */ /* 0x000fca0000000000 */
[----:B------:R-:W-:Y:S01]  /*75a0*/  ISETP.GE.U32.AND P6, PT, R3, 0x7fffff74, PT ;  /* 0x7fffff740300780c */ /* 0x000fe20003fc6070 */
[----:B------:R-:W-:Y:S02]  /*75b0*/  VIADD R3, R70, 0xffffffb2 ;  /* 0xffffffb246037836 */ /* 0x000fe40000000000 */
[----:B------:R-:W-:-:S05]  /*75c0*/  IMAD.WIDE R4, R71, 0x4, R4 ;  /* 0x0000000447047825 */ /* 0x000fca00078e0204 */
[----:B------:R5:W-:Y:S01]  /*75d0*/  LDGSTS.E [R252+0x20024], desc[UR32][R4.64], !P5 ;  /* 0x2002400004fc7fae */ /* 0x000be2000e9a1020 */
[----:B------:R-:W-:Y:S01]  /*75e0*/  ISETP.GE.U32.AND P5, PT, R3, 0x7fffff73, PT ;  /* 0x7fffff730300780c */ /* 0x000fe20003fa6070 */
[----:B------:R-:W-:Y:S02]  /*75f0*/  VIADD R3, R70, 0xffffffb1 ;  /* 0xffffffb146037836 */ /* 0x000fe40000000000 */
[----:B------:R5:W-:Y:S02]  /*7600*/  STL.64 [R1], R4 ;  /* 0x0000000401007387 */ /* 0x000be40000100a00 */
[----:B-----5:R-:W-:-:S05]  /*7610*/  IMAD.WIDE R4, R71, 0x4, R6 ;  /* 0x0000000447047825 */ /* 0x020fca00078e0206 */
[----:B------:R1:W-:Y:S01]  /*7620*/  STL.64 [R1+0x1c0], R4 ;  /* 0x0001c00401007387 */ /* 0x0003e20000100a00 */
[----:B--2---:R-:W-:-:S04]  /*7630*/  IMAD.WIDE R244, R71, 0x4, R244 ;  /* 0x0000000447f47825 */ /* 0x004fc800078e02f4 */
[----:B---3--:R-:W-:-:S04]  /*7640*/  IMAD.WIDE R246, R71, 0x4, R246 ;  /* 0x0000000447f67825 */ /* 0x008fc800078e02f6 */
[----:B----4-:R-:W-:-:S04]  /*7650*/  IMAD.WIDE R248, R71, 0x4, R248 ;  /* 0x0000000447f87825 */ /* 0x010fc800078e02f8 */
[----:B------:R-:W-:-:S05]  /*7660*/  IMAD.WIDE R250, R71, 0x4, R250 ;  /* 0x0000000447fa7825 */ /* 0x000fca00078e02fa */
[----:B------:R-:W-:Y:S01]  /*7670*/  LDGSTS.E [R252+0x20028], desc[UR32][R250.64], !P4 ;  /* 0x20028000fafc7fae */ /* 0x000fe2000e1a1020 */
[----:B------:R-:W-:Y:S01]  /*7680*/  ISETP.GE.U32.AND P4, PT, R3, 0x7fffff72, PT ;  /* 0x7fffff720300780c */ /* 0x000fe20003f86070 */
[C---:B------:R-:W-:Y:S02]  /*7690*/  VIADD R3, R70.reuse, 0xffffffb0 ;  /* 0xffffffb046037836 */ /* 0x040fe40000000000 */
[----:B------:R-:W-:Y:S03]  /*76a0*/  LDGSTS.E [R252+0x2002c], desc[UR32][R248.64], !P3 ;  /* 0x2002c000f8fc7fae */ /* 0x000fe6000d9a1020 */
[----:B------:R-:W-:Y:S01]  /*76b0*/  ISETP.GE.U32.AND P3, PT, R3, 0x7fffff71, PT ;  /* 0x7fffff710300780c */ /* 0x000fe20003f66070 */
[C---:B------:R-:W-:Y:S01]  /*76c0*/  VIADD R3, R70.reuse, 0xffffffaf ;  /* 0xffffffaf46037836 */ /* 0x040fe20000000000 */
[----:B------:R-:W-:Y:S04]  /*76d0*/  LDGSTS.E [R252+0x20030], desc[UR32][R246.64], !P6 ;  /* 0x20030000f6fc7fae */ /* 0x000fe8000f1a1020 */
[----:B------:R-:W-:Y:S01]  /*76e0*/  ISETP.GE.U32.AND P6, PT, R3, 0x7fffff70, PT ;  /* 0x7fffff700300780c */ /* 0x000fe20003fc6070 */
[C---:B------:R-:W-:Y:S01]  /*76f0*/  VIADD R3, R70.reuse, 0xffffffae ;  /* 0xffffffae46037836 */ /* 0x040fe20000000000 */
[----:B------:R-:W-:Y:S04]  /*7700*/  LDGSTS.E [R252+0x20034], desc[UR32][R244.64], !P5 ;  /* 0x20034000f4fc7fae */ /* 0x000fe8000e9a1020 */
[----:B------:R-:W-:Y:S01]  /*7710*/  ISETP.GE.U32.AND P5, PT, R3, 0x7fffff6f, PT ;  /* 0x7fffff6f0300780c */ /* 0x000fe20003fa6070 */
[C---:B------:R-:W-:Y:S01]  /*7720*/  VIADD R3, R70.reuse, 0xffffffad ;  /* 0xffffffad46037836 */ /* 0x040fe20000000000 */
[----:B------:R1:W-:Y:S04]  /*7730*/  LDGSTS.E [R252+0x20038], desc[UR32][R4.64], !P4 ;  /* 0x2003800004fc7fae */ /* 0x0003e8000e1a1020 */
[----:B------:R-:W-:Y:S01]  /*7740*/  ISETP.GE.U32.AND P4, PT, R3, 0x7fffff6e, PT ;  /* 0x7fffff6e0300780c */ /* 0x000fe20003f86070 */
[----:B------:R-:W-:-:S02]  /*7750*/  VIADD R3, R70, 0xffffffac ;  /* 0xffffffac46037836 */ /* 0x000fc40000000000 */
[----:B-1----:R-:W-:-:S05]  /*7760*/  IMAD.WIDE R4, R71, 0x4, R8 ;  /* 0x0000000447047825 */ /* 0x002fca00078e0208 */
[----:B------:R1:W-:Y:S04]  /*7770*/  STL.64 [R1+0x1b8], R4 ;  /* 0x0001b80401007387 */ /* 0x0003e80000100a00 */
[----:B------:R1:W-:Y:S01]  /*7780*/  LDGSTS.E [R252+0x2003c], desc[UR32][R4.64], !P3 ;  /* 0x2003c00004fc7fae */ /* 0x0003e2000d9a1020 */
[----:B------:R-:W-:Y:S01]  /*7790*/  ISETP.GE.U32.AND P3, PT, R3, 0x7fffff6d, PT ;  /* 0x7fffff6d0300780c */ /* 0x000fe20003f66070 */
[----:B------:R-:W-:Y:S02]  /*77a0*/  VIADD R3, R70, 0xffffffab ;  /* 0xffffffab46037836 */ /* 0x000fe40000000000 */
        /* <DEDUP_REMOVED lines=210> */
[----:B------:R-:W-:-:S04]  /*84d0*/  IMAD.WIDE R6, R71, 0x4, R106 ;  /* 0x0000000447067825 */ /* 0x000fc800078e026a */
[----:B-1----:R-:W-:-:S05]  /*84e0*/  IMAD.WIDE R4, R71, 0x4, R104 ;  /* 0x0000000447047825 */ /* 0x002fca00078e0268 */
[----:B------:R1:W-:Y:S04]  /*84f0*/  STL.64 [R1+0x58], R4 ;  /* 0x0000580401007387 */ /* 0x0003e80000100a00 */
[----:B------:R1:W-:Y:S01]  /*8500*/  LDGSTS.E [R252+0x200e8], desc[UR32][R4.64], !P4 ;  /* 0x200e800004fc7fae */ /* 0x0003e2000e1a1020 */
[----:B------:R-:W-:-:S03]  /*8510*/  ISETP.GE.U32.AND P4, PT, R3, 0x7fffff42, PT ;  /* 0x7fffff420300780c */ /* 0x000fc60003f86070 */
[----:B------:R2:W-:Y:S01]  /*8520*/  LDGSTS.E [R252+0x200ec], desc[UR32][R6.64], !P3 ;  /* 0x200ec00006fc7fae */ /* 0x0005e2000d9a1020 */
[----:B-1----:R-:W-:-:S05]  /*8530*/  VIADD R4, R70, 0xffffff80 ;  /* 0xffffff8046047836 */ /* 0x002fca0000000000 */
[----:B------:R-:W-:Y:S01]  /*8540*/  ISETP.GE.U32.AND P3, PT, R4, 0x7fffff41, PT ;  /* 0x7fffff410400780c */ /* 0x000fe20003f66070 */
[----:B------:R-:W-:-:S04]  /*8550*/  IMAD.WIDE R108, R71, 0x4, R108 ;  /* 0x00000004476c7825 */ /* 0x000fc800078e026c */
[----:B------:R-:W-:Y:S01]  /*8560*/  IMAD.SHL.U32 R79, R79, 0x40, RZ ;  /* 0x000000404f4f7824 */ /* 0x000fe200078e00ff */
[----:B------:R2:W-:Y:S01]  /*8570*/  LDGSTS.E [R252+0x200f0], desc[UR32][R108.64], !P6 ;  /* 0x200f00006cfc7fae */ /* 0x0005e2000f1a1020 */
[----:B------:R-:W-:-:S04]  /*8580*/  IMAD.WIDE R110, R71, 0x4, R110 ;  /* 0x00000004476e7825 */ /* 0x000fc800078e026e */
[C---:B------:R-:W-:Y:S01]  /*8590*/  IMAD.WIDE R112, R71.reuse, 0x4, R112 ;  /* 0x0000000447707825 */ /* 0x040fe200078e0270 */
[----:B------:R2:W-:Y:S03]  /*85a0*/  LDGSTS.E [R252+0x200f4], desc[UR32][R110.64], !P5 ;  /* 0x200f40006efc7fae */ /* 0x0005e6000e9a1020 */
[----:B------:R-:W-:Y:S01]  /*85b0*/  IMAD.WIDE R114, R71, 0x4, R114 ;  /* 0x0000000447727825 */ /* 0x000fe200078e0272 */
[----:B------:R2:W-:Y:S03]  /*85c0*/  LDGSTS.E [R252+0x200f8], desc[UR32][R112.64], !P4 ;  /* 0x200f800070fc7fae */ /* 0x0005e6000e1a1020 */
[C---:B------:R-:W-:Y:S01]  /*85d0*/  IMAD.WIDE R116, R79.reuse, 0x4, R116 ;  /* 0x000000044f747825 */ /* 0x040fe200078e0274 */
[----:B------:R2:W-:Y:S03]  /*85e0*/  LDGSTS.E [R252+0x200fc], desc[UR32][R114.64], !P3 ;  /* 0x200fc00072fc7fae */ /* 0x0005e6000d9a1020 */
[C---:B------:R-:W-:Y:S01]  /*85f0*/  IMAD.WIDE R118, R79.reuse, 0x4, R118 ;  /* 0x000000044f767825 */ /* 0x040fe200078e0276 */
[----:B------:R-:W0:Y:S03]  /*8600*/  LDGDEPBAR ;  /* 0x00000000000079af */ /* 0x000e260000000000 */
[C---:B------:R-:W-:Y:S01]  /*8610*/  IMAD.WIDE R120, R79.reuse, 0x4, R120 ;  /* 0x000000044f787825 */ /* 0x040fe200078e0278 */
[----:B------:R2:W-:Y:S03]  /*8620*/  LDGSTS.E [R76+0x8000], desc[UR32][R116.64], P1 ;  /* 0x08000000744c7fae */ /* 0x0005e600089a1020 */
        /* <DEDUP_REMOVED lines=120> */
[----:B------:R-:W-:Y:S01]  /*8db0*/  IMAD.WIDE R242, R79, 0x4, R242 ;  /* 0x000000044ff27825 */ /* 0x000fe200078e02f2 */
[----:B------:R2:W-:Y:S04]  /*8dc0*/  LDGSTS.E [R72+0xb700], desc[UR32][R238.64], P1 ;  /* 0x0b700000ee487fae */ /* 0x0005e800089a1020 */
[----:B------:R2:W-:Y:S04]  /*8dd0*/  LDGSTS.E [R72+0xbb00], desc[UR32][R240.64], P1 ;  /* 0x0bb00000f0487fae */ /* 0x0005e800089a1020 */
[----:B------:R2:W-:Y:S04]  /*8de0*/  LDGSTS.E [R72+0xbf00], desc[UR32][R242.64], P1 ;  /* 0x0bf00000f2487fae */ /* 0x0005e800089a1020 */
[----:B------:R-:W0:Y:S04]  /*8df0*/  LDGDEPBAR ;  /* 0x00000000000079af */ /* 0x000e280000000000 */
[----:B------:R2:W-:Y:S01]  /*8e00*/  STL.64 [R1+0x50], R6 ;  /* 0x0000500601007387 */ /* 0x0005e20000100a00 */
[----:B------:R-:W-:-:S04]  /*8e10*/  DEPBAR.LE SB0, 0x2 ;  /* 0x000080800000791a */ /* 0x000fc80000000000 */
[----:B------:R-:W-:Y:S06]  /*8e20*/  BAR.SYNC.DEFER_BLOCKING 0x0 ;  /* 0x0000000000007b1d */ /* 0x000fec0000010000 */
[----:B------:R-:W-:Y:S05]  /*8e30*/  @!P0 BRA `(.L_x_6) ;  /* 0x0000000000448947 */ /* 0x000fea0003800000 */
[----:B--2---:R-:W-:Y:S04]  /*8e40*/  LDS.128 R4, [R252+0x18000] ;  /* 0x01800000fc047984 */ /* 0x004fe80000000c00 */
[----:B------:R-:W-:Y:S04]  /*8e50*/  LDS.128 R8, [R252+0x18010] ;  /* 0x01801000fc087984 */ /* 0x000fe80000000c00 */
        /* <DEDUP_REMOVED lines=13> */
[----:B------:R-:W1:Y:S02]  /*8f30*/  LDS.128 R64, [R252+0x180f0] ;  /* 0x0180f000fc407984 */ /* 0x000e640000000c00 */
[----:B-1----:R1:W-:Y:S02]  /*8f40*/  STTM.x64 tmem[UR12+0x80], R4 ;  /* 0x00008004000079ed */ /* 0x0023e4000834000c */
.L_x_6:
[----:B-1----:R-:W3:Y:S01]  /*8f50*/  LDL.LU.64 R8, [R1+0x48] ;  /* 0x0000480001087983 */ /* 0x002ee20000300a00 */
[----:B------:R-:W1:Y:S03]  /*8f60*/  LDC R10, c[0x0][0x3a0] ;  /* 0x0000e800ff0a7b82 */ /* 0x000e660000000800 */
[----:B------:R-:W4:Y:S01]  /*8f70*/  LDL.LU.64 R12, [R1+0x40] ;  /* 0x00004000010c7983 */ /* 0x000f220000300a00 */
[C---:B------:R-:W-:Y:S01]  /*8f80*/  IMAD.SHL.U32 R3, R71.reuse, 0x4, RZ ;  /* 0x0000000447037824 */ /* 0x040fe200078e00ff */
[----:B------:R-:W-:Y:S01]  /*8f90*/  SHF.R.S32.HI R4, RZ, 0x1f, R71 ;  /* 0x0000001fff047819 */ /* 0x000fe20000011447 */
[C---:B------:R-:W-:Y:S01]  /*8fa0*/  VIADD R5, R70.reuse, 0xffffff7f ;  /* 0xffffff7f46057836 */ /* 0x040fe20000000000 */
[----:B------:R-:W5:Y:S01]  /*8fb0*/  FENCE.VIEW.ASYNC.T ;  /* 0x00000000000073c6 */ /* 0x000f620000000200 */
[----:B------:R-:W-:Y:S01]  /*8fc0*/  UIADD3 UR13, UPT, UPT, UR11, 0x80, URZ ;  /* 0x000000800b0d7890 */ /* 0x000fe2000fffe0ff */
[----:B------:R-:W-:Y:S01]  /*8fd0*/  SHF.L.U64.HI R68, R71, 0x2, R4 ;  /* 0x0000000247447819 */ /* 0x000fe20000010204 */
[----:B-----5:R-:W-:Y:S01]  /*8fe0*/  BAR.SYNC.DEFER_BLOCKING 0x0 ;  /* 0x0000000000007b1d */ /* 0x020fe20000010000 */
[----:B------:R-:W-:Y:S01]  /*8ff0*/  ISETP.GE.U32.AND P4, PT, R5, 0x7fffff40, PT ;  /* 0x7fffff400500780c */ /* 0x000fe20003f86070 */
[----:B------:R-:W-:-:S05]  /*9000*/  VIADD R5, R70, 0xffffff7e ;  /* 0xffffff7e46057836 */ /* 0x000fca0000000000 */
[----:B------:R-:W-:Y:S01]  /*9010*/  ISETP.GE.U32.AND P3, PT, R5, 0x7fffff3f, PT ;  /* 0x7fffff3f0500780c */ /* 0x000fe20003f66070 */
[----:B-1----:R-:W-:Y:S01]  /*9020*/  VIADD R10, R10, 0x3f ;  /* 0x0000003f0a0a7836 */ /* 0x002fe20000000000 */
[----:B--23--:R-:W-:-:S05]  /*9030*/  IADD3 R6, P0, PT, R8, R3, RZ ;  /* 0x0000000308067210 */ /* 0x00cfca0007f1e0ff */
[----:B------:R-:W-:Y:S01]  /*9040*/  IMAD.X R7, R9, 0x1, R68, P0 ;  /* 0x0000000109077824 */ /* 0x000fe200000e0644 */
[----:B----4-:R-:W-:-:S05]  /*9050*/  IADD3 R8, P0, PT, R12, R3, RZ ;  /* 0x000000030c087210 */ /* 0x010fca0007f1e0ff */
[----:B------:R-:W-:Y:S01]  /*9060*/  IMAD.X R9, R13, 0x1, R68, P0 ;  /* 0x000000010d097824 */ /* 0x000fe200000e0644 */
[----:B------:R-:W-:-:S04]  /*9070*/  ISETP.NE.U32.AND P0, PT, RZ, UR6, PT ;  /* 0x00000006ff007c0c */ /* 0x000fc8000bf05070 */
[----:B------:R-:W-:-:S13]  /*9080*/  ISETP.LT.OR P1, PT, R10, 0x40, P0 ;  /* 0x000000400a00780c */ /* 0x000fda0000721670 */
[----:B------:R-:W-:Y:S05]  /*9090*/  @P1 BRA `(.L_x_7) ;  /* 0x0000000000c01947 */ /* 0x000fea0003800000 */
[----:B------:R-:W-:Y:S01]  /*90a0*/  USHF.R.U32.HI UR6, URZ, 0x4, UR10 ;  /* 0x00000004ff067899 */ /* 0x000fe2000801160a */
[----:B------:R-:W-:Y:S01]  /*90b0*/  UMOV UR4, URZ ;  /* 0x000000ff00047c82 */ /* 0x000fe20008000000 */
[----:B------:R-:W-:Y:S02]  /*90c0*/  UMOV UR5, URZ ;  /* 0x000000ff00057c82 */ /* 0x000fe40008000000 */
[----:B------:R-:W-:Y:S02]  /*90d0*/  USGXT.U32 UR6, UR6, 0xe ;  /* 0x0000000e0606789a */ /* 0x000fe40008000000 */
[----:B------:R-:W-:Y:S02]  /*90e0*/  UIADD3 UR9, UPT, UPT, UR11, 0x88, URZ ;  /* 0x000000880b097890 */ /* 0x000fe4000fffe0ff */
[----:B------:R-:W-:Y:S02]  /*90f0*/  UIADD3 UR34, UP1, UPT, UR6, 0x2, URZ ;  /* 0x0000000206227890 */ /* 0x000fe4000ff3e0ff */
[----:B------:R-:W-:-:S02]  /*9100*/  UIADD3 UR14, UPT, UPT, UR11, 0x90, URZ ;  /* 0x000000900b0e7890 */ /* 0x000fc4000fffe0ff */
[----:B------:R-:W-:Y:S02]  /*9110*/  UIADD3.X UR35, UPT, UPT, UR4, 0x40004040, URZ, UP1, !UPT ;  /* 0x4000404004237890 */ /* 0x000fe40008ffe4ff */
[----:B------:R-:W-:Y:S01]  /*9120*/  UIADD3 UR15, UPT, UPT, UR11, 0x98, URZ ;  /* 0x000000980b0f7890 */ /* 0x000fe2000fffe0ff */
[----:B------:R-:W-:Y:S01]  /*9130*/  UMOV UR4, UR8 ;  /* 0x0000000800047c82 */ /* 0x000fe20008000000 */
[----:B------:R-:W-:Y:S01]  /*9140*/  UIADD3.64 UR16, UPT, UPT, UR34, 0x4, URZ ;  /* 0x0000000422107897 */ /* 0x000fe2000fffe0ff */
[----:B------:R-:W-:Y:S01]  /*9150*/  UMOV UR30, UR4 ;  /* 0x00000004001e7c82 */ /* 0x000fe20008000000 */
[----:B------:R-:W-:Y:S02]  /*9160*/  UIADD3.64 UR4, UPT, UPT, UR34, 0x2, URZ ;  /* 0x0000000222047897 */ /* 0x000fe4000fffe0ff */
[----:B------:R-:W-:Y:S02]  /*9170*/  UIADD3 UR20, UPT, UPT, UR11, 0xa0, URZ ;  /* 0x000000a00b147890 */ /* 0x000fe4000fffe0ff */
[----:B------:R-:W-:-:S02]  /*9180*/  UIADD3.64 UR18, UPT, UPT, UR34, 0x3fe, URZ ;  /* 0x000003fe22127897 */ /* 0x000fc4000fffe0ff */
[----:B------:R-:W-:Y:S02]  /*9190*/  UIADD3 UR21, UPT, UPT, UR11, 0xa8, URZ ;  /* 0x000000a80b157890 */ /* 0x000fe4000fffe0ff */
[----:B------:R-:W-:Y:S02]  /*91a0*/  UIADD3.64 UR22, UPT, UPT, UR34, 0x400, URZ ;  /* 0x0000040022167897 */ /* 0x000fe4000fffe0ff */
[----:B------:R-:W-:Y:S02]  /*91b0*/  UIADD3 UR26, UPT, UPT, UR11, 0xb0, URZ ;  /* 0x000000b00b1a7890 */ /* 0x000fe4000fffe0ff */
[----:B------:R-:W-:Y:S01]  /*91c0*/  UIADD3.64 UR24, UPT, UPT, UR34, 0x402, URZ ;  /* 0x0000040222187897 */ /* 0x000fe2000fffe0ff */
[----:B------:R-:W-:Y:S01]  /*91d0*/  UMOV UR36, 0x0 ;  /* 0x0000000000247882 */ /* 0x000fe20000000000 */
[----:B------:R-:W-:Y:S01]  /*91e0*/  UMOV UR37, 0x8200910 ;  /* 0x0820091000257882 */ /* 0x000fe20000000000 */
[----:B------:R-:W-:Y:S02]  /*91f0*/  UIADD3 UR27, UPT, UPT, UR11, 0xb8, URZ ;  /* 0x000000b80b1b7890 */ /* 0x000fe4000fffe0ff */
[----:B------:R-:W-:Y:S01]  /*9200*/  UIADD3.64 UR28, UPT, UPT, UR34, 0x404, URZ ;  /* 0x00000404221c7897 */ /* 0x000fe2000fffe0ff */
[----:B------:R-:W-:Y:S01]  /*9210*/  UMOV UR7, 0x40004040 ;  /* 0x4000404000077882 */ /* 0x000fe20000000000 */
[----:B------:R-:W-:Y:S01]  /*9220*/  UMOV UR38, 0x0 ;  /* 0x0000000000267882 */ /* 0x000fe20000000000 */
[----:B------:R-:W-:Y:S01]  /*9230*/  UMOV UR39, 0x8200910 ;  /* 0x0820091000277882 */ /* 0x000fe20000000000 */
[----:B------:R-:W-:Y:S01]  /*9240*/  UMOV UR40, 0x0 ;  /* 0x0000000000287882 */ /* 0x000fe20000000000 */
[----:B------:R-:W-:Y:S01]  /*9250*/  UMOV UR41, 0x8200910 ;  /* 0x0820091000297882 */ /* 0x000fe20000000000 */
[----:B------:R1:W-:Y:S01]  /*9260*/  UTCHMMA tmem[UR13], gdesc[UR6], tmem[UR11], tmem[UR36], idesc[UR37], !UPT ;  /* 0x00ff24060d0079ea */ /* 0x0003e2000f80000b */
[----:B------:R-:W-:Y:S01]  /*9270*/  UMOV UR42, 0x0 ;  /* 0x00000000002a7882 */ /* 0x000fe20000000000 */
[----:B------:R-:W-:Y:S01]  /*9280*/  UMOV UR43, 0x8200910 ;  /* 0x08200910002b7882 */ /* 0x000fe20000000000 */
[----:B------:R1:W-:Y:S01]  /*9290*/  UTCHMMA tmem[UR9], gdesc[UR34], tmem[UR11], tmem[UR38], idesc[UR39], UPT ;  /* 0x00ff2622090079ea */ /* 0x0003e2000b80000b */
        /* <DEDUP_REMOVED lines=12> */
[----:B------:R1:W-:Y:S01]  /*9360*/  UTCHMMA tmem[UR26], gdesc[UR24], tmem[UR11], tmem[UR48], idesc[UR49], UPT ;  /* 0x00ff30181a0079ea */ /* 0x0003e2000b80000b */
[----:B------:R1:W-:Y:S01]  /*9370*/  UTCHMMA tmem[UR27], gdesc[UR28], tmem[UR11], tmem[UR50], idesc[UR51], UPT ;  /* 0x00ff321c1b0079ea */ /* 0x0003e2000b80000b */
[----:B------:R1:W-:Y:S01]  /*9380*/  UTCBAR [UR30], URZ ;  /* 0x000000ff1e0073e9 */ /* 0x0003e200080000ff */
[----:B------:R-:W-:Y:S01]  /*9390*/  NOP ;  /* 0x0000000000007918 */ /* 0x000fe20000000000 */
.L_x_7:
[----:B------:R-:W2:Y:S01]  /*93a0*/  LDL.LU.64 R10, [R1+0x38] ;  /* 0x00003800010a7983 */ /* 0x000ea20000300a00 */
[----:B------:R-:W-:Y:S01]  /*93b0*/  BAR.SYNC.DEFER_BLOCKING 0x0 ;  /* 0x0000000000007b1d */ /* 0x000fe20000010000 */
[----:B------:R-:W-:Y:S02]  /*93c0*/  VIADD R5, R70, 0xffffff7d ;  /* 0xffffff7d46057836 */ /* 0x000fe40000000000 */
[----:B------:R-:W-:-:S03]  /*93d0*/  IMAD.SHL.U32 R69, R79, 0x4, RZ ;  /* 0x000000044f457824 */ /* 0x000fc600078e00ff */
[----:B------:R-:W3:Y:S01]  /*93e0*/  LDCU UR53, c[0x0][0x3a0] ;  /* 0x00007400ff3577ac */ /* 0x000ee20008000800 */
[----:B------:R-:W4:Y:S01]  /*93f0*/  LDL.LU.64 R22, [R1+0x30] ;  /* 0x0000300001167983 */ /* 0x000f220000300a00 */
[----:B-1----:R-:W1:Y:S03]  /*9400*/  LDCU UR40, c[0x0][0x3a0] ;  /* 0x00007400ff2877ac */ /* 0x002e660008000800 */
[----:B------:R-:W5:Y:S01]  /*9410*/  LDL.LU.64 R20, [R1+0x28] ;  /* 0x0000280001147983 */ /* 0x000f620000300a00 */
[----:B------:R-:W1:Y:S03]  /*9420*/  LDCU UR55, c[0x0][0x3a0] ;  /* 0x00007400ff3777ac */ /* 0x000e660008000800 */
[----:B------:R-:W3:Y:S01]  /*9430*/  LDL.LU.64 R18, [R1+0x20] ;  /* 0x0000200001127983 */ /* 0x000ee20000300a00 */
[----:B------:R-:W1:Y:S03]  /*9440*/  LDCU UR41, c[0x0][0x3a0] ;  /* 0x00007400ff2977ac */ /* 0x000e660008000800 */
[----:B------:R-:W3:Y:S01]  /*9450*/  LDL.LU.64 R16, [R1+0x18] ;  /* 0x0000180001107983 */ /* 0x000ee20000300a00 */
[----:B------:R-:W1:Y:S03]  /*9460*/  LDCU UR54, c[0x0][0x3a0] ;  /* 0x00007400ff3677ac */ /* 0x000e660008000800 */
[----:B------:R-:W3:Y:S01]  /*9470*/  LDL.LU.64 R14, [R1+0x10] ;  /* 0x00001000010e7983 */ /* 0x000ee20000300a00 */
[----:B------:R-:W1:Y:S03]  /*9480*/  LDCU UR42, c[0x0][0x3a0] ;  /* 0x00007400ff2a77ac */ /* 0x000e660008000800 */
[----:B------:R-:W-:Y:S01]  /*9490*/  @!PT LDS RZ, [RZ] ;  /* 0x00000000fffff984 */ /* 0x000fe20000000800 */
[----:B------:R-:W-:Y:S01]  /*94a0*/  @!PT LDS RZ, [RZ] ;  /* 0x00000000fffff984 */ /* 0x000fe20000000800 */
[----:B------:R-:W-:Y:S01]  /*94b0*/  @!PT LDS RZ, [RZ] ;  /* 0x00000000fffff984 */ /* 0x000fe20000000800 */
[----:B------:R2:W-:Y:S01]  /*94c0*/  LDGSTS.E [R252+0x18000], desc[UR32][R6.64], !P4 ;  /* 0x1800000006fc7fae */ /* 0x0005e2000e1a1020 */
[----:B------:R-:W1:Y:S03]  /*94d0*/  LDCU UR57, c[0x0][0x3a0] ;  /* 0x00007400ff3977ac */ /* 0x000e660008000800 */
[----:B------:R-:W3:Y:S01]  /*94e0*/  LDL.64 R12, [R1+0x8] ;  /* 0x00000800010c7983 */ /* 0x000ee20000100a00 */
[----:B------:R-:W1:Y:S03]  /*94f0*/  LDCU UR43, c[0x0][0x3a0] ;  /* 0x00007400ff2b77ac */ /* 0x000e660008000800 */
[----:B------:R4:W-:Y:S01]  /*9500*/  LDGSTS.E [R252+0x18004], desc[UR32][R8.64], !P3 ;  /* 0x1800400008fc7fae */ /* 0x0009e2000d9a1020 */
[----:B------:R-:W-:Y:S01]  /*9510*/  ISETP.GE.U32.AND P3, PT, R5, 0x7fffff3e, PT ;  /* 0x7fffff3e0500780c */ /* 0x000fe20003f66070 */
[----:B------:R-:W-:Y:S01]  /*9520*/  VIADD R5, R70, 0xffffff7c ;  /* 0xffffff7c46057836 */ /* 0x000fe20000000000 */
[----:B------:R-:W1:Y:S04]  /*9530*/  LDCU UR56, c[0x0][0x3a0] ;  /* 0x00007400ff3877ac */ /* 0x000e680008000800 */
[----:B------:R-:W-:Y:S01]  /*9540*/  ISETP.GE.U32.AND P1, PT, R5, 0x7fffff3d, PT ;  /* 0x7fffff3d0500780c */ /* 0x000fe20003f26070 */
[----:B------:R-:W1:Y:S01]  /*9550*/  LDCU UR44, c[0x0][0x3a0] ;  /* 0x00007400ff2c77ac */ /* 0x000e620008000800 */
        /* <DEDUP_REMOVED lines=37> */
[----:B--2---:R-:W-:-:S05]  /*97b0*/  IADD3 R6, P4, PT, R10, R3, RZ ;  /* 0x000000030a067210 */ /* 0x004fca0007f9e0ff */
[----:B------:R-:W-:Y:S02]  /*97c0*/  IMAD.X R7, R11, 0x1, R68, P4 ;  /* 0x000000010b077824 */ /* 0x000fe400020e0644 */
[----:B------:R-:W2:Y:S01]  /*97d0*/  LDL.LU.64 R10, [R1] ;  /* 0x00000000010a7983 */ /* 0x000ea20000300a00 */
[----:B------:R-:W-:-:S03]  /*97e0*/  VIADD R5, R70, 0xffffff7b ;  /* 0xffffff7b46057836 */ /* 0x000fc60000000000 */
[----:B------:R5:W-:Y:S01]  /*97f0*/  LDGSTS.E [R252+0x18008], desc[UR32][R6.64], !P3 ;  /* 0x1800800006fc7fae */ /* 0x000be2000d9a1020 */
[----:B----4-:R-:W-:Y:S02]  /*9800*/  IADD3 R8, P4, PT, R22, R3, RZ ;  /* 0x0000000316087210 */ /* 0x010fe40007f9e0ff */
[----:B------:R-:W-:Y:S01]  /*9810*/  ISETP.GE.U32.AND P3, PT, R5, 0x7fffff3c, PT ;  /* 0x7fffff3c0500780c */ /* 0x000fe20003f66070 */
[----:B------:R-:W-:Y:S02]  /*9820*/  VIADD R5, R70, 0xffffff7a ;  /* 0xffffff7a46057836 */ /* 0x000fe40000000000 */
[----:B------:R-:W-:-:S05]  /*9830*/  IMAD.X R9, R23, 0x1, R68, P4 ;  /* 0x0000000117097824 */ /* 0x000fca00020e0644 */
[----:B------:R3:W-:Y:S01]  /*9840*/  LDGSTS.E [R252+0x1800c], desc[UR32][R8.64], !P1 ;  /* 0x1800c00008fc7fae */ /* 0x0007e2000c9a1020 */
[----:B-----5:R-:W-:Y:S02]  /*9850*/  IADD3 R6, P4, PT, R20, R3, RZ ;  /* 0x0000000314067210 */ /* 0x020fe40007f9e0ff */
[----:B------:R-:W-:Y:S01]  /*9860*/  ISETP.GE.U32.AND P1, PT, R5, 0x7fffff3b, PT ;  /* 0x7fffff3b0500780c */ /* 0x000fe20003f26070 */
[----:B------:R-:W-:Y:S02]  /*9870*/  VIADD R5, R70, 0xffffff79 ;  /* 0xffffff7946057836 */ /* 0x000fe40000000000 */
[----:B------:R-:W-:-:S05]  /*9880*/  IMAD.X R7, R21, 0x1, R68, P4 ;  /* 0x0000000115077824 */ /* 0x000fca00020e0644 */
[----:B------:R4:W-:Y:S01]  /*9890*/  LDGSTS.E [R252+0x18010], desc[UR32][R6.64], !P3 ;  /* 0x1801000006fc7fae */ /* 0x0009e2000d9a1020 */
[----:B---3--:R-:W-:Y:S02]  /*98a0*/  IADD3 R8, P4, PT, R18, R3, RZ ;  /* 0x0000000312087210 */ /* 0x008fe40007f9e0ff */
[----:B------:R-:W-:Y:S01]  /*98b0*/  ISETP.GE.U32.AND P3, PT, R5, 0x7fffff3a, PT ;  /* 0x7fffff3a0500780c */ /* 0x000fe20003f66070 */
[----:B------:R-:W-:Y:S02]  /*98c0*/  VIADD R5, R70, 0xffffff78 ;  /* 0xffffff7846057836 */ /* 0x000fe40000000000 */
[----:B------:R-:W-:-:S05]  /*98d0*/  IMAD.X R9, R19, 0x1, R68, P4 ;  /* 0x0000000113097824 */ /* 0x000fca00020e0644 */
[----:B------:R3:W-:Y:S01]  /*98e0*/  LDGSTS.E [R252+0x18014], desc[UR32][R8.64], !P1 ;  /* 0x1801400008fc7fae */ /* 0x0007e2000c9a1020 */
[----:B----4-:R-:W-:Y:S02]  /*98f0*/  IADD3 R6, P4, PT, R16, R3, RZ ;  /* 0x0000000310067210 */ /* 0x010fe40007f9e0ff */
        /* <DEDUP_REMOVED lines=14> */
[----:B------:R-:W-:Y:S01]  /*99e0*/  ISETP.GE.U32.AND P3, PT, R5, 0x7fffff36, PT ;  /* 0x7fffff360500780c */ /* 0x000fe20003f66070 */
[----:B------:R-:W-:Y:S01]  /*99f0*/  VIADD R5, R70, 0xffffff74 ;  /* 0xffffff7446057836 */ /* 0x000fe20000000000 */
[----:B--2---:R-:W-:Y:S02]  /*9a00*/  IADD3 R8, P4, PT, R10, R3, RZ ;  /* 0x000000030a087210 */ /* 0x004fe40007f9e0ff */
[----:B------:R-:W-:-:S03]  /*9a10*/  SHF.R.S32.HI R10, RZ, 0x1f, R79 ;  /* 0x0000001fff0a7819 */ /* 0x000fc6000001144f */
[----:B------:R-:W-:Y:S01]  /*9a20*/  IMAD.X R9, R11, 0x1, R68, P4 ;  /* 0x000000010b097824 */ /* 0x000fe200020e0644 */
[----:B---3--:R-:W-:-:S04]  /*9a30*/  IADD3 R6, P4, PT, R250, R3, RZ ;  /* 0x00000003fa067210 */ /* 0x008fc80007f9e0ff */
[----:B------:R2:W-:Y:S01]  /*9a40*/  LDGSTS.E [R252+0x18024], desc[UR32][R8.64], !P1 ;  /* 0x1802400008fc7fae */ /* 0x0005e2000c9a1020 */
[----:B------:R-:W-:Y:S01]  /*9a50*/  ISETP.GE.U32.AND P1, PT, R5, 0x7fffff35, PT ;  /* 0x7fffff350500780c */ /* 0x000fe20003f26070 */
[----:B------:R-:W-:Y:S02]  /*9a60*/  IMAD.X R7, R251, 0x1, R68, P4 ;  /* 0x00000001fb077824 */ /* 0x000fe400020e0644 */
[----:B------:R-:W-:-:S03]  /*9a70*/  VIADD R5, R70, 0xffffff72 ;  /* 0xffffff7246057836 */ /* 0x000fc60000000000 */
[----:B------:R3:W-:Y:S01]  /*9a80*/  LDGSTS.E [R252+0x18028], desc[UR32][R6.64], !P3 ;  /* 0x1802800006fc7fae */ /* 0x0007e2000d9a1020 */
[----:B--2---:R-:W-:-:S05]  /*9a90*/  IADD3 R8, P4, PT, R248, R3, RZ ;  /* 0x00000003f8087210 */ /* 0x004fca0007f9e0ff */
[----:B------:R-:W-:Y:S01]  /*9aa0*/  IMAD.X R9, R249, 0x1, R68, P4 ;  /* 0x00000001f9097824 */ /* 0x000fe200020e0644 */
[----:B---3--:R-:W-:-:S04]  /*9ab0*/  IADD3 R6, P4, PT, R246, R3, RZ ;  /* 0x00000003f6067210 */ /* 0x008fc80007f9e0ff */
[----:B------:R2:W-:Y:S01]  /*9ac0*/  LDGSTS.E [R252+0x1802c], desc[UR32][R8.64], !P1 ;  /* 0x1802c00008fc7fae */ /* 0x0005e2000c9a1020 */
[----:B------:R-:W-:Y:S01]  /*9ad0*/  ISETP.GE.U32.AND P1, PT, R5, 0x7fffff33, PT ;  /* 0x7fffff330500780c */ /* 0x000fe20003f26070 */
[----:B------:R-:W-:Y:S01]  /*9ae0*/  VIADD R5, R70, 0xffffff73 ;  /* 0xffffff7346057836 */ /* 0x000fe20000000000 */
[----:B------:R-:W-:Y:S01]  /*9af0*/  SHF.L.U64.HI R70, R79, 0x2, R10 ;  /* 0x000000024f467819 */ /* 0x000fe2000001020a */
[----:B------:R-:W-:-:S03]  /*9b00*/  IMAD.X R7, R247, 0x1, R68, P4 ;  /* 0x00000001f7077824 */ /* 0x000fc600020e0644 */
[----:B------:R-:W-:Y:S01]  /*9b10*/  ISETP.GE.U32.AND P3, PT, R5, 0x7fffff34, PT ;  /* 0x7fffff340500780c */ /* 0x000fe20003f66070 */
[----:B------:R-:W-:Y:S01]  /*9b20*/  UIADD3 UR53, UPT, UPT, UR53, -0x94, URZ ;  /* 0xffffff6c35357890 */ /* 0x000fe2000fffe0ff */
[----:B------:R-:W3:Y:S01]  /*9b30*/  LDC R5, c[0x0][0x3a0] ;  /* 0x0000e800ff057b82 */ /* 0x000ee20000000800 */
[----:B--2---:R-:W-:-:S05]  /*9b40*/  IADD3 R8, P4, PT, R244, R3, RZ ;  /* 0x00000003f4087210 */ /* 0x004fca0007f9e0ff */
[----:B------:R-:W-:-:S05]  /*9b50*/  IMAD.X R9, R245, 0x1, R68, P4 ;  /* 0x00000001f5097824 */ /* 0x000fca00020e0644 */
[----:B------:R-:W-:Y:S01]  /*9b60*/  LDGSTS.E [R252+0x18030], desc[UR32][R6.64], !P3 ;  /* 0x1803000006fc7fae */ /* 0x000fe2000d9a1020 */
[----:B------:R-:W-:-:S03]  /*9b70*/  IADD3 R248, P3, PT, R120, R69, RZ ;  /* 0x0000004578f87210 */ /* 0x000fc60007f7e0ff */
[----:B------:R2:W-:Y:S01]  /*9b80*/  LDGSTS.E [R252+0x18034], desc[UR32][R8.64], !P1 ;  /* 0x1803400008fc7fae */ /* 0x0005e2000c9a1020 */
[----:B------:R-:W-:Y:S01]  /*9b90*/  IADD3 R10, P1, PT, R116, R69, RZ ;  /* 0x00000045740a7210 */ /* 0x000fe20007f3e0ff */
[----:B------:R-:W-:-:S04]  /*9ba0*/  IMAD.X R249, R121, 0x1, R70, P3 ;  /* 0x0000000179f97824 */ /* 0x000fc800018e0646 */
[----:B------:R-:W-:Y:S01]  /*9bb0*/  IMAD.X R11, R117, 0x1, R70, P1 ;  /* 0x00000001750b7824 */ /* 0x000fe200008e0646 */
[-C--:B------:R-:W-:Y:S01]  /*9bc0*/  IADD3 R250, P1, PT, R118, R69.reuse, RZ ;  /* 0x0000004576fa7210 */ /* 0x080fe20007f3e0ff */
[----:B------:R-:W4:Y:S01]  /*9bd0*/  LDL.LU.64 R120, [R1+0x188] ;  /* 0x0001880001787983 */ /* 0x000f220000300a00 */
[----:B------:R-:W-:-:S03]  /*9be0*/  IADD3 R244, P3, PT, R124, R69, RZ ;  /* 0x000000457cf47210 */ /* 0x000fc60007f7e0ff */
[--C-:B------:R-:W-:Y:S01]  /*9bf0*/  IMAD.X R251, R119, 0x1, R70.reuse, P1 ;  /* 0x0000000177fb7824 */ /* 0x100fe200008e0646 */
[-C--:B------:R-:W-:Y:S01]  /*9c00*/  IADD3 R246, P1, PT, R122, R69.reuse, RZ ;  /* 0x000000457af67210 */ /* 0x080fe20007f3e0ff */
[--C-:B------:R-:W-:Y:S01]  /*9c10*/  IMAD.X R245, R125, 0x1, R70.reuse, P3 ;  /* 0x000000017df57824 */ /* 0x100fe200018e0646 */
[-C--:B--2---:R-:W-:Y:S01]  /*9c20*/  IADD3 R8, P3, PT, R128, R69.reuse, RZ ;  /* 0x0000004580087210 */ /* 0x084fe20007f7e0ff */
[----:B------:R-:W2:Y:S02]  /*9c30*/  LDL.LU.64 R124, [R1+0x1b8] ;  /* 0x0001b800017c7983 */ /* 0x000ea40000300a00 */
[----:B------:R-:W-:Y:S01]  /*9c40*/  IMAD.X R247, R123, 0x1, R70, P1 ;  /* 0x000000017bf77824 */ /* 0x000fe200008e0646 */
[----:B------:R-:W-:Y:S01]  /*9c50*/  IADD3 R6, P1, PT, R126, R69, RZ ;  /* 0x000000457e067210 */ /* 0x000fe20007f3e0ff */
[----:B------:R-:W-:Y:S02]  /*9c60*/  IMAD.MOV.U32 R126, RZ, RZ, R10 ;  /* 0x000000ffff7e7224 */ /* 0x000fe400078e000a */
[----:B------:R-:W-:-:S02]  /*9c70*/  IMAD.X R9, R129, 0x1, R70, P3 ;  /* 0x0000000181097824 */ /* 0x000fc400018e0646 */
[--C-:B------:R-:W-:Y:S01]  /*9c80*/  IMAD.X R7, R127, 0x1, R70.reuse, P1 ;  /* 0x000000017f077824 */ /* 0x100fe200008e0646 */
[-C--:B------:R-:W-:Y:S01]  /*9c90*/  IADD3 R10, P1, PT, R130, R69.reuse, RZ ;  /* 0x00000045820a7210 */ /* 0x080fe20007f3e0ff */
[----:B------:R-:W5:Y:S01]  /*9ca0*/  LDL.LU.64 R128, [R1+0x190] ;  /* 0x0001900001807983 */ /* 0x000f620000300a00 */
[-C--:B------:R-:W-:Y:S01]  /*9cb0*/  IADD3 R12, P3, PT, R132, R69.reuse, RZ ;  /* 0x00000045840c7210 */ /* 0x080fe20007f7e0ff */
[----:B------:R-:W-:Y:S02]  /*9cc0*/  IMAD.MOV.U32 R127, RZ, RZ, R11 ;  /* 0x000000ffff7f7224 */ /* 0x000fe400078e000b */
[--C-:B------:R-:W-:Y:S01]  /*9cd0*/  IMAD.X R11, R131, 0x1, R70.reuse, P1 ;  /* 0x00000001830b7824 */ /* 0x100fe200008e0646 */
[-C--:B------:R-:W-:Y:S01]  /*9ce0*/  IADD3 R14, P1, PT, R134, R69.reuse, RZ ;  /* 0x00000045860e7210 */ /* 0x080fe20007f3e0ff */
[--C-:B------:R-:W-:Y:S01]  /*9cf0*/  IMAD.X R13, R133, 0x1, R70.reuse, P3 ;  /* 0x00000001850d7824 */ /* 0x100fe200018e0646 */
[----:B------:R-:W-:Y:S01]  /*9d00*/  IADD3 R16, P3, PT, R136, R69, RZ ;  /* 0x0000004588107210 */ /* 0x000fe20007f7e0ff */
[----:B------:R-:W3:Y:S02]  /*9d10*/  LDL.LU.64 R130, [R1+0x198] ;  /* 0x0001980001827983 */ /* 0x000ee40000300a00 */
[----:B------:R-:W-:-:S02]  /*9d20*/  IMAD.X R15, R135, 0x1, R70, P1 ;  /* 0x00000001870f7824 */ /* 0x000fc400008e0646 */
[----:B------:R-:W3:Y:S01]  /*9d30*/  LDL.LU.64 R132, [R1+0x1a8] ;  /* 0x0001a80001847983 */ /* 0x000ee20000300a00 */
[----:B------:R-:W-:-:S03]  /*9d40*/  IMAD.X R17, R137, 0x1, R70, P3 ;  /* 0x0000000189117824 */ /* 0x000fc600018e0646 */
[----:B------:R-:W3:Y:S04]  /*9d50*/  LDL.LU.64 R134, [R1+0x1b0] ;  /* 0x0001b00001867983 */ /* 0x000ee80000300a00 */
[----:B------:R-:W3:Y:S01]  /*9d60*/  LDL.LU.64 R136, [R1+0x1c0] ;  /* 0x0001c00001887983 */ /* 0x000ee20000300a00 */
[-C--:B------:R-:W-:Y:S02]  /*9d70*/  IADD3 R18, P1, PT, R138, R69.reuse, RZ ;  /* 0x000000458a127210 */ /* 0x080fe40007f3e0ff */
[----:B------:R-:W-:-:S03]  /*9d80*/  IADD3 R20, P3, PT, R140, R69, RZ ;  /* 0x000000458c147210 */ /* 0x000fc60007f7e0ff */
[--C-:B------:R-:W-:Y:S01]  /*9d90*/  IMAD.X R19, R139, 0x1, R70.reuse, P1 ;  /* 0x000000018b137824 */ /* 0x100fe200008e0646 */
[-C--:B------:R-:W-:Y:S01]  /*9da0*/  IADD3 R22, P1, PT, R142, R69.reuse, RZ ;  /* 0x000000458e167210 */ /* 0x080fe20007f3e0ff */
[--C-:B------:R-:W-:Y:S01]  /*9db0*/  IMAD.X R21, R141, 0x1, R70.reuse, P3 ;  /* 0x000000018d157824 */ /* 0x100fe200018e0646 */
[-C--:B------:R-:W-:Y:S01]  /*9dc0*/  IADD3 R24, P3, PT, R144, R69.reuse, RZ ;  /* 0x0000004590187210 */ /* 0x080fe20007f7e0ff */
[----:B------:R-:W4:Y:S02]  /*9dd0*/  LDL.LU.64 R138, [R1+0x1a0] ;  /* 0x0001a000018a7983 */ /* 0x000f240000300a00 */
[--C-:B------:R-:W-:Y:S01]  /*9de0*/  IMAD.X R23, R143, 0x1, R70.reuse, P1 ;  /* 0x000000018f177824 */ /* 0x100fe200008e0646 */
[-C--:B------:R-:W-:Y:S01]  /*9df0*/  IADD3 R28, P1, PT, R148, R69.reuse, RZ ;  /* 0x00000045941c7210 */ /* 0x080fe20007f3e0ff */
[----:B------:R-:W-:Y:S01]  /*9e00*/  IMAD.X R25, R145, 0x1, R70, P3 ;  /* 0x0000000191197824 */ /* 0x000fe200018e0646 */
[----:B------:R-:W-:-:S03]  /*9e10*/  IADD3 R26, P3, PT, R146, R69, RZ ;  /* 0x00000045921a7210 */ /* 0x000fc60007f7e0ff */
        /* <DEDUP_REMOVED lines=72> */
[--C-:B------:R-:W-:Y:S02]  /*a2a0*/  IMAD.X R119, R219, 0x1, R70.reuse, P1 ;  /* 0x00000001db777824 */ /* 0x100fe400008e0646 */
[----:B------:R-:W-:Y:S01]  /*a2b0*/  IMAD.X R123, R221, 0x1, R70, P3 ;  /* 0x00000001dd7b7824 */ /* 0x000fe200018e0646 */
[----:B--2---:R-:W-:-:S05]  /*a2c0*/  IADD3 R210, P3, PT, R124, R3, RZ ;  /* 0x000000037cd27210 */ /* 0x004fca0007f7e0ff */
[----:B------:R-:W-:Y:S01]  /*a2d0*/  IMAD.X R211, R125, 0x1, R68, P3 ;  /* 0x000000017dd37824 */ /* 0x000fe200018e0644 */
[----:B---3--:R-:W-:-:S05]  /*a2e0*/  IADD3 R212, P1, PT, R136, R3, RZ ;  /* 0x0000000388d47210 */ /* 0x008fca0007f3e0ff */
[----:B------:R-:W-:Y:S02]  /*a2f0*/  IMAD.X R213, R137, 0x1, R68, P1 ;  /* 0x0000000189d57824 */ /* 0x000fe400008e0644 */
[----:B------:R-:W2:Y:S04]  /*a300*/  LDL.LU.64 R136, [R1+0x180] ;  /* 0x0001800001887983 */ /* 0x000ea80000300a00 */
[----:B------:R-:W3:Y:S01]  /*a310*/  LDL.LU.64 R124, [R1+0x178] ;  /* 0x00017800017c7983 */ /* 0x000ee20000300a00 */
[-C--:B------:R-:W-:Y:S02]  /*a320*/  IADD3 R208, P1, PT, R134, R3.reuse, RZ ;  /* 0x0000000386d07210 */ /* 0x080fe40007f3e0ff */
[----:B------:R-:W-:-:S03]  /*a330*/  IADD3 R206, P3, PT, R132, R3, RZ ;  /* 0x0000000384ce7210 */ /* 0x000fc60007f7e0ff */
[--C-:B------:R-:W-:Y:S01]  /*a340*/  IMAD.X R209, R135, 0x1, R68.reuse, P1 ;  /* 0x0000000187d17824 */ /* 0x100fe200008e0644 */
[-C--:B----4-:R-:W-:Y:S01]  /*a350*/  IADD3 R204, P1, PT, R138, R3.reuse, RZ ;  /* 0x000000038acc7210 */ /* 0x090fe20007f3e0ff */
[----:B------:R-:W-:Y:S01]  /*a360*/  IMAD.X R207, R133, 0x1, R68, P3 ;  /* 0x0000000185cf7824 */ /* 0x000fe200018e0644 */
[----:B------:R-:W4:Y:S01]  /*a370*/  LDL.LU.64 R134, [R1+0x170] ;  /* 0x0001700001867983 */ /* 0x000f220000300a00 */
[----:B------:R-:W-:-:S03]  /*a380*/  IADD3 R202, P3, PT, R130, R3, RZ ;  /* 0x0000000382ca7210 */ /* 0x000fc60007f7e0ff */
[----:B------:R-:W4:Y:S01]  /*a390*/  LDL.LU.64 R132, [R1+0x168] ;  /* 0x0001680001847983 */ /* 0x000f220000300a00 */
[--C-:B------:R-:W-:Y:S01]  /*a3a0*/  IMAD.X R205, R139, 0x1, R68.reuse, P1 ;  /* 0x000000018bcd7824 */ /* 0x100fe200008e0644 */
[-C--:B-----5:R-:W-:Y:S01]  /*a3b0*/  IADD3 R200, P1, PT, R128, R3.reuse, RZ ;  /* 0x0000000380c87210 */ /* 0x0a0fe20007f3e0ff */
[--C-:B------:R-:W-:Y:S01]  /*a3c0*/  IMAD.X R203, R131, 0x1, R68.reuse, P3 ;  /* 0x0000000183cb7824 */ /* 0x100fe200018e0644 */
[----:B------:R-:W5:Y:S04]  /*a3d0*/  LDL.LU.64 R138, [R1+0x158] ;  /* 0x00015800018a7983 */ /* 0x000f680000300a00 */
[----:B------:R-:W5:Y:S01]  /*a3e0*/  LDL.LU.64 R130, [R1+0x150] ;  /* 0x0001500001827983 */ /* 0x000f620000300a00 */
[----:B------:R-:W-:Y:S01]  /*a3f0*/  IMAD.X R201, R129, 0x1, R68, P1 ;  /* 0x0000000181c97824 */ /* 0x000fe200008e0644 */
[----:B------:R-:W-:Y:S01]  /*a400*/  IADD3 R198, P3, PT, R120, R3, RZ ;  /* 0x0000000378c67210 */ /* 0x000fe20007f7e0ff */
[----:B------:R-:W-:-:S02]  /*a410*/  IMAD.MOV.U32 R128, RZ, RZ, R126 ;  /* 0x000000ffff807224 */ /* 0x000fc400078e007e */
[----:B------:R-:W-:Y:S02]  /*a420*/  IMAD.MOV.U32 R129, RZ, RZ, R127 ;  /* 0x000000ffff817224 */ /* 0x000fe400078e007f */
[----:B------:R-:W5:Y:S01]  /*a430*/  LDL.LU.64 R126, [R1+0x148] ;  /* 0x00014800017e7983 */ /* 0x000f620000300a00 */
[----:B------:R-:W-:-:S03]  /*a440*/  IMAD.X R199, R121, 0x1, R68, P3 ;  /* 0x0000000179c77824 */ /* 0x000fc600018e0644 */
[----:B------:R-:W5:Y:S01]  /*a450*/  LDL.LU.64 R120, [R1+0x140] ;  /* 0x0001400001787983 */ /* 0x000f620000300a00 */
[-C--:B--2---:R-:W-:Y:S02]  /*a460*/  IADD3 R196, P1, PT, R136, R3.reuse, RZ ;  /* 0x0000000388c47210 */ /* 0x084fe40007f3e0ff */
[----:B---3--:R-:W-:-:S03]  /*a470*/  IADD3 R194, P3, PT, R124, R3, RZ ;  /* 0x000000037cc27210 */ /* 0x008fc60007f7e0ff */
[--C-:B------:R-:W-:Y:S02]  /*a480*/  IMAD.X R197, R137, 0x1, R68.reuse, P1 ;  /* 0x0000000189c57824 */ /* 0x100fe400008e0644 */
[----:B------:R-:W2:Y:S01]  /*a490*/  LDL.LU.64 R136, [R1+0x138] ;  /* 0x0001380001887983 */ /* 0x000ea20000300a00 */
[----:B------:R-:W-:-:S03]  /*a4a0*/  IMAD.X R195, R125, 0x1, R68, P3 ;  /* 0x000000017dc37824 */ /* 0x000fc600018e0644 */
[----:B------:R-:W3:Y:S01]  /*a4b0*/  LDL.LU.64 R124, [R1+0x130] ;  /* 0x00013000017c7983 */ /* 0x000ee20000300a00 */
[-C--:B----4-:R-:W-:Y:S02]  /*a4c0*/  IADD3 R192, P1, PT, R134, R3.reuse, RZ ;  /* 0x0000000386c07210 */ /* 0x090fe40007f3e0ff */
[----:B------:R-:W-:-:S03]  /*a4d0*/  IADD3 R190, P3, PT, R132, R3, RZ ;  /* 0x0000000384be7210 */ /* 0x000fc60007f7e0ff */
[--C-:B------:R-:W-:Y:S02]  /*a4e0*/  IMAD.X R193, R135, 0x1, R68.reuse, P1 ;  /* 0x0000000187c17824 */ /* 0x100fe400008e0644 */
[----:B------:R-:W4:Y:S01]  /*a4f0*/  LDL.LU.64 R134, [R1+0x128] ;  /* 0x0001280001867983 */ /* 0x000f220000300a00 */
[-C--:B-----5:R-:W-:Y:S01]  /*a500*/  IADD3 R188, P1, PT, R138, R3.reuse, RZ ;  /* 0x000000038abc7210 */ /* 0x0a0fe20007f3e0ff */
[--C-:B------:R-:W-:Y:S02]  /*a510*/  IMAD.X R191, R133, 0x1, R68.reuse, P3 ;  /* 0x0000000185bf7824 */ /* 0x100fe400018e0644 */
[----:B------:R-:W5:Y:S01]  /*a520*/  LDL.LU.64 R132, [R1+0x120] ;  /* 0x0001200001847983 */ /* 0x000f620000300a00 */
[----:B------:R-:W-:Y:S01]  /*a530*/  IADD3 R186, P3, PT, R130, R3, RZ ;  /* 0x0000000382ba7210 */ /* 0x000fe20007f7e0ff */
[----:B------:R-:W-:-:S04]  /*a540*/  IMAD.X R189, R139, 0x1, R68, P1 ;  /* 0x000000018bbd7824 */ /* 0x000fc800008e0644 */
[----:B------:R-:W-:Y:S02]  /*a550*/  IMAD.X R187, R131, 0x1, R68, P3 ;  /* 0x0000000183bb7824 */ /* 0x000fe400018e0644 */
[----:B------:R-:W5:Y:S01]  /*a560*/  LDL.LU.64 R130, [R1+0x118] ;  /* 0x0001180001827983 */ /* 0x000f620000300a00 */
[-C--:B------:R-:W-:Y:S02]  /*a570*/  IADD3 R184, P1, PT, R126, R3.reuse, RZ ;  /* 0x000000037eb87210 */ /* 0x080fe40007f3e0ff */
[----:B------:R-:W-:-:S03]  /*a580*/  IADD3 R182, P3, PT, R120, R3, RZ ;  /* 0x0000000378b67210 */ /* 0x000fc60007f7e0ff */
[--C-:B------:R-:W-:Y:S02]  /*a590*/  IMAD.X R185, R127, 0x1, R68.reuse, P1 ;  /* 0x000000017fb97824 */ /* 0x100fe400008e0644 */
[----:B------:R-:W5:Y:S01]  /*a5a0*/  LDL.LU.64 R126, [R1+0x110] ;  /* 0x00011000017e7983 */ /* 0x000f620000300a00 */
[----:B------:R-:W-:-:S03]  /*a5b0*/  IMAD.X R183, R121, 0x1, R68, P3 ;  /* 0x0000000179b77824 */ /* 0x000fc600018e0644 */
[----:B------:R-:W5:Y:S01]  /*a5c0*/  LDL.LU.64 R120, [R1+0x108] ;  /* 0x0001080001787983 */ /* 0x000f620000300a00 */
[----:B---3--:R-:W-:-:S05]  /*a5d0*/  IADD3 R178, P3, PT, R124, R3, RZ ;  /* 0x000000037cb27210 */ /* 0x008fca0007f7e0ff */
[----:B------:R-:W-:Y:S02]  /*a5e0*/  IMAD.X R179, R125, 0x1, R68, P3 ;  /* 0x000000017db37824 */ /* 0x000fe400018e0644 */
[----:B------:R-:W3:Y:S01]  /*a5f0*/  LDL.LU.64 R124, [R1+0x100] ;  /* 0x00010000017c7983 */ /* 0x000ee20000300a00 */
[----:B--2---:R-:W-:-:S05]  /*a600*/  IADD3 R180, P1, PT, R136, R3, RZ ;  /* 0x0000000388b47210 */ /* 0x004fca0007f3e0ff */
[----:B------:R-:W-:Y:S01]  /*a610*/  IMAD.X R181, R137, 0x1, R68, P1 ;  /* 0x0000000189b57824 */ /* 0x000fe200008e0644 */
[-C--:B----4-:R-:W-:Y:S02]  /*a620*/  IADD3 R176, P1, PT, R134, R3.reuse, RZ ;  /* 0x0000000386b07210 */ /* 0x090fe40007f3e0ff */
[----:B-----5:R-:W-:-:S03]  /*a630*/  IADD3 R174, P3, PT, R132, R3, RZ ;  /* 0x0000000384ae7210 */ /* 0x020fc60007f7e0ff */
[--C-:B------:R-:W-:Y:S02]  /*a640*/  IMAD.X R177, R135, 0x1, R68.reuse, P1 ;  /* 0x0000000187b17824 */ /* 0x100fe400008e0644 */
[----:B------:R-:W2:Y:S01]  /*a650*/  LDL.LU.64 R134, [R1+0xf8] ;  /* 0x0000f80001867983 */ /* 0x000ea20000300a00 */
[-C--:B------:R-:W-:Y:S01]  /*a660*/  IADD3 R172, P1, PT, R130, R3.reuse, RZ ;  /* 0x0000000382ac7210 */ /* 0x080fe20007f3e0ff */
[--C-:B------:R-:W-:Y:S02]  /*a670*/  IMAD.X R175, R133, 0x1, R68.reuse, P3 ;  /* 0x0000000185af7824 */ /* 0x100fe400018e0644 */
[----:B------:R-:W4:Y:S02]  /*a680*/  LDL.LU.64 R132, [R1+0xf0] ;  /* 0x0000f00001847983 */ /* 0x000f240000300a00 */
[----:B------:R-:W-:Y:S01]  /*a690*/  IMAD.X R173, R131, 0x1, R68, P1 ;  /* 0x0000000183ad7824 */ /* 0x000fe200008e0644 */
[----:B------:R-:W-:-:S05]  /*a6a0*/  IADD3 R170, P1, PT, R126, R3, RZ ;  /* 0x000000037eaa7210 */ /* 0x000fca0007f3e0ff */
[--C-:B------:R-:W-:Y:S01]  /*a6b0*/  IMAD.X R171, R127, 0x1, R68.reuse, P1 ;  /* 0x000000017fab7824 */ /* 0x100fe200008e0644 */
[-C--:B------:R-:W-:Y:S01]  /*a6c0*/  IADD3 R168, P1, PT, R120, R3.reuse, RZ ;  /* 0x0000000378a87210 */ /* 0x080fe20007f3e0ff */
[----:B------:R-:W5:Y:S04]  /*a6d0*/  LDL.LU.64 R126, [R1+0xe8] ;  /* 0x0000e800017e7983 */ /* 0x000f680000300a00 */
[----:B------:R-:W-:Y:S02]  /*a6e0*/  IMAD.X R169, R121, 0x1, R68, P1 ;  /* 0x0000000179a97824 */ /* 0x000fe400008e0644 */
[----:B------:R-:W5:Y:S01]  /*a6f0*/  LDL.LU.64 R120, [R1+0xe0] ;  /* 0x0000e00001787983 */ /* 0x000f620000300a00 */
[----:B---3--:R-:W-:-:S05]  /*a700*/  IADD3 R166, P1, PT, R124, R3, RZ ;  /* 0x000000037ca67210 */ /* 0x008fca0007f3e0ff */
[----:B------:R-:W-:Y:S02]  /*a710*/  IMAD.X R167, R125, 0x1, R68, P1 ;  /* 0x000000017da77824 */ /* 0x000fe400008e0644 */
[----:B------:R-:W3:Y:S04]  /*a720*/  LDL.LU.64 R124, [R1+0xd8] ;  /* 0x0000d800017c7983 */ /* 0x000ee80000300a00 */
[----:B------:R-:W3:Y:S01]  /*a730*/  LDL.LU.64 R130, [R1+0xd0] ;  /* 0x0000d00001827983 */ /* 0x000ee20000300a00 */
[----:B--2---:R-:W-:-:S05]  /*a740*/  IADD3 R164, P1, PT, R134, R3, RZ ;  /* 0x0000000386a47210 */ /* 0x004fca0007f3e0ff */
[----:B------:R-:W-:Y:S01]  /*a750*/  IMAD.X R165, R135, 0x1, R68, P1 ;  /* 0x0000000187a57824 */ /* 0x000fe200008e0644 */
[----:B----4-:R-:W-:-:S05]  /*a760*/  IADD3 R162, P1, PT, R132, R3, RZ ;  /* 0x0000000384a27210 */ /* 0x010fca0007f3e0ff */
[----:B------:R-:W-:Y:S02]  /*a770*/  IMAD.X R163, R133, 0x1, R68, P1 ;  /* 0x0000000185a37824 */ /* 0x000fe400008e0644 */
[----:B------:R-:W2:Y:S01]  /*a780*/  LDL.LU.64 R132, [R1+0xc8] ;  /* 0x0000c80001847983 */ /* 0x000ea20000300a00 */
[----:B-----5:R-:W-:-:S05]  /*a790*/  IADD3 R160, P1, PT, R126, R3, RZ ;  /* 0x000000037ea07210 */ /* 0x020fca0007f3e0ff */
[--C-:B------:R-:W-:Y:S01]  /*a7a0*/  IMAD.X R161, R127, 0x1, R68.reuse, P1 ;  /* 0x000000017fa17824 */ /* 0x100fe200008e0644 */
[-C--:B------:R-:W-:Y:S01]  /*a7b0*/  IADD3 R158, P1, PT, R120, R3.reuse, RZ ;  /* 0x00000003789e7210 */ /* 0x080fe20007f3e0ff */
[----:B------:R-:W4:Y:S04]  /*a7c0*/  LDL.LU.64 R126, [R1+0xc0] ;  /* 0x0000c000017e7983 */ /* 0x000f280000300a00 */
[----:B------:R-:W-:Y:S02]  /*a7d0*/  IMAD.X R159, R121, 0x1, R68, P1 ;  /* 0x00000001799f7824 */ /* 0x000fe400008e0644 */
[----:B------:R-:W5:Y:S01]  /*a7e0*/  LDL.LU.64 R120, [R1+0xb8] ;  /* 0x0000b80001787983 */ /* 0x000f620000300a00 */
[----:B---3--:R-:W-:-:S05]  /*a7f0*/  IADD3 R156, P1, PT, R124, R3, RZ ;  /* 0x000000037c9c7210 */ /* 0x008fca0007f3e0ff */
[----:B------:R-:W-:Y:S02]  /*a800*/  IMAD.X R157, R125, 0x1, R68, P1 ;  /* 0x000000017d9d7824 */ /* 0x000fe400008e0644 */
[----:B------:R-:W3:Y:S01]  /*a810*/  LDL.LU.64 R124, [R1+0xb0] ;  /* 0x0000b000017c7983 */ /* 0x000ee20000300a00 */
[----:B------:R-:W-:-:S05]  /*a820*/  IADD3 R154, P1, PT, R130, R3, RZ ;  /* 0x00000003829a7210 */ /* 0x000fca0007f3e0ff */
[----:B------:R-:W-:Y:S02]  /*a830*/  IMAD.X R155, R131, 0x1, R68, P1 ;  /* 0x00000001839b7824 */ /* 0x000fe400008e0644 */
[----:B------:R-:W3:Y:S01]  /*a840*/  LDL.LU.64 R130, [R1+0xa8] ;  /* 0x0000a80001827983 */ /* 0x000ee20000300a00 */
[----:B--2---:R-:W-:-:S05]  /*a850*/  IADD3 R152, P1, PT, R132, R3, RZ ;  /* 0x0000000384987210 */ /* 0x004fca0007f3e0ff */
[----:B------:R-:W-:Y:S01]  /*a860*/  IMAD.X R153, R133, 0x1, R68, P1 ;  /* 0x0000000185997824 */ /* 0x000fe200008e0644 */
[----:B----4-:R-:W-:-:S05]  /*a870*/  IADD3 R150, P1, PT, R126, R3, RZ ;  /* 0x000000037e967210 */ /* 0x010fca0007f3e0ff */
[--C-:B------:R-:W-:Y:S01]  /*a880*/  IMAD.X R151, R127, 0x1, R68.reuse, P1 ;  /* 0x000000017f977824 */ /* 0x100fe200008e0644 */
[-C--:B-----5:R-:W-:Y:S01]  /*a890*/  IADD3 R148, P1, PT, R120, R3.reuse, RZ ;  /* 0x0000000378947210 */ /* 0x0a0fe20007f3e0ff */
[----:B------:R-:W2:Y:S04]  /*a8a0*/  LDL.LU.64 R126, [R1+0xa0] ;  /* 0x0000a000017e7983 */ /* 0x000ea80000300a00 */
[----:B------:R-:W-:Y:S02]  /*a8b0*/  IMAD.X R149, R121, 0x1, R68, P1 ;  /* 0x0000000179957824 */ /* 0x000fe400008e0644 */
[----:B------:R-:W4:Y:S01]  /*a8c0*/  LDL.LU.64 R120, [R1+0x98] ;  /* 0x0000980001787983 */ /* 0x000f220000300a00 */
[----:B---3--:R-:W-:-:S05]  /*a8d0*/  IADD3 R146, P1, PT, R124, R3, RZ ;  /* 0x000000037c927210 */ /* 0x008fca0007f3e0ff */
[----:B------:R-:W-:Y:S02]  /*a8e0*/  IMAD.X R147, R125, 0x1, R68, P1 ;  /* 0x000000017d937824 */ /* 0x000fe400008e0644 */
[----:B------:R-:W3:Y:S04]  /*a8f0*/  LDL.LU.64 R124, [R1+0x90] ;  /* 0x00009000017c7983 */ /* 0x000ee80000300a00 */
[----:B------:R-:W5:Y:S01]  /*a900*/  LDL.LU.64 R134, [R1+0x88] ;  /* 0x0000880001867983 */ /* 0x000f620000300a00 */
[----:B------:R-:W-:-:S03]  /*a910*/  IADD3 R144, P5, PT, R130, R3, RZ ;  /* 0x0000000382907210 */ /* 0x000fc60007fbe0ff */
[----:B------:R-:W5:Y:S01]  /*a920*/  LDL.LU.64 R214, [R1+0x80] ;  /* 0x0000800001d67983 */ /* 0x000f620000300a00 */
[----:B------:R-:W-:Y:S02]  /*a930*/  IMAD.MOV.U32 R132, RZ, RZ, R128 ;  /* 0x000000ffff847224 */ /* 0x000fe400078e0080 */
[----:B------:R-:W-:Y:S02]  /*a940*/  IMAD.X R145, R131, 0x1, R68, P5 ;  /* 0x0000000183917824 */ /* 0x000fe400028e0644 */
[----:B------:R-:W-:Y:S02]  /*a950*/  IMAD.MOV.U32 R133, RZ, RZ, R129 ;  /* 0x000000ffff857224 */ /* 0x000fe400078e0081 */
[----:B------:R-:W5:Y:S04]  /*a960*/  LDL.LU.64 R128, [R1+0x78] ;  /* 0x0000780001807983 */ /* 0x000f680000300a00 */
[----:B------:R-:W5:Y:S01]  /*a970*/  LDL.LU.64 R130, [R1+0x70] ;  /* 0x0000700001827983 */ /* 0x000f620000300a00 */
[----:B--2---:R-:W-:-:S05]  /*a980*/  IADD3 R142, P5, PT, R126, R3, RZ ;  /* 0x000000037e8e7210 */ /* 0x004fca0007fbe0ff */
[----:B------:R-:W-:Y:S01]  /*a990*/  IMAD.X R143, R127, 0x1, R68, P5 ;  /* 0x000000017f8f7824 */ /* 0x000fe200028e0644 */
[----:B----4-:R-:W-:-:S05]  /*a9a0*/  IADD3 R140, P5, PT, R120, R3, RZ ;  /* 0x00000003788c7210 */ /* 0x010fca0007fbe0ff */
[----:B------:R-:W-:Y:S02]  /*a9b0*/  IMAD.X R141, R121, 0x1, R68, P5 ;  /* 0x00000001798d7824 */ /* 0x000fe400028e0644 */
[----:B------:R-:W2:Y:S04]  /*a9c0*/  LDL.LU.64 R120, [R1+0x68] ;  /* 0x0000680001787983 */ /* 0x000ea80000300a00 */
[----:B------:R-:W4:Y:S01]  /*a9d0*/  LDL.LU.64 R126, [R1+0x60] ;  /* 0x00006000017e7983 */ /* 0x000f220000300a00 */
[----:B-1----:R-:W-:Y:S02]  /*a9e0*/  UIADD3 UR40, UPT, UPT, UR40, -0x93, URZ ;  /* 0xffffff6d28287890 */ /* 0x002fe4000fffe0ff */
[----:B------:R-:W-:Y:S02]  /*a9f0*/  UIADD3 UR55, UPT, UPT, UR55, -0x92, URZ ;  /* 0xffffff6e37377890 */ /* 0x000fe4000fffe0ff */
[----:B------:R-:W-:-:S02]  /*aa00*/  UISETP.GE.U32.AND UP1, UPT, UR53, 0x7fffff2d, UPT ;  /* 0x7fffff2d3500788c */ /* 0x000fc4000bf26070 */
[----:B------:R-:W-:Y:S02]  /*aa10*/  UIADD3 UR41, UPT, UPT, UR41, -0x96, URZ ;  /* 0xffffff6a29297890 */ /* 0x000fe4000fffe0ff */
[----:B------:R-:W-:Y:S02]  /*aa20*/  UIADD3 UR54, UPT, UPT, UR54, -0x91, URZ ;  /* 0xffffff6f36367890 */ /* 0x000fe4000fffe0ff */
[----:B------:R-:W-:Y:S02]  /*aa30*/  UISETP.GE.U32.AND UP3, UPT, UR40, 0x7fffff2e, UPT ;  /* 0x7fffff2e2800788c */ /* 0x000fe4000bf66070 */
[----:B------:R-:W-:Y:S02]  /*aa40*/  UIADD3 UR42, UPT, UPT, UR42, -0x95, URZ ;  /* 0xffffff6b2a2a7890 */ /* 0x000fe4000fffe0ff */
[----:B------:R-:W-:Y:S02]  /*aa50*/  UIADD3 UR57, UPT, UPT, UR57, -0x98, URZ ;  /* 0xffffff6839397890 */ /* 0x000fe4000fffe0ff */
[----:B------:R-:W-:Y:S01]  /*aa60*/  UISETP.GE.U32.AND UP4, UPT, UR55, 0x7fffff2f, UPT ;  /* 0x7fffff2f3700788c */ /* 0x000fe2000bf86070 */
[----:B---3--:R-:W-:-:S05]  /*aa70*/  IADD3 R138, P5, PT, R124, R3, RZ ;  /* 0x000000037c8a7210 */ /* 0x008fca0007fbe0ff */
[----:B------:R-:W-:Y:S02]  /*aa80*/  IMAD.X R139, R125, 0x1, R68, P5 ;  /* 0x000000017d8b7824 */ /* 0x000fe400028e0644 */
[----:B------:R-:W3:Y:S04]  /*aa90*/  LDL.LU.64 R124, [R1+0x58] ;  /* 0x00005800017c7983 */ /* 0x000ee80000300a00 */
[----:B------:R-:W3:Y:S01]  /*aaa0*/  LDL.LU.64 R216, [R1+0x50] ;  /* 0x0000500001d87983 */ /* 0x000ee20000300a00 */
[----:B------:R-:W-:Y:S02]  /*aab0*/  USEL UR40, URZ, 0x1, UP1 ;  /* 0x00000001ff287887 */ /* 0x000fe40008800000 */
[----:B------:R-:W-:Y:S02]  /*aac0*/  UIADD3 UR43, UPT, UPT, UR43, -0x9c, URZ ;  /* 0xffffff642b2b7890 */ /* 0x000fe4000fffe0ff */
[----:B------:R-:W-:-:S02]  /*aad0*/  UISETP.GE.U32.AND UP1, UPT, UR41, 0x7fffff2b, UPT ;  /* 0x7fffff2b2900788c */ /* 0x000fc4000bf26070 */
[----:B------:R-:W-:Y:S02]  /*aae0*/  UIADD3 UR56, UPT, UPT, UR56, -0x97, URZ ;  /* 0xffffff6938387890 */ /* 0x000fe4000fffe0ff */
[----:B------:R-:W-:Y:S02]  /*aaf0*/  UISETP.GE.U32.AND UP5, UPT, UR54, 0x7fffff30, UPT ;  /* 0x7fffff303600788c */ /* 0x000fe4000bfa6070 */
[----:B------:R-:W-:Y:S02]  /*ab00*/  USEL UR41, URZ, 0x1fffe, UP3 ;  /* 0x0001fffeff297887 */ /* 0x000fe40009800000 */
[----:B------:R-:W-:Y:S02]  /*ab10*/  UIADD3 UR44, UPT, UPT, UR44, -0x9b, URZ ;  /* 0xffffff652c2c7890 */ /* 0x000fe4000fffe0ff */
[----:B------:R-:W-:Y:S02]  /*ab20*/  UISETP.GE.U32.AND UP3, UPT, UR42, 0x7fffff2c, UPT ;  /* 0x7fffff2c2a00788c */ /* 0x000fe4000bf66070 */
[----:B------:R-:W-:-:S02]  /*ab30*/  UISETP.GE.U32.AND UP6, UPT, UR57, 0x7fffff29, UPT ;  /* 0x7fffff293900788c */ /* 0x000fc4000bfc6070 */
[----:B------:R-:W-:Y:S02]  /*ab40*/  USEL UR42, URZ, 0x4, UP4 ;  /* 0x00000004ff2a7887 */ /* 0x000fe4000a000000 */
[----:B------:R-:W-:Y:S02]  /*ab50*/  UIADD3 UR45, UPT, UPT, UR45, -0x9a, URZ ;  /* 0xffffff662d2d7890 */ /* 0x000fe4000fffe0ff */
[----:B------:R-:W-:Y:S02]  /*ab60*/  UISETP.GE.U32.AND UP4, UPT, UR43, 0x7fffff25, UPT ;  /* 0x7fffff252b00788c */ /* 0x000fe4000bf86070 */
[----:B------:R-:W-:Y:S02]  /*ab70*/  UISETP.GE.U32.AND UP2, UPT, UR56, 0x7fffff2a, UPT ;  /* 0x7fffff2a3800788c */ /* 0x000fe4000bf46070 */
[----:B------:R-:W-:Y:S02]  /*ab80*/  USEL UR43, URZ, 0x7fff8, UP5 ;  /* 0x0007fff8ff2b7887 */ /* 0x000fe4000a800000 */
[----:B------:R-:W-:-:S02]  /*ab90*/  UIADD3 UR46, UPT, UPT, UR46, -0x99, URZ ;  /* 0xffffff672e2e7890 */ /* 0x000fc4000fffe0ff */
[----:B------:R-:W-:Y:S02]  /*aba0*/  UISETP.GE.U32.AND UP5, UPT, UR44, 0x7fffff26, UPT ;  /* 0x7fffff262c00788c */ /* 0x000fe4000bfa6070 */
[----:B------:R-:W-:Y:S02]  /*abb0*/  USEL UR44, URZ, 0x1, UP6 ;  /* 0x00000001ff2c7887 */ /* 0x000fe4000b000000 */
[----:B------:R-:W-:Y:S02]  /*abc0*/  UIADD3 UR47, UPT, UPT, UR47, -0xa0, URZ ;  /* 0xffffff602f2f7890 */ /* 0x000fe4000fffe0ff */
        /* <DEDUP_REMOVED lines=23> */
[----:B------:R-:W-:Y:S01]  /*ad40*/  UISETP.GE.U32.AND UP3, UPT, UR5, 0x7fffff0f, UPT ;  /* 0x7fffff0f0500788c */ /* 0x000fe2000bf66070 */
[----:B-----5:R-:W-:Y:S01]  /*ad50*/  IADD3 R136, P5, PT, R134, R3, RZ ;  /* 0x0000000386887210 */ /* 0x020fe20007fbe0ff */
[----:B------:R-:W-:Y:S02]  /*ad60*/  UIADD3 UR7, UPT, UPT, UR7, -0xb8, URZ ;  /* 0xffffff4807077890 */ /* 0x000fe4000fffe0ff */
[----:B------:R-:W-:Y:S02]  /*ad70*/  USEL UR5, URZ, 0x4, UP4 ;  /* 0x00000004ff057887 */ /* 0x000fe4000a000000 */
[----:B------:R-:W-:-:S02]  /*ad80*/  UIADD3 UR6, UPT, UPT, UR6, -0xb7, URZ ;  /* 0xffffff4906067890 */ /* 0x000fc4000fffe0ff */
[----:B------:R-:W-:Y:S02]  /*ad90*/  UISETP.GE.U32.AND UP4, UPT, UR4, 0x7fffff10, UPT ;  /* 0x7fffff100400788c */ /* 0x000fe4000bf86070 */
[----:B------:R-:W-:Y:S02]  /*ada0*/  UIADD3 UR16, UPT, UPT, UR16, -0xbc, URZ ;  /* 0xffffff4410107890 */ /* 0x000fe4000fffe0ff */
[----:B------:R-:W-:Y:S02]  /*adb0*/  UIADD3 UR9, UPT, UPT, UR9, -0xb5, URZ ;  /* 0xffffff4b09097890 */ /* 0x000fe4000fffe0ff */
[----:B------:R-:W-:Y:S02]  /*adc0*/  USEL UR4, URZ, 0x7fff8, UP5 ;  /* 0x0007fff8ff047887 */ /* 0x000fe4000a800000 */
[----:B------:R-:W-:Y:S02]  /*add0*/  UISETP.GE.U32.AND UP5, UPT, UR7, 0x7fffff09, UPT ;  /* 0x7fffff090700788c */ /* 0x000fe4000bfa6070 */
[----:B------:R-:W-:Y:S01]  /*ade0*/  USEL UR53, URZ, 0x1, UP6 ;  /* 0x00000001ff357887 */ /* 0x000fe2000b000000 */
[----:B------:R-:W-:Y:S01]  /*adf0*/  IMAD.X R137, R135, 0x1, R68, P5 ;  /* 0x0000000187897824 */ /* 0x000fe200028e0644 */
[----:B------:R-:W-:-:S02]  /*ae00*/  UIADD3 UR15, UPT, UPT, UR15, -0xbb, URZ ;  /* 0xffffff450f0f7890 */ /* 0x000fc4000fffe0ff */
[----:B------:R-:W-:Y:S02]  /*ae10*/  UISETP.GE.U32.AND UP6, UPT, UR6, 0x7fffff0a, UPT ;  /* 0x7fffff0a0600788c */ /* 0x000fe4000bfc6070 */
[----:B------:R-:W-:Y:S01]  /*ae20*/  USEL UR7, URZ, 0x7fff8, UP4 ;  /* 0x0007fff8ff077887 */ /* 0x000fe2000a000000 */
[----:B------:R-:W-:Y:S01]  /*ae30*/  IADD3 R134, P5, PT, R214, R3, RZ ;  /* 0x00000003d6867210 */ /* 0x000fe20007fbe0ff */
[----:B------:R-:W-:Y:S02]  /*ae40*/  UIADD3 UR14, UPT, UPT, UR14, -0xb6, URZ ;  /* 0xffffff4a0e0e7890 */ /* 0x000fe4000fffe0ff */
[----:B------:R-:W-:Y:S02]  /*ae50*/  USEL UR6, URZ, 0x4, UP3 ;  /* 0x00000004ff067887 */ /* 0x000fe40009800000 */
[----:B------:R-:W-:Y:S02]  /*ae60*/  UISETP.GE.U32.AND UP4, UPT, UR16, 0x7fffff05, UPT ;  /* 0x7fffff051000788c */ /* 0x000fe4000bf86070 */
[----:B------:R-:W-:-:S02]  /*ae70*/  UIADD3 UR21, UPT, UPT, UR21, -0xbe, URZ ;  /* 0xffffff4215157890 */ /* 0x000fc4000fffe0ff */
[----:B------:R-:W-:Y:S02]  /*ae80*/  UISETP.GE.U32.AND UP3, UPT, UR9, 0x7fffff0c, UPT ;  /* 0x7fffff0c0900788c */ /* 0x000fe4000bf66070 */
[----:B------:R-:W-:Y:S02]  /*ae90*/  UIADD3 UR19, UPT, UPT, UR19, -0xbf, URZ ;  /* 0xffffff4113137890 */ /* 0x000fe4000fffe0ff */
[----:B------:R-:W-:Y:S02]  /*aea0*/  USEL UR55, URZ, 0x1, UP5 ;  /* 0x00000001ff377887 */ /* 0x000fe4000a800000 */
[----:B------:R-:W-:Y:S02]  /*aeb0*/  USEL UR54, URZ, 0x1fffe, UP2 ;  /* 0x0001fffeff367887 */ /* 0x000fe40009000000 */
[----:B------:R-:W-:Y:S02]  /*aec0*/  UISETP.GE.U32.AND UP5, UPT, UR15, 0x7fffff06, UPT ;  /* 0x7fffff060f00788c */ /* 0x000fe4000bfa6070 */
[----:B------:R-:W-:-:S02]  /*aed0*/  UIADD3 UR20, UPT, UPT, UR20, -0xbd, URZ ;  /* 0xffffff4314147890 */ /* 0x000fc4000fffe0ff */
[----:B------:R-:W-:Y:S02]  /*aee0*/  UISETP.GE.U32.AND UP2, UPT, UR14, 0x7fffff0b, UPT ;  /* 0x7fffff0b0e00788c */ /* 0x000fe4000bf46070 */
[----:B------:R-:W-:Y:S01]  /*aef0*/  USEL UR57, URZ, 0x1, UP4 ;  /* 0x00000001ff397887 */ /* 0x000fe2000a000000 */
[----:B------:R-:W-:Y:S01]  /*af00*/  IMAD.X R135, R215, 0x1, R68, P5 ;  /* 0x00000001d7877824 */ /* 0x000fe200028e0644 */
[----:B------:R-:W-:Y:S01]  /*af10*/  USEL UR14, URZ, 0x7fff8, UP3 ;  /* 0x0007fff8ff0e7887 */ /* 0x000fe20009800000 */
[----:B------:R-:W-:Y:S01]  /*af20*/  IMAD.MOV.U32 R214, RZ, RZ, R132 ;  /* 0x000000ffffd67224 */ /* 0x000fe200078e0084 */
[----:B------:R-:W-:Y:S01]  /*af30*/  UISETP.GE.U32.AND UP4, UPT, UR21, 0x7fffff03, UPT ;  /* 0x7fffff031500788c */ /* 0x000fe2000bf86070 */
[----:B------:R-:W-:Y:S01]  /*af40*/  IADD3 R132, P5, PT, R128, R3, RZ ;  /* 0x0000000380847210 */ /* 0x000fe20007fbe0ff */
[----:B------:R-:W-:Y:S02]  /*af50*/  UIADD3 UR24, UPT, UPT, UR24, -0xa1, URZ ;  /* 0xffffff5f18187890 */ /* 0x000fe4000fffe0ff */
[----:B------:R-:W-:-:S02]  /*af60*/  UISETP.GE.U32.AND UP3, UPT, UR19, 0x7fffff02, UPT ;  /* 0x7fffff021300788c */ /* 0x000fc4000bf66070 */
[----:B------:R-:W-:Y:S02]  /*af70*/  UIADD3 UR17, UPT, UPT, UR17, -0xb9, URZ ;  /* 0xffffff4711117890 */ /* 0x000fe4000fffe0ff */
[----:B------:R-:W-:Y:S02]  /*af80*/  UIADD3 UR25, UPT, UPT, UR25, -0xa2, URZ ;  /* 0xffffff5e19197890 */ /* 0x000fe4000fffe0ff */
[----:B------:R-:W-:Y:S02]  /*af90*/  USEL UR58, URZ, 0x1fffe, UP5 ;  /* 0x0001fffeff3a7887 */ /* 0x000fe4000a800000 */
[----:B------:R-:W-:Y:S02]  /*afa0*/  UISETP.GE.U32.AND UP5, UPT, UR20, 0x7fffff04, UPT ;  /* 0x7fffff041400788c */ /* 0x000fe4000bfa6070 */
[----:B------:R-:W-:Y:S02]  /*afb0*/  UIADD3 UR27, UPT, UPT, UR27, -0xa8, URZ ;  /* 0xffffff581b1b7890 */ /* 0x000fe4000fffe0ff */
[----:B------:R-:W-:Y:S01]  /*afc0*/  USEL UR16, URZ, 0x4, UP4 ;  /* 0x00000004ff107887 */ /* 0x000fe2000a000000 */
[----:B------:R-:W-:Y:S01]  /*afd0*/  IMAD.MOV.U32 R215, RZ, RZ, R133 ;  /* 0x000000ffffd77224 */ /* 0x000fe200078e0085 */
[----:B------:R-:W-:-:S02]  /*afe0*/  USEL UR9, URZ, 0x4, UP2 ;  /* 0x00000004ff097887 */ /* 0x000fc40009000000 */
[----:B------:R-:W-:Y:S02]  /*aff0*/  USEL UR19, URZ, 0x1fffe, UP3 ;  /* 0x0001fffeff137887 */ /* 0x000fe40009800000 */
[----:B------:R-:W-:Y:S01]  /*b000*/  UISETP.GE.U32.AND UP4, UPT, UR24, 0x7fffff20, UPT ;  /* 0x7fffff201800788c */ /* 0x000fe2000bf86070 */
[----:B------:R-:W-:Y:S01]  /*b010*/  IMAD.X R133, R129, 0x1, R68, P5 ;  /* 0x0000000181857824 */ /* 0x000fe200028e0644 */
[----:B------:R-:W-:Y:S02]  /*b020*/  UIADD3 UR31, UPT, UPT, UR31, -0xac, URZ ;  /* 0xffffff541f1f7890 */ /* 0x000fe4000fffe0ff */
[----:B------:R-:W-:Y:S02]  /*b030*/  UISETP.GE.U32.AND UP2, UPT, UR17, 0x7fffff08, UPT ;  /* 0x7fffff081100788c */ /* 0x000fe4000bf46070 */
[----:B------:R-:W-:Y:S01]  /*b040*/  UISETP.GE.U32.AND UP3, UPT, UR25, 0x7fffff1f, UPT ;  /* 0x7fffff1f1900788c */ /* 0x000fe2000bf66070 */
[----:B------:R-:W-:Y:S01]  /*b050*/  IADD3 R128, P5, PT, R130, R3, RZ ;  /* 0x0000000382807210 */ /* 0x000fe20007fbe0ff */
[----:B------:R-:W-:-:S02]  /*b060*/  UIADD3 UR28, UPT, UPT, UR28, -0xa5, URZ ;  /* 0xffffff5b1c1c7890 */ /* 0x000fc4000fffe0ff */
[----:B------:R-:W-:Y:S02]  /*b070*/  USEL UR17, URZ, 0x7fff8, UP5 ;  /* 0x0007fff8ff117887 */ /* 0x000fe4000a800000 */
[----:B------:R-:W-:Y:S02]  /*b080*/  UISETP.GE.U32.AND UP5, UPT, UR27, 0x7fffff19, UPT ;  /* 0x7fffff191b00788c */ /* 0x000fe4000bfa6070 */
[----:B------:R-:W-:Y:S02]  /*b090*/  UIADD3 UR30, UPT, UPT, UR30, -0xab, URZ ;  /* 0xffffff551e1e7890 */ /* 0x000fe4000fffe0ff */
[----:B------:R-:W-:Y:S01]  /*b0a0*/  USEL UR21, URZ, 0x7fff8, UP4 ;  /* 0x0007fff8ff157887 */ /* 0x000fe2000a000000 */
[----:B------:R-:W-:Y:S01]  /*b0b0*/  VIADD R5, R5, 0xffffff71 ;  /* 0xffffff7105057836 */ /* 0x000fe20000000000 */
[----:B------:R-:W-:Y:S02]  /*b0c0*/  USEL UR20, URZ, 0x4, UP3 ;  /* 0x00000004ff147887 */ /* 0x000fe40009800000 */
[----:B------:R-:W-:-:S02]  /*b0d0*/  UISETP.GE.U32.AND UP4, UPT, UR31, 0x7fffff15, UPT ;  /* 0x7fffff151f00788c */ /* 0x000fc4000bf86070 */
[----:B------:R-:W-:Y:S02]  /*b0e0*/  UIADD3 UR36, UPT, UPT, UR36, -0xaf, URZ ;  /* 0xffffff5124247890 */ /* 0x000fe4000fffe0ff */
[----:B------:R-:W-:Y:S01]  /*b0f0*/  UISETP.GE.U32.AND UP3, UPT, UR28, 0x7fffff1c, UPT ;  /* 0x7fffff1c1c00788c */ /* 0x000fe2000bf66070 */
[--C-:B------:R-:W-:Y:S01]  /*b100*/  IMAD.X R129, R131, 0x1, R68.reuse, P5 ;  /* 0x0000000183817824 */ /* 0x100fe200028e0644 */
[----:B------:R-:W-:Y:S01]  /*b110*/  USEL UR28, URZ, 0x1, UP5 ;  /* 0x00000001ff1c7887 */ /* 0x000fe2000a800000 */
[-C--:B--2---:R-:W-:Y:S01]  /*b120*/  IADD3 R130, P5, PT, R120, R3.reuse, RZ ;  /* 0x0000000378827210 */ /* 0x084fe20007fbe0ff */
[----:B------:R-:W-:Y:S02]  /*b130*/  UISETP.GE.U32.AND UP5, UPT, UR30, 0x7fffff16, UPT ;  /* 0x7fffff161e00788c */ /* 0x000fe4000bfa6070 */
[----:B------:R-:W-:Y:S01]  /*b140*/  USEL UR30, URZ, 0x1, UP4 ;  /* 0x00000001ff1e7887 */ /* 0x000fe2000a000000 */
[----:B------:R-:W-:Y:S01]  /*b150*/  ISETP.GE.U32.AND P3, PT, R5, 0x7fffff32, PT ;  /* 0x7fffff320500780c */ /* 0x000fe20003f66070 */
[----:B------:R-:W-:Y:S01]  /*b160*/  UISETP.GE.U32.AND UP4, UPT, UR36, 0x7fffff12, UPT ;  /* 0x7fffff122400788c */ /* 0x000fe2000bf86070 */
[----:B------:R-:W1:Y:S01]  /*b170*/  LDC R5, c[0x0][0x3a0] ;  /* 0x0000e800ff057b82 */ /* 0x000e620000000800 */
[----:B------:R-:W-:Y:S01]  /*b180*/  USEL UR36, URZ, 0x1, UP1 ;  /* 0x00000001ff247887 */ /* 0x000fe20008800000 */
[----:B------:R-:W-:Y:S01]  /*b190*/  IMAD.X R131, R121, 0x1, R68, P5 ;  /* 0x0000000179837824 */ /* 0x000fe200028e0644 */
[----:B------:R-:W-:Y:S01]  /*b1a0*/  UIADD3 UR44, UPT, UPT, UR44, UR45, URZ ;  /* 0x0000002d2c2c7290 */ /* 0x000fe2000fffe0ff */
[----:B----4-:R-:W-:Y:S01]  /*b1b0*/  IADD3 R120, P5, PT, R126, R3, RZ ;  /* 0x000000037e787210 */ /* 0x010fe20007fbe0ff */
[----:B------:R-:W-:-:S02]  /*b1c0*/  UIADD3 UR36, UPT, UPT, UR36, UR52, URZ ;  /* 0x0000003424247290 */ /* 0x000fc4000fffe0ff */
[----:B------:R-:W-:Y:S02]  /*b1d0*/  UIADD3 UR53, UPT, UPT, UR53, UR54, URZ ;  /* 0x0000003635357290 */ /* 0x000fe4000fffe0ff */
[----:B------:R-:W-:Y:S01]  /*b1e0*/  UIADD3 UR48, UPT, UPT, UR48, UR49, URZ ;  /* 0x0000003130307290 */ /* 0x000fe2000fffe0ff */
[----:B------:R-:W-:Y:S01]  /*b1f0*/  IMAD.X R121, R127, 0x1, R68, P5 ;  /* 0x000000017f797824 */ /* 0x000fe200028e0644 */
[----:B------:R-:W-:Y:S01]  /*b200*/  ULOP3.LUT UR44, UR44, 0x3, URZ, 0xc0, !UPT ;  /* 0x000000032c2c7892 */ /* 0x000fe2000f8ec0ff */
[----:B------:R2:W-:Y:S01]  /*b210*/  LDGSTS.E [R252+0x18038], desc[UR32][R212.64], !P3 ;  /* 0x18038000d4fc7fae */ /* 0x0005e2000d9a1020 */
[----:B------:R-:W-:Y:S02]  /*b220*/  ULOP3.LUT UR36, UR36, 0x3, URZ, 0xc0, !UPT ;  /* 0x0000000324247892 */ /* 0x000fe4000f8ec0ff */
[----:B------:R-:W-:Y:S02]  /*b230*/  ULOP3.LUT UR53, UR53, 0x3, URZ, 0xc0, !UPT ;  /* 0x0000000335357892 */ /* 0x000fe4000f8ec0ff */
[----:B------:R-:W-:-:S02]  /*b240*/  USEL UR56, URZ, 0x1fffe, UP6 ;  /* 0x0001fffeff387887 */ /* 0x000fc4000b000000 */
[----:B------:R-:W-:Y:S02]  /*b250*/  UIADD3 UR40, UPT, UPT, UR40, UR41, URZ ;  /* 0x0000002928287290 */ /* 0x000fe4000fffe0ff */
[----:B------:R-:W-:Y:S02]  /*b260*/  ULOP3.LUT UR48, UR48, 0x3, URZ, 0xc0, !UPT ;  /* 0x0000000330307892 */ /* 0x000fe4000f8ec0ff */
[----:B------:R-:W-:Y:S02]  /*b270*/  UIADD3 UR44, UPT, UPT, UR44, UR47, UR46 ;  /* 0x0000002f2c2c7290 */ /* 0x000fe4000fffe02e */
[----:B------:R-:W-:Y:S02]  /*b280*/  UIADD3 UR4, UPT, UPT, UR36, UR4, UR5 ;  /* 0x0000000424047290 */ /* 0x000fe4000fffe005 */
[----:B------:R-:W-:Y:S02]  /*b290*/  UIADD3 UR6, UPT, UPT, UR53, UR7, UR6 ;  /* 0x0000000735067290 */ /* 0x000fe4000fffe006 */
[----:B------:R-:W-:-:S02]  /*b2a0*/  UIADD3 UR55, UPT, UPT, UR55, UR56, URZ ;  /* 0x0000003837377290 */ /* 0x000fc4000fffe0ff */
[----:B------:R-:W-:Y:S02]  /*b2b0*/  ULOP3.LUT UR40, UR40, 0x3, URZ, 0xc0, !UPT ;  /* 0x0000000328287892 */ /* 0x000fe4000f8ec0ff */
[----:B------:R-:W-:Y:S02]  /*b2c0*/  UIADD3 UR48, UPT, UPT, UR48, UR51, UR50 ;  /* 0x0000003330307290 */ /* 0x000fe4000fffe032 */
[----:B------:R-:W-:Y:S02]  /*b2d0*/  USHF.L.U32 UR7, UR44, 0x8, URZ ;  /* 0x000000082c077899 */ /* 0x000fe400080006ff */
[----:B------:R-:W-:Y:S02]  /*b2e0*/  ULOP3.LUT UR4, UR4, 0xf, URZ, 0xc0, !UPT ;  /* 0x0000000f04047892 */ /* 0x000fe4000f8ec0ff */
[----:B------:R-:W-:Y:S02]  /*b2f0*/  UIADD3 UR18, UPT, UPT, UR18, -0xba, URZ ;  /* 0xffffff4612127890 */ /* 0x000fe4000fffe0ff */
[----:B------:R-:W-:-:S02]  /*b300*/  ULOP3.LUT UR55, UR55, 0x3, URZ, 0xc0, !UPT ;  /* 0x0000000337377892 */ /* 0x000fc4000f8ec0ff */
[----:B------:R-:W-:Y:S02]  /*b310*/  UIADD3 UR40, UPT, UPT, UR40, UR43, UR42 ;  /* 0x0000002b28287290 */ /* 0x000fe4000fffe02a */
[----:B------:R-:W-:Y:S02]  /*b320*/  ULOP3.LUT UR7, UR7, 0xf00, URZ, 0xe2, !UPT ;  /* 0x00000f0007077892 */ /* 0x000fe4000f8ee2ff */
[----:B------:R-:W-:Y:S02]  /*b330*/  ULEA UR48, UR48, UR4, 0x4 ;  /* 0x0000000430307291 */ /* 0x000fe4000f8e20ff */
[----:B------:R-:W-:Y:S02]  /*b340*/  UIADD3 UR22, UPT, UPT, UR22, -0xa3, URZ ;  /* 0xffffff5d16167890 */ /* 0x000fe4000fffe0ff */
[----:B------:R-:W-:Y:S01]  /*b350*/  UISETP.GE.U32.AND UP6, UPT, UR18, 0x7fffff07, UPT ;  /* 0x7fffff071200788c */ /* 0x000fe2000bfc6070 */
[----:B-1----:R-:W-:Y:S01]  /*b360*/  VIADD R5, R5, 0xffffff70 ;  /* 0xffffff7005057836 */ /* 0x002fe20000000000 */
[----:B------:R-:W-:-:S02]  /*b370*/  USEL UR18, URZ, 0x7fff8, UP2 ;  /* 0x0007fff8ff127887 */ /* 0x000fc40009000000 */
[----:B------:R-:W-:Y:S02]  /*b380*/  UIADD3 UR9, UPT, UPT, UR55, UR14, UR9 ;  /* 0x0000000e37097290 */ /* 0x000fe4000fffe009 */
[----:B------:R-:W-:Y:S02]  /*b390*/  ULEA UR7, UR40, UR7, 0xc ;  /* 0x0000000728077291 */ /* 0x000fe4000f8e60ff */
[----:B------:R-:W-:Y:S02]  /*b3a0*/  ULOP3.LUT UR48, UR48, 0xff, URZ, 0xc0, !UPT ;  /* 0x000000ff30307892 */ /* 0x000fe4000f8ec0ff */
[----:B------:R-:W-:Y:S02]  /*b3b0*/  UISETP.GE.U32.AND UP2, UPT, UR22, 0x7fffff1e, UPT ;  /* 0x7fffff1e1600788c */ /* 0x000fe4000bf46070 */
[----:B------:R-:W-:Y:S02]  /*b3c0*/  UIADD3 UR29, UPT, UPT, UR29, -0xa6, URZ ;  /* 0xffffff5a1d1d7890 */ /* 0x000fe4000fffe0ff */
[----:B------:R-:W-:-:S02]  /*b3d0*/  USHF.L.U32 UR9, UR9, 0x8, URZ ;  /* 0x0000000809097899 */ /* 0x000fc400080006ff */
[----:B------:R-:W-:Y:S01]  /*b3e0*/  UIADD3 UR7, UPT, UPT, UR7, UR48, URZ ;  /* 0x0000003007077290 */ /* 0x000fe2000fffe0ff */
[----:B------:R-:W-:Y:S01]  /*b3f0*/  ISETP.GE.U32.AND P4, PT, R5, 0x7fffff31, PT ;  /* 0x7fffff310500780c */ /* 0x000fe20003f86070 */
[----:B------:R-:W-:Y:S01]  /*b400*/  USEL UR60, URZ, 0x1fffe, UP2 ;  /* 0x0001fffeff3c7887 */ /* 0x000fe20009000000 */
[----:B------:R-:W1:Y:S01]  /*b410*/  LDC R5, c[0x0][0x3a0] ;  /* 0x0000e800ff057b82 */ /* 0x000e620000000800 */
[----:B------:R-:W-:Y:S02]  /*b420*/  UIADD3 UR23, UPT, UPT, UR23, -0xa4, URZ ;  /* 0xffffff5c17177890 */ /* 0x000fe4000fffe0ff */
[----:B------:R-:W-:Y:S02]  /*b430*/  UISETP.GE.U32.AND UP2, UPT, UR29, 0x7fffff1b, UPT ;  /* 0x7fffff1b1d00788c */ /* 0x000fe4000bf46070 */
[----:B------:R-:W-:Y:S02]  /*b440*/  UIADD3 UR34, UPT, UPT, UR34, -0xa9, URZ ;  /* 0xffffff5722227890 */ /* 0x000fe4000fffe0ff */
[----:B------:R-:W-:-:S02]  /*b450*/  UIADD3 UR37, UPT, UPT, UR37, -0xb0, URZ ;  /* 0xffffff5025257890 */ /* 0x000fc4000fffe0ff */
[----:B------:R-:W-:Y:S02]  /*b460*/  ULOP3.LUT UR4, UR9, 0xf00, URZ, 0xe2, !UPT ;  /* 0x00000f0009047892 */ /* 0x000fe4000f8ee2ff */
[----:B------:R-:W-:Y:S01]  /*b470*/  ULOP3.LUT UR7, UR7, 0xffff, URZ, 0xc0, !UPT ;  /* 0x0000ffff07077892 */ /* 0x000fe2000f8ec0ff */
[----:B---3--:R-:W-:Y:S01]  /*b480*/  IADD3 R126, P5, PT, R124, R3, RZ ;  /* 0x000000037c7e7210 */ /* 0x008fe20007fbe0ff */
[----:B------:R-:W-:Y:S02]  /*b490*/  USEL UR15, URZ, 0x4, UP6 ;  /* 0x00000004ff0f7887 */ /* 0x000fe4000b000000 */
[----:B------:R-:W-:Y:S01]  /*b4a0*/  UIADD3 UR26, UPT, UPT, UR26, -0xa7, URZ ;  /* 0xffffff591a1a7890 */ /* 0x000fe2000fffe0ff */
[----:B--2---:R-:W-:Y:S01]  /*b4b0*/  IADD3 R212, P3, PT, R222, R69, RZ ;  /* 0x00000045ded47210 */ /* 0x004fe20007f7e0ff */
[--C-:B------:R-:W-:Y:S01]  /*b4c0*/  IMAD.X R127, R125, 0x1, R68.reuse, P5 ;  /* 0x000000017d7f7824 */ /* 0x100fe200028e0644 */
[-C--:B------:R-:W-:Y:S01]  /*b4d0*/  IADD3 R124, P5, PT, R216, R3.reuse, RZ ;  /* 0x00000003d87c7210 */ /* 0x080fe20007fbe0ff */
[----:B------:R-:W-:Y:S04]  /*b4e0*/  LDGSTS.E [R252+0x1803c], desc[UR32][R210.64], !P4 ;  /* 0x1803c000d2fc7fae */ /* 0x000fe8000e1a1020 */
[----:B------:R-:W-:Y:S01]  /*b4f0*/  IMAD.X R125, R217, 0x1, R68, P5 ;  /* 0x00000001d97d7824 */ /* 0x000fe200028e0644 */
[----:B------:R-:W-:Y:S01]  /*b500*/  IADD3 R108, P5, PT, R108, R3, RZ ;  /* 0x000000036c6c7210 */ /* 0x000fe20007fbe0ff */
[----:B------:R-:W-:-:S02]  /*b510*/  UISETP.GE.U32.AND UP6, UPT, UR23, 0x7fffff1d, UPT ;  /* 0x7fffff1d1700788c */ /* 0x000fc4000bfc6070 */
[----:B------:R-:W-:Y:S02]  /*b520*/  USEL UR22, URZ, 0x4, UP2 ;  /* 0x00000004ff167887 */ /* 0x000fe40009000000 */
[----:B------:R-:W-:Y:S01]  /*b530*/  ULEA UR4, UR6, UR4, 0xc ;  /* 0x0000000406047291 */ /* 0x000fe2000f8e60ff */
[--C-:B------:R-:W-:Y:S01]  /*b540*/  IMAD.X R109, R109, 0x1, R68.reuse, P5 ;  /* 0x000000016d6d7824 */ /* 0x100fe200028e0644 */
[-C--:B------:R-:W-:Y:S01]  /*b550*/  IADD3 R110, P5, PT, R110, R3.reuse, RZ ;  /* 0x000000036e6e7210 */ /* 0x080fe20007fbe0ff */
[----:B------:R-:W-:Y:S02]  /*b560*/  UISETP.GE.U32.AND UP2, UPT, UR34, 0x7fffff18, UPT ;  /* 0x7fffff182200788c */ /* 0x000fe4000bf46070 */
[----:B------:R-:W-:Y:S02]  /*b570*/  USHF.R.U32.HI UR9, URZ, 0xf, UR7 ;  /* 0x0000000fff097899 */ /* 0x000fe40008011607 */
[----:B------:R-:W-:Y:S01]  /*b580*/  USHF.R.U32.HI UR14, URZ, 0xd, UR7 ;  /* 0x0000000dff0e7899 */ /* 0x000fe20008011607 */
[----:B------:R-:W-:Y:S01]  /*b590*/  IMAD.X R111, R111, 0x1, R68, P5 ;  /* 0x000000016f6f7824 */ /* 0x000fe200028e0644 */
[-C--:B------:R-:W-:Y:S01]  /*b5a0*/  IADD3 R112, P5, PT, R112, R3.reuse, RZ ;  /* 0x0000000370707210 */ /* 0x080fe20007fbe0ff */
[----:B------:R-:W-:Y:S01]  /*b5b0*/  USEL UR23, URZ, 0x7fff8, UP3 ;  /* 0x0007fff8ff177887 */ /* 0x000fe20009800000 */
[----:B-1----:R-:W-:Y:S01]  /*b5c0*/  VIADD R5, R5, 0xffffff40 ;  /* 0xffffff4005057836 */ /* 0x002fe20000000000 */
[----:B------:R-:W-:Y:S01]  /*b5d0*/  UISETP.GE.U32.AND UP3, UPT, UR37, 0x7fffff11, UPT ;  /* 0x7fffff112500788c */ /* 0x000fe2000bf66070 */
[----:B------:R-:W-:Y:S01]  /*b5e0*/  IMAD.X R213, R223, 0x1, R70, P3 ;  /* 0x00000001dfd57824 */ /* 0x000fe200018e0646 */
[----:B------:R-:W-:Y:S01]  /*b5f0*/  USHF.R.U32.HI UR6, URZ, 0xe, UR7 ;  /* 0x0000000eff067899 */ /* 0x000fe20008011607 */
[----:B------:R-:W-:Y:S01]  /*b600*/  IMAD.X R113, R113, 0x1, R68, P5 ;  /* 0x0000000171717824 */ /* 0x000fe200028e0644 */
[----:B------:R-:W-:Y:S01]  /*b610*/  USEL UR27, URZ, 0x7fff8, UP2 ;  /* 0x0007fff8ff1b7887 */ /* 0x000fe20009000000 */
[----:B------:R-:W-:Y:S01]  /*b620*/  IADD3 R114, P5, PT, R114, R3, RZ ;  /* 0x0000000372727210 */ /* 0x000fe20007fbe0ff */
[----:B------:R-:W-:Y:S01]  /*b630*/  USEL UR34, URZ, 0x1, UP3 ;  /* 0x00000001ff227887 */ /* 0x000fe20009800000 */
[----:B------:R-:W1:Y:S01]  /*b640*/  LDC R217, c[0x0][0x3a0] ;  /* 0x0000e800ffd97b82 */ /* 0x000e620000000800 */
[----:B------:R-:W-:-:S02]  /*b650*/  ULOP3.LUT UP2, URZ, UR9, 0x1, URZ, 0xc0, !UPT ;  /* 0x0000000109ff7892 */ /* 0x000fc4000f84c0ff */
[----:B------:R-:W-:Y:S01]  /*b660*/  ULOP3.LUT UP3, URZ, UR6, 0x1, URZ, 0xc0, !UPT ;  /* 0x0000000106ff7892 */ /* 0x000fe2000f86c0ff */
[----:B------:R-:W-:-:S03]  /*b670*/  IMAD.X R115, R115, 0x1, R68, P5 ;  /* 0x0000000173737824 */ /* 0x000fc600028e0644 */
[----:B------:R-:W-:Y:S02]  /*b680*/  PLOP3.LUT P5, PT, PT, PT, UP2, 0x40, 0x4 ;  /* 0x000000000004781c */ /* 0x000fe40003fae828 */
[----:B------:R-:W-:Y:S01]  /*b690*/  PLOP3.LUT P6, PT, PT, PT, UP3, 0x40, 0x4 ;  /* 0x000000000004781c */ /* 0x000fe20003fce838 */
[----:B------:R-:W-:Y:S02]  /*b6a0*/  USHF.R.U32.HI UR9, URZ, 0xc, UR7 ;  /* 0x0000000cff097899 */ /* 0x000fe40008011607 */
[----:B------:R-:W-:Y:S02]  /*b6b0*/  ULOP3.LUT UP2, URZ, UR14, 0x1, URZ, 0xc0, !UPT ;  /* 0x000000010eff7892 */ /* 0x000fe4000f84c0ff */
[----:B------:R-:W-:Y:S02]  /*b6c0*/  USEL UR59, URZ, 0x1, UP6 ;  /* 0x00000001ff3b7887 */ /* 0x000fe4000b000000 */
[----:B------:R-:W-:Y:S02]  /*b6d0*/  UISETP.GE.U32.AND UP6, UPT, UR26, 0x7fffff1a, UPT ;  /* 0x7fffff1a1a00788c */ /* 0x000fe4000bfc6070 */
[----:B------:R-:W-:-:S02]  /*b6e0*/  USHF.R.U32.HI UR6, URZ, 0xb, UR7 ;  /* 0x0000000bff067899 */ /* 0x000fc40008011607 */
[----:B------:R-:W-:Y:S01]  /*b6f0*/  ULOP3.LUT UP3, URZ, UR9, 0x1, URZ, 0xc0, !UPT ;  /* 0x0000000109ff7892 */ /* 0x000fe2000f86c0ff */
[----:B------:R2:W-:Y:S01]  /*b700*/  LDGSTS.E [R252+0x18040], desc[UR32][R208.64], !P5 ;  /* 0x18040000d0fc7fae */ /* 0x0005e2000e9a1020 */
[----:B------:R-:W-:Y:S01]  /*b710*/  ISETP.GE.U32.AND P1, PT, R5, 0x7fffff01, PT ;  /* 0x7fffff010500780c */ /* 0x000fe20003f26070 */
[----:B------:R-:W-:Y:S01]  /*b720*/  USEL UR29, URZ, 0x1fffe, UP6 ;  /* 0x0001fffeff1d7887 */ /* 0x000fe2000b000000 */
[----:B------:R-:W-:Y:S01]  /*b730*/  PLOP3.LUT P4, PT, PT, PT, UP2, 0x40, 0x4 ;  /* 0x000000000004781c */ /* 0x000fe20003f8e828 */
[----:B------:R3:W-:Y:S01]  /*b740*/  LDGSTS.E [R252+0x18044], desc[UR32][R206.64], !P6 ;  /* 0x18044000cefc7fae */ /* 0x0007e2000f1a1020 */
[----:B------:R-:W-:Y:S01]  /*b750*/  ULOP3.LUT UP2, URZ, UR6, 0x1, URZ, 0xc0, !UPT ;  /* 0x0000000106ff7892 */ /* 0x000fe2000f84c0ff */
[----:B------:R-:W-:Y:S01]  /*b760*/  SEL R5, RZ, 0x1, P1 ;  /* 0x00000001ff057807 */ /* 0x000fe20000800000 */
[----:B------:R-:W-:Y:S01]  /*b770*/  USHF.R.U32.HI UR14, URZ, 0xa, UR7 ;  /* 0x0000000aff0e7899 */ /* 0x000fe20008011607 */
[----:B------:R-:W-:Y:S02]  /*b780*/  PLOP3.LUT P3, PT, PT, PT, UP3, 0x40, 0x4 ;  /* 0x000000000004781c */ /* 0x000fe40003f6e838 */
[-C--:B--2---:R-:W-:Y:S01]  /*b790*/  IADD3 R208, P6, PT, R226, R69.reuse, RZ ;  /* 0x00000045e2d07210 */ /* 0x084fe20007fde0ff */
[----:B------:R-:W-:Y:S01]  /*b7a0*/  UIADD3 UR28, UPT, UPT, UR28, UR29, URZ ;  /* 0x0000001d1c1c7290 */ /* 0x000fe2000fffe0ff */
[----:B------:R-:W-:Y:S01]  /*b7b0*/  R2UR UR29, R5 ;  /* 0x00000000051d72ca */ /* 0x000fe200000e0000 */
[----:B------:R-:W-:Y:S01]  /*b7c0*/  USHF.R.U32.HI UR6, URZ, 0x9, UR7 ;  /* 0x00000009ff067899 */ /* 0x000fe20008011607 */
[----:B---3--:R-:W-:Y:S01]  /*b7d0*/  IADD3 R206, P5, PT, R224, R69, RZ ;  /* 0x00000045e0ce7210 */ /* 0x008fe20007fbe0ff */
[----:B------:R-:W-:Y:S01]  /*b7e0*/  IMAD.X R209, R227, 0x1, R70, P6 ;  /* 0x00000001e3d17824 */ /* 0x000fe200030e0646 */
[----:B------:R-:W-:Y:S01]  /*b7f0*/  PLOP3.LUT P6, PT, PT, PT, UP2, 0x40, 0x4 ;  /* 0x000000000004781c */ /* 0x000fe20003fce828 */
[----:B------:R-:W-:Y:S01]  /*b800*/  ULOP3.LUT UP2, URZ, UR14, 0x1, URZ, 0xc0, !UPT ;  /* 0x000000010eff7892 */ /* 0x000fe2000f84c0ff */
[----:B------:R-:W-:Y:S01]  /*b810*/  LDGSTS.E [R252+0x18048], desc[UR32][R204.64], !P4 ;  /* 0x18048000ccfc7fae */ /* 0x000fe2000e1a1020 */
[----:B------:R-:W-:-:S02]  /*b820*/  USHF.R.U32.HI UR9, URZ, 0x8, UR7 ;  /* 0x00000008ff097899 */ /* 0x000fc40008011607 */
[----:B------:R-:W-:Y:S02]  /*b830*/  UIADD3 UR35, UPT, UPT, UR35, -0xaa, URZ ;  /* 0xffffff5623237890 */ /* 0x000fe4000fffe0ff */
[----:B------:R-:W-:Y:S01]  /*b840*/  ULOP3.LUT UP3, URZ, UR6, 0x1, URZ, 0xc0, !UPT ;  /* 0x0000000106ff7892 */ /* 0x000fe2000f86c0ff */
[----:B------:R-:W-:Y:S01]  /*b850*/  IMAD.X R207, R225, 0x1, R70, P5 ;  /* 0x00000001e1cf7824 */ /* 0x000fe200028e0646 */
[----:B------:R-:W-:Y:S01]  /*b860*/  PLOP3.LUT P4, PT, PT, PT, UP2, 0x40, 0x4 ;  /* 0x000000000004781c */ /* 0x000fe20003f8e828 */
[----:B------:R-:W-:Y:S01]  /*b870*/  ULOP3.LUT UP2, URZ, UR9, 0x1, URZ, 0xc0, !UPT ;  /* 0x0000000109ff7892 */ /* 0x000fe2000f84c0ff */
[----:B------:R-:W-:Y:S01]  /*b880*/  IADD3 R210, P5, PT, R228, R69, RZ ;  /* 0x00000045e4d27210 */ /* 0x000fe20007fbe0ff */
[----:B------:R-:W-:Y:S01]  /*b890*/  UISETP.GE.U32.AND UP6, UPT, UR35, 0x7fffff17, UPT ;  /* 0x7fffff172300788c */ /* 0x000fe2000bfc6070 */
[----:B------:R-:W-:Y:S01]  /*b8a0*/  LDGSTS.E [R252+0x1804c], desc[UR32][R202.64], !P3 ;  /* 0x1804c000cafc7fae */ /* 0x000fe2000d9a1020 */
[----:B------:R-:W-:Y:S01]  /*b8b0*/  UIADD3 UR38, UPT, UPT, UR38, -0xad, URZ ;  /* 0xffffff5326267890 */ /* 0x000fe2000fffe0ff */
[----:B------:R-:W-:Y:S01]  /*b8c0*/  PLOP3.LUT P3, PT, PT, PT, UP3, 0x40, 0x4 ;  /* 0x000000000004781c */ /* 0x000fe20003f6e838 */
[----:B------:R-:W-:-:S02]  /*b8d0*/  UIADD3 UR39, UPT, UPT, UR39, -0xae, URZ ;  /* 0xffffff5227277890 */ /* 0x000fc4000fffe0ff */
[----:B------:R-:W-:Y:S01]  /*b8e0*/  USHF.R.U32.HI UR14, URZ, 0x7, UR7 ;  /* 0x00000007ff0e7899 */ /* 0x000fe20008011607 */
[----:B------:R-:W-:Y:S01]  /*b8f0*/  IMAD.X R211, R229, 0x1, R70, P5 ;  /* 0x00000001e5d37824 */ /* 0x000fe200028e0646 */
[----:B------:R-:W-:Y:S01]  /*b900*/  USEL UR35, URZ, 0x1fffe, UP4 ;  /* 0x0001fffeff237887 */ /* 0x000fe2000a000000 */
[----:B------:R-:W-:Y:S01]  /*b910*/  PLOP3.LUT P5, PT, PT, PT, UP2, 0x40, 0x4 ;  /* 0x000000000004781c */ /* 0x000fe20003fae828 */
[----:B------:R-:W-:Y:S01]  /*b920*/  USEL UR31, URZ, 0x1fffe, UP5 ;  /* 0x0001fffeff1f7887 */ /* 0x000fe2000a800000 */
[----:B------:R-:W-:Y:S01]  /*b930*/  LDGSTS.E [R252+0x18050], desc[UR32][R200.64], !P6 ;  /* 0x18050000c8fc7fae */ /* 0x000fe2000f1a1020 */
[----:B------:R-:W-:Y:S02]  /*b940*/  USEL UR24, URZ, 0x4, UP6 ;  /* 0x00000004ff187887 */ /* 0x000fe4000b000000 */
[----:B------:R-:W-:Y:S01]  /*b950*/  UISETP.GE.U32.AND UP5, UPT, UR39, 0x7fffff13, UPT ;  /* 0x7fffff132700788c */ /* 0x000fe2000bfa6070 */
[----:B------:R-:W-:Y:S01]  /*b960*/  LDGSTS.E [R252+0x18054], desc[UR32][R198.64], !P4 ;  /* 0x18054000c6fc7fae */ /* 0x000fe2000e1a1020 */
[----:B------:R-:W-:-:S02]  /*b970*/  UISETP.GE.U32.AND UP6, UPT, UR38, 0x7fffff14, UPT ;  /* 0x7fffff142600788c */ /* 0x000fc4000bfc6070 */
[----:B------:R-:W-:Y:S01]  /*b980*/  UIADD3 UR34, UPT, UPT, UR34, UR35, URZ ;  /* 0x0000002322227290 */ /* 0x000fe2000fffe0ff */
[----:B------:R-:W-:Y:S01]  /*b990*/  LDGSTS.E [R252+0x18058], desc[UR32][R196.64], !P3 ;  /* 0x18058000c4fc7fae */ /* 0x000fe2000d9a1020 */
[----:B------:R-:W-:Y:S02]  /*b9a0*/  UIADD3 UR19, UPT, UPT, UR29, UR19, URZ ;  /* 0x000000131d137290 */ /* 0x000fe4000fffe0ff */
[----:B------:R-:W-:Y:S01]  /*b9b0*/  USHF.R.U32.HI UR9, URZ, 0x6, UR7 ;  /* 0x00000006ff097899 */ /* 0x000fe20008011607 */
[----:B------:R-:W-:Y:S01]  /*b9c0*/  LDGSTS.E [R252+0x1805c], desc[UR32][R194.64], !P5 ;  /* 0x1805c000c2fc7fae */ /* 0x000fe2000e9a1020 */
[----:B------:R-:W-:Y:S02]  /*b9d0*/  ULOP3.LUT UP2, URZ, UR14, 0x1, URZ, 0xc0, !UPT ;  /* 0x000000010eff7892 */ /* 0x000fe4000f84c0ff */
[----:B------:R-:W-:Y:S02]  /*b9e0*/  USEL UR25, URZ, 0x4, UP5 ;  /* 0x00000004ff197887 */ /* 0x000fe4000a800000 */
[----:B------:R-:W-:-:S02]  /*b9f0*/  USEL UR26, URZ, 0x7fff8, UP6 ;  /* 0x0007fff8ff1a7887 */ /* 0x000fc4000b000000 */
[----:B------:R-:W-:Y:S02]  /*ba00*/  UIADD3 UR57, UPT, UPT, UR57, UR58, URZ ;  /* 0x0000003a39397290 */ /* 0x000fe4000fffe0ff */
[----:B------:R-:W-:Y:S02]  /*ba10*/  UIADD3 UR30, UPT, UPT, UR30, UR31, URZ ;  /* 0x0000001f1e1e7290 */ /* 0x000fe4000fffe0ff */
[----:B------:R-:W-:Y:S02]  /*ba20*/  ULOP3.LUT UR28, UR28, 0x3, URZ, 0xc0, !UPT ;  /* 0x000000031c1c7892 */ /* 0x000fe4000f8ec0ff */
[----:B------:R-:W-:Y:S02]  /*ba30*/  ULOP3.LUT UR34, UR34, 0x3, URZ, 0xc0, !UPT ;  /* 0x0000000322227892 */ /* 0x000fe4000f8ec0ff */
[----:B------:R-:W-:Y:S02]  /*ba40*/  ULOP3.LUT UR19, UR19, 0x3, URZ, 0xc0, !UPT ;  /* 0x0000000313137892 */ /* 0x000fe4000f8ec0ff */
[----:B------:R-:W-:-:S02]  /*ba50*/  USHF.R.U32.HI UR6, URZ, 0x5, UR7 ;  /* 0x00000005ff067899 */ /* 0x000fc40008011607 */
[----:B------:R-:W-:Y:S01]  /*ba60*/  ULOP3.LUT UP3, URZ, UR9, 0x1, URZ, 0xc0, !UPT ;  /* 0x0000000109ff7892 */ /* 0x000fe2000f86c0ff */
[----:B------:R-:W-:Y:S01]  /*ba70*/  PLOP3.LUT P4, PT, PT, PT, UP2, 0x40, 0x4 ;  /* 0x000000000004781c */ /* 0x000fe20003f8e828 */
[----:B------:R-:W-:Y:S02]  /*ba80*/  UIADD3 UR59, UPT, UPT, UR59, UR60, URZ ;  /* 0x0000003c3b3b7290 */ /* 0x000fe4000fffe0ff */
[----:B------:R-:W-:Y:S02]  /*ba90*/  ULOP3.LUT UR57, UR57, 0x3, URZ, 0xc0, !UPT ;  /* 0x0000000339397892 */ /* 0x000fe4000f8ec0ff */
[----:B------:R-:W-:Y:S02]  /*baa0*/  ULOP3.LUT UR30, UR30, 0x3, URZ, 0xc0, !UPT ;  /* 0x000000031e1e7892 */ /* 0x000fe4000f8ec0ff */
[----:B------:R-:W-:Y:S02]  /*bab0*/  UIADD3 UR22, UPT, UPT, UR28, UR23, UR22 ;  /* 0x000000171c167290 */ /* 0x000fe4000fffe016 */
[----:B------:R-:W-:-:S02]  /*bac0*/  UIADD3 UR25, UPT, UPT, UR34, UR26, UR25 ;  /* 0x0000001a22197290 */ /* 0x000fc4000fffe019 */
[----:B------:R-:W-:Y:S02]  /*bad0*/  UIADD3 UR16, UPT, UPT, UR19, UR17, UR16 ;  /* 0x0000001113107290 */ /* 0x000fe4000fffe010 */
[----:B------:R-:W-:Y:S01]  /*bae0*/  ULOP3.LUT UP4, URZ, UR6, 0x1, URZ, 0xc0, !UPT ;  /* 0x0000000106ff7892 */ /* 0x000fe2000f88c0ff */
[----:B------:R-:W-:Y:S01]  /*baf0*/  PLOP3.LUT P3, PT, PT, PT, UP3, 0x40, 0x4 ;  /* 0x000000000004781c */ /* 0x000fe20003f6e838 */
[----:B------:R-:W-:Y:S01]  /*bb00*/  USHF.R.U32.HI UR14, URZ, 0x4, UR7 ;  /* 0x00000004ff0e7899 */ /* 0x000fe20008011607 */
[----:B------:R-:W-:Y:S01]  /*bb10*/  LDGSTS.E [R252+0x18060], desc[UR32][R192.64], !P4 ;  /* 0x18060000c0fc7fae */ /* 0x000fe2000e1a1020 */
[----:B------:R-:W-:Y:S02]  /*bb20*/  ULOP3.LUT UR59, UR59, 0x3, URZ, 0xc0, !UPT ;  /* 0x000000033b3b7892 */ /* 0x000fe4000f8ec0ff */
[----:B------:R-:W-:Y:S02]  /*bb30*/  UIADD3 UR15, UPT, UPT, UR57, UR18, UR15 ;  /* 0x00000012390f7290 */ /* 0x000fe4000fffe00f */
[----:B------:R-:W-:-:S02]  /*bb40*/  UIADD3 UR24, UPT, UPT, UR30, UR27, UR24 ;  /* 0x0000001b1e187290 */ /* 0x000fc4000fffe018 */
[----:B------:R-:W-:Y:S02]  /*bb50*/  USHF.L.U32 UR5, UR22, 0x8, URZ ;  /* 0x0000000816057899 */ /* 0x000fe400080006ff */
[----:B------:R-:W-:Y:S02]  /*bb60*/  ULOP3.LUT UR25, UR25, 0xf, URZ, 0xc0, !UPT ;  /* 0x0000000f19197892 */ /* 0x000fe4000f8ec0ff */
[----:B------:R-:W-:Y:S01]  /*bb70*/  ULOP3.LUT UR16, UR16, 0xf, URZ, 0xc0, !UPT ;  /* 0x0000000f10107892 */ /* 0x000fe2000f8ec0ff */
[----:B------:R-:W-:Y:S01]  /*bb80*/  PLOP3.LUT P5, PT, PT, PT, UP4, 0x40, 0x4 ;  /* 0x000000000004781c */ /* 0x000fe20003fae848 */
[----:B------:R-:W-:Y:S01]  /*bb90*/  USHF.R.U32.HI UR9, URZ, 0x3, UR7 ;  /* 0x00000003ff097899 */ /* 0x000fe20008011607 */
[----:B------:R-:W-:Y:S01]  /*bba0*/  LDGSTS.E [R252+0x18064], desc[UR32][R190.64], !P3 ;  /* 0x18064000befc7fae */ /* 0x000fe2000d9a1020 */
[----:B------:R-:W-:Y:S02]  /*bbb0*/  ULOP3.LUT UP2, URZ, UR14, 0x1, URZ, 0xc0, !UPT ;  /* 0x000000010eff7892 */ /* 0x000fe4000f84c0ff */
[----:B------:R-:W-:-:S02]  /*bbc0*/  UIADD3 UR20, UPT, UPT, UR59, UR21, UR20 ;  /* 0x000000153b147290 */ /* 0x000fc4000fffe014 */
[----:B------:R-:W-:Y:S02]  /*bbd0*/  ULOP3.LUT UR5, UR5, 0xf00, URZ, 0xe2, !UPT ;  /* 0x00000f0005057892 */ /* 0x000fe4000f8ee2ff */
[----:B------:R-:W-:Y:S02]  /*bbe0*/  ULEA UR24, UR24, UR25, 0x4 ;  /* 0x0000001918187291 */ /* 0x000fe4000f8e20ff */
[----:B------:R-:W-:Y:S02]  /*bbf0*/  ULEA UR15, UR15, UR16, 0x4 ;  /* 0x000000100f0f7291 */ /* 0x000fe4000f8e20ff */
[----:B------:R-:W-:Y:S01]  /*bc00*/  USHF.R.U32.HI UR6, URZ, 0x1, UR7 ;  /* 0x00000001ff067899 */ /* 0x000fe20008011607 */
[----:B------:R-:W-:Y:S01]  /*bc10*/  LDGSTS.E [R252+0x18068], desc[UR32][R188.64], !P5 ;  /* 0x18068000bcfc7fae */ /* 0x000fe2000e9a1020 */
[----:B------:R-:W-:Y:S02]  /*bc20*/  ULOP3.LUT UP3, URZ, UR9, 0x1, URZ, 0xc0, !UPT ;  /* 0x0000000109ff7892 */ /* 0x000fe4000f86c0ff */
[----:B------:R-:W-:Y:S01]  /*bc30*/  USHF.R.U32.HI UR7, URZ, 0x2, UR7 ;  /* 0x00000002ff077899 */ /* 0x000fe20008011607 */
[----:B------:R-:W-:Y:S01]  /*bc40*/  PLOP3.LUT P4, PT, PT, PT, UP2, 0x40, 0x4 ;  /* 0x000000000004781c */ /* 0x000fe20003f8e828 */
[----:B------:R-:W-:-:S02]  /*bc50*/  ULEA UR5, UR20, UR5, 0xc ;  /* 0x0000000514057291 */ /* 0x000fc4000f8e60ff */
[----:B------:R-:W-:Y:S02]  /*bc60*/  ULOP3.LUT UR24, UR24, 0xff, URZ, 0xc0, !UPT ;  /* 0x000000ff18187892 */ /* 0x000fe4000f8ec0ff */
[----:B------:R-:W-:Y:S02]  /*bc70*/  ULOP3.LUT UR15, UR15, 0xff, URZ, 0xc0, !UPT ;  /* 0x000000ff0f0f7892 */ /* 0x000fe4000f8ec0ff */
[----:B------:R-:W-:Y:S01]  /*bc80*/  ULOP3.LUT UP2, URZ, UR7, 0x1, URZ, 0xc0, !UPT ;  /* 0x0000000107ff7892 */ /* 0x000fe2000f84c0ff */
[----:B------:R-:W-:Y:S01]  /*bc90*/  PLOP3.LUT P3, PT, PT, PT, UP3, 0x40, 0x4 ;  /* 0x000000000004781c */ /* 0x000fe20003f6e838 */
[----:B------:R-:W-:Y:S02]  /*bca0*/  UIADD3 UR5, UPT, UPT, UR5, UR24, URZ ;  /* 0x0000001805057290 */ /* 0x000fe4000fffe0ff */
[----:B------:R-:W-:Y:S02]  /*bcb0*/  UIADD3 UR4, UPT, UPT, UR4, UR15, URZ ;  /* 0x0000000f04047290 */ /* 0x000fe4000fffe0ff */
[----:B------:R-:W-:Y:S01]  /*bcc0*/  ULOP3.LUT UP3, URZ, UR6, 0x1, URZ, 0xc0, !UPT ;  /* 0x0000000106ff7892 */ /* 0x000fe2000f86c0ff */
[----:B------:R-:W-:Y:S01]  /*bcd0*/  PLOP3.LUT P5, PT, PT, PT, UP2, 0x40, 0x4 ;  /* 0x000000000004781c */ /* 0x000fe20003fae828 */
[----:B------:R-:W-:Y:S01]  /*bce0*/  UPRMT UR4, UR4, 0x5410, UR5 ;  /* 0x0000541004047896 */ /* 0x000fe20008000005 */
[----:B------:R-:W-:Y:S03]  /*bcf0*/  LDGSTS.E [R252+0x1806c], desc[UR32][R186.64], !P4 ;  /* 0x1806c000bafc7fae */ /* 0x000fe6000e1a1020 */
[----:B------:R-:W-:-:S02]  /*bd00*/  PLOP3.LUT P4, PT, PT, PT, UP3, 0x40, 0x4 ;  /* 0x000000000004781c */ /* 0x000fc40003f8e838 */
[----:B------:R-:W-:Y:S01]  /*bd10*/  IMAD.U32 R5, RZ, RZ, UR4 ;  /* 0x00000004ff057e24 */ /* 0x000fe2000f8e00ff */
[----:B------:R2:W-:Y:S01]  /*bd20*/  LDGSTS.E [R252+0x18070], desc[UR32][R184.64], !P3 ;  /* 0x18070000b8fc7fae */ /* 0x0005e2000d9a1020 */
[----:B------:R-:W-:-:S03]  /*bd30*/  PLOP3.LUT P3, PT, PT, PT, UP1, 0x80, 0x8 ;  /* 0x000000000008781c */ /* 0x000fc60003f6f018 */
[----:B------:R-:W-:Y:S01]  /*bd40*/  SHF.R.U64 R5, R5, 0x1f, RZ ;  /* 0x0000001f05057819 */ /* 0x000fe200000012ff */
[----:B------:R-:W-:Y:S03]  /*bd50*/  LDGSTS.E [R252+0x18074], desc[UR32][R182.64], !P5 ;  /* 0x18074000b6fc7fae */ /* 0x000fe6000e9a1020 */
[----:B------:R-:W-:Y:S01]  /*bd60*/  LOP3.LUT P5, RZ, R5, 0x1, RZ, 0xc0, !PT ;  /* 0x0000000105ff7812 */ /* 0x000fe200078ac0ff */
[----:B--2---:R-:W-:Y:S01]  /*bd70*/  IMAD.U32 R184, RZ, RZ, UR4 ;  /* 0x00000004ffb87e24 */ /* 0x004fe2000f8e00ff */
[----:B------:R2:W-:Y:S01]  /*bd80*/  LDGSTS.E [R252+0x18078], desc[UR32][R180.64], !P4 ;  /* 0x18078000b4fc7fae */ /* 0x0005e2000e1a1020 */
[----:B------:R-:W-:-:S03]  /*bd90*/  IMAD.U32 R5, RZ, RZ, UR4 ;  /* 0x00000004ff057e24 */ /* 0x000fc6000f8e00ff */
[----:B------:R-:W-:Y:S01]  /*bda0*/  SHF.R.U64 R184, R184, 0x1e, RZ ;  /* 0x0000001eb8b87819 */ /* 0x000fe200000012ff */
[----:B------:R-:W-:Y:S01]  /*bdb0*/  LDGSTS.E [R252+0x1807c], desc[UR32][R178.64], !P3 ;  /* 0x1807c000b2fc7fae */ /* 0x000fe2000d9a1020 */
[----:B------:R-:W-:Y:S02]  /*bdc0*/  SHF.R.U64 R5, R5, 0x1d, RZ ;  /* 0x0000001d05057819 */ /* 0x000fe400000012ff */
[----:B------:R-:W-:-:S03]  /*bdd0*/  LOP3.LUT P4, RZ, R184, 0x1, RZ, 0xc0, !PT ;  /* 0x00000001b8ff7812 */ /* 0x000fc6000788c0ff */
[----:B------:R3:W-:Y:S01]  /*bde0*/  LDGSTS.E [R252+0x18080], desc[UR32][R176.64], P5 ;  /* 0x18080000b0fc7fae */ /* 0x0007e2000a9a1020 */
[----:B--2---:R-:W-:Y:S01]  /*bdf0*/  IMAD.U32 R180, RZ, RZ, UR4 ;  /* 0x00000004ffb47e24 */ /* 0x004fe2000f8e00ff */
[----:B------:R-:W-:Y:S01]  /*be00*/  LOP3.LUT P3, RZ, R5, 0x1, RZ, 0xc0, !PT ;  /* 0x0000000105ff7812 */ /* 0x000fe2000786c0ff */
[----:B------:R-:W-:-:S03]  /*be10*/  IMAD.U32 R5, RZ, RZ, UR4 ;  /* 0x00000004ff057e24 */ /* 0x000fc6000f8e00ff */
[----:B------:R-:W-:Y:S02]  /*be20*/  SHF.R.U64 R180, R180, 0x1c, RZ ;  /* 0x0000001cb4b47819 */ /* 0x000fe400000012ff */
[----:B------:R-:W-:Y:S02]  /*be30*/  SHF.R.U64 R5, R5, 0x1b, RZ ;  /* 0x0000001b05057819 */ /* 0x000fe400000012ff */
[----:B------:R-:W-:Y:S01]  /*be40*/  LOP3.LUT P5, RZ, R180, 0x1, RZ, 0xc0, !PT ;  /* 0x00000001b4ff7812 */ /* 0x000fe200078ac0ff */
[----:B---3--:R-:W-:Y:S01]  /*be50*/  IMAD.U32 R176, RZ, RZ, UR4 ;  /* 0x00000004ffb07e24 */ /* 0x008fe2000f8e00ff */
[----:B------:R-:W-:Y:S01]  /*be60*/  LDGSTS.E [R252+0x18084], desc[UR32][R174.64], P4 ;  /* 0x18084000aefc7fae */ /* 0x000fe2000a1a1020 */
[----:B------:R-:W-:Y:S01]  /*be70*/  LOP3.LUT P4, RZ, R5, 0x1, RZ, 0xc0, !PT ;  /* 0x0000000105ff7812 */ /* 0x000fe2000788c0ff */
[----:B------:R-:W-:Y:S02]  /*be80*/  IMAD.U32 R5, RZ, RZ, UR4 ;  /* 0x00000004ff057e24 */ /* 0x000fe4000f8e00ff */
[----:B------:R-:W-:Y:S01]  /*be90*/  SHF.R.U64 R176, R176, 0x1a, RZ ;  /* 0x0000001ab0b07819 */ /* 0x000fe200000012ff */
[----:B------:R2:W-:Y:S02]  /*bea0*/  LDGSTS.E [R252+0x18088], desc[UR32][R172.64], P3 ;  /* 0x18088000acfc7fae */ /* 0x0005e400099a1020 */
[----:B------:R-:W-:-:S02]  /*beb0*/  SHF.R.U64 R5, R5, 0x19, RZ ;  /* 0x0000001905057819 */ /* 0x000fc400000012ff */
[----:B------:R-:W-:Y:S02]  /*bec0*/  LOP3.LUT P3, RZ, R176, 0x1, RZ, 0xc0, !PT ;  /* 0x00000001b0ff7812 */ /* 0x000fe4000786c0ff */
[----:B------:R-:W-:Y:S01]  /*bed0*/  LDGSTS.E [R252+0x1808c], desc[UR32][R170.64], P5 ;  /* 0x1808c000aafc7fae */ /* 0x000fe2000a9a1020 */
[----:B------:R-:W-:Y:S01]  /*bee0*/  LOP3.LUT P5, RZ, R5, 0x1, RZ, 0xc0, !PT ;  /* 0x0000000105ff7812 */ /* 0x000fe200078ac0ff */
[----:B------:R-:W-:Y:S02]  /*bef0*/  IMAD.U32 R5, RZ, RZ, UR4 ;  /* 0x00000004ff057e24 */ /* 0x000fe4000f8e00ff */
[----:B------:R3:W-:Y:S01]  /*bf00*/  LDGSTS.E [R252+0x18090], desc[UR32][R168.64], P4 ;  /* 0x18090000a8fc7fae */ /* 0x0007e2000a1a1020 */
[----:B--2---:R-:W-:Y:S02]  /*bf10*/  IMAD.U32 R172, RZ, RZ, UR4 ;  /* 0x00000004ffac7e24 */ /* 0x004fe4000f8e00ff */
[----:B------:R-:W-:-:S03]  /*bf20*/  SHF.R.U64 R5, R5, 0x17, RZ ;  /* 0x0000001705057819 */ /* 0x000fc600000012ff */
[----:B------:R-:W-:Y:S01]  /*bf30*/  SHF.R.U64 R172, R172, 0x18, RZ ;  /* 0x00000018acac7819 */ /* 0x000fe200000012ff */
[----:B------:R-:W-:Y:S03]  /*bf40*/  LDGSTS.E [R252+0x18094], desc[UR32][R166.64], P3 ;  /* 0x18094000a6fc7fae */ /* 0x000fe600099a1020 */
[----:B------:R-:W-:Y:S01]  /*bf50*/  LOP3.LUT P4, RZ, R172, 0x1, RZ, 0xc0, !PT ;  /* 0x00000001acff7812 */ /* 0x000fe2000788c0ff */
[----:B---3--:R-:W-:Y:S01]  /*bf60*/  IMAD.U32 R168, RZ, RZ, UR4 ;  /* 0x00000004ffa87e24 */ /* 0x008fe2000f8e00ff */
[----:B------:R-:W-:Y:S01]  /*bf70*/  LOP3.LUT P3, RZ, R5, 0x1, RZ, 0xc0, !PT ;  /* 0x0000000105ff7812 */ /* 0x000fe2000786c0ff */
[----:B------:R-:W-:Y:S01]  /*bf80*/  IMAD.U32 R5, RZ, RZ, UR4 ;  /* 0x00000004ff057e24 */ /* 0x000fe2000f8e00ff */
[----:B------:R2:W-:Y:S02]  /*bf90*/  LDGSTS.E [R252+0x18098], desc[UR32][R164.64], P5 ;  /* 0x18098000a4fc7fae */ /* 0x0005e4000a9a1020 */
[----:B------:R-:W-:-:S02]  /*bfa0*/  SHF.R.U64 R168, R168, 0x16, RZ ;  /* 0x00000016a8a87819 */ /* 0x000fc400000012ff */
[----:B------:R-:W-:Y:S02]  /*bfb0*/  SHF.R.U64 R5, R5, 0x15, RZ ;  /* 0x0000001505057819 */ /* 0x000fe400000012ff */
[----:B------:R-:W-:-:S03]  /*bfc0*/  LOP3.LUT P5, RZ, R168, 0x1, RZ, 0xc0, !PT ;  /* 0x00000001a8ff7812 */ /* 0x000fc600078ac0ff */
[----:B------:R-:W-:Y:S01]  /*bfd0*/  LDGSTS.E [R252+0x1809c], desc[UR32][R162.64], P4 ;  /* 0x1809c000a2fc7fae */ /* 0x000fe2000a1a1020 */
[----:B------:R-:W-:Y:S01]  /*bfe0*/  LOP3.LUT P4, RZ, R5, 0x1, RZ, 0xc0, !PT ;  /* 0x0000000105ff7812 */ /* 0x000fe2000788c0ff */
[----:B------:R-:W-:Y:S01]  /*bff0*/  IMAD.U32 R5, RZ, RZ, UR4 ;  /* 0x00000004ff057e24 */ /* 0x000fe2000f8e00ff */
[-C--:B------:R-:W-:Y:S01]  /*c000*/  IADD3 R200, P6, PT, R230, R69.reuse, RZ ;  /* 0x00000045e6c87210 */ /* 0x080fe20007fde0ff */
[----:B--2---:R-:W-:Y:S01]  /*c010*/  IMAD.U32 R164, RZ, RZ, UR4 ;  /* 0x00000004ffa47e24 */ /* 0x004fe2000f8e00ff */
[----:B------:R2:W-:Y:S02]  /*c020*/  LDGSTS.E [R252+0x180a0], desc[UR32][R160.64], P3 ;  /* 0x180a0000a0fc7fae */ /* 0x0005e400099a1020 */
[----:B------:R-:W-:Y:S01]  /*c030*/  SHF.R.U64 R5, R5, 0x13, RZ ;  /* 0x0000001305057819 */ /* 0x000fe200000012ff */
[--C-:B------:R-:W-:Y:S01]  /*c040*/  IMAD.X R201, R231, 0x1, R70.reuse, P6 ;  /* 0x00000001e7c97824 */ /* 0x100fe200030e0646 */
[-C--:B------:R-:W-:Y:S01]  /*c050*/  IADD3 R194, P6, PT, R232, R69.reuse, RZ ;  /* 0x00000045e8c27210 */ /* 0x080fe20007fde0ff */
[----:B------:R-:W-:Y:S01]  /*c060*/  LDGSTS.E [R252+0x180a4], desc[UR32][R158.64], P5 ;  /* 0x180a40009efc7fae */ /* 0x000fe2000a9a1020 */
[----:B------:R-:W-:Y:S01]  /*c070*/  LOP3.LUT P5, RZ, R5, 0x1, RZ, 0xc0, !PT ;  /* 0x0000000105ff7812 */ /* 0x000fe200078ac0ff */
[----:B------:R-:W-:Y:S01]  /*c080*/  IMAD.U32 R5, RZ, RZ, UR4 ;  /* 0x00000004ff057e24 */ /* 0x000fe2000f8e00ff */
[----:B------:R-:W-:Y:S01]  /*c090*/  SHF.R.U64 R164, R164, 0x14, RZ ;  /* 0x00000014a4a47819 */ /* 0x000fe200000012ff */
[--C-:B------:R-:W-:Y:S01]  /*c0a0*/  IMAD.X R195, R233, 0x1, R70.reuse, P6 ;  /* 0x00000001e9c37824 */ /* 0x100fe200030e0646 */
[----:B------:R-:W-:Y:S01]  /*c0b0*/  IADD3 R188, P6, PT, R234, R69, RZ ;  /* 0x00000045eabc7210 */ /* 0x000fe20007fde0ff */
[----:B------:R3:W-:Y:S01]  /*c0c0*/  LDGSTS.E [R252+0x180a8], desc[UR32][R156.64], P4 ;  /* 0x180a80009cfc7fae */ /* 0x0007e2000a1a1020 */
[----:B------:R-:W-:Y:S01]  /*c0d0*/  LOP3.LUT P3, RZ, R164, 0x1, RZ, 0xc0, !PT ;  /* 0x00000001a4ff7812 */ /* 0x000fe2000786c0ff */
[----:B--2---:R-:W-:Y:S01]  /*c0e0*/  IMAD.U32 R160, RZ, RZ, UR4 ;  /* 0x00000004ffa07e24 */ /* 0x004fe2000f8e00ff */
[----:B------:R-:W-:Y:S01]  /*c0f0*/  SHF.R.U64 R5, R5, 0x11, RZ ;  /* 0x0000001105057819 */ /* 0x000fe200000012ff */
[----:B------:R-:W-:-:S03]  /*c100*/  IMAD.X R189, R235, 0x1, R70, P6 ;  /* 0x00000001ebbd7824 */ /* 0x000fc600030e0646 */
[----:B------:R-:W-:Y:S01]  /*c110*/  LOP3.LUT P6, RZ, R5, 0x1, RZ, 0xc0, !PT ;  /* 0x0000000105ff7812 */ /* 0x000fe200078cc0ff */
[----:B------:R-:W-:Y:S01]  /*c120*/  IMAD.U32 R5, RZ, RZ, UR4 ;  /* 0x00000004ff057e24 */ /* 0x000fe2000f8e00ff */
[----:B------:R-:W-:Y:S01]  /*c130*/  SHF.R.U64 R160, R160, 0x12, RZ ;  /* 0x00000012a0a07819 */ /* 0x000fe200000012ff */
[----:B---3--:R-:W-:-:S03]  /*c140*/  IMAD.U32 R156, RZ, RZ, UR4 ;  /* 0x00000004ff9c7e24 */ /* 0x008fc6000f8e00ff */
[----:B------:R-:W-:Y:S01]  /*c150*/  LOP3.LUT P4, RZ, R160, 0x1, RZ, 0xc0, !PT ;  /* 0x00000001a0ff7812 */ /* 0x000fe2000788c0ff */
[----:B------:R-:W-:Y:S01]  /*c160*/  LDGSTS.E [R252+0x180ac], desc[UR32][R154.64], P3 ;  /* 0x180ac0009afc7fae */ /* 0x000fe200099a1020 */
[----:B------:R-:W-:-:S03]  /*c170*/  SHF.R.U64 R5, R5, 0xf, RZ ;  /* 0x0000000f05057819 */ /* 0x000fc600000012ff */
[----:B------:R2:W-:Y:S01]  /*c180*/  LDGSTS.E [R252+0x180b0], desc[UR32][R152.64], P5 ;  /* 0x180b000098fc7fae */ /* 0x0005e2000a9a1020 */
[----:B------:R-:W-:Y:S01]  /*c190*/  LOP3.LUT P5, RZ, R5, 0x1, RZ, 0xc0, !PT ;  /* 0x0000000105ff7812 */ /* 0x000fe200078ac0ff */
[----:B------:R-:W-:Y:S01]  /*c1a0*/  IMAD.U32 R5, RZ, RZ, UR4 ;  /* 0x00000004ff057e24 */ /* 0x000fe2000f8e00ff */
[----:B------:R-:W-:-:S04]  /*c1b0*/  SHF.R.U64 R156, R156, 0x10, RZ ;  /* 0x000000109c9c7819 */ /* 0x000fc800000012ff */
[----:B------:R-:W-:Y:S01]  /*c1c0*/  LOP3.LUT P3, RZ, R156, 0x1, RZ, 0xc0, !PT ;  /* 0x000000019cff7812 */ /* 0x000fe2000786c0ff */
[----:B------:R-:W-:Y:S01]  /*c1d0*/  LDGSTS.E [R252+0x180b4], desc[UR32][R150.64], P4 ;  /* 0x180b400096fc7fae */ /* 0x000fe2000a1a1020 */
[----:B------:R-:W-:Y:S01]  /*c1e0*/  SHF.R.U64 R5, R5, 0xd, RZ ;  /* 0x0000000d05057819 */ /* 0x000fe200000012ff */
[----:B--2---:R-:W-:Y:S02]  /*c1f0*/  IMAD.U32 R152, RZ, RZ, UR4 ;  /* 0x00000004ff987e24 */ /* 0x004fe4000f8e00ff */
[----:B------:R2:W-:Y:S01]  /*c200*/  LDGSTS.E [R252+0x180b8], desc[UR32][R148.64], P6 ;  /* 0x180b800094fc7fae */ /* 0x0005e2000b1a1020 */
[----:B------:R-:W-:Y:S01]  /*c210*/  LOP3.LUT P6, RZ, R5, 0x1, RZ, 0xc0, !PT ;  /* 0x0000000105ff7812 */ /* 0x000fe200078cc0ff */
[----:B------:R-:W-:Y:S01]  /*c220*/  IMAD.U32 R5, RZ, RZ, UR4 ;  /* 0x00000004ff057e24 */ /* 0x000fe2000f8e00ff */
[----:B------:R-:W-:-:S04]  /*c230*/  SHF.R.U64 R152, R152, 0xe, RZ ;  /* 0x0000000e98987819 */ /* 0x000fc800000012ff */
[----:B------:R-:W-:Y:S01]  /*c240*/  SHF.R.U64 R5, R5, 0xb, RZ ;  /* 0x0000000b05057819 */ /* 0x000fe200000012ff */
[----:B------:R-:W-:Y:S01]  /*c250*/  LDGSTS.E [R252+0x180bc], desc[UR32][R146.64], P3 ;  /* 0x180bc00092fc7fae */ /* 0x000fe200099a1020 */
[----:B------:R-:W-:Y:S01]  /*c260*/  LOP3.LUT P4, RZ, R152, 0x1, RZ, 0xc0, !PT ;  /* 0x0000000198ff7812 */ /* 0x000fe2000788c0ff */
[----:B--2---:R-:W-:Y:S02]  /*c270*/  IMAD.U32 R148, RZ, RZ, UR4 ;  /* 0x00000004ff947e24 */ /* 0x004fe4000f8e00ff */
[----:B------:R2:W-:Y:S01]  /*c280*/  LDGSTS.E [R252+0x180c0], desc[UR32][R144.64], P5 ;  /* 0x180c000090fc7fae */ /* 0x0005e2000a9a1020 */
[----:B------:R-:W-:Y:S01]  /*c290*/  LOP3.LUT P5, RZ, R5, 0x1, RZ, 0xc0, !PT ;  /* 0x0000000105ff7812 */ /* 0x000fe200078ac0ff */
[----:B------:R-:W-:Y:S01]  /*c2a0*/  IMAD.U32 R5, RZ, RZ, UR4 ;  /* 0x00000004ff057e24 */ /* 0x000fe2000f8e00ff */
[----:B------:R-:W-:-:S04]  /*c2b0*/  SHF.R.U64 R148, R148, 0xc, RZ ;  /* 0x0000000c94947819 */ /* 0x000fc800000012ff */
[----:B------:R-:W-:Y:S01]  /*c2c0*/  LOP3.LUT P3, RZ, R148, 0x1, RZ, 0xc0, !PT ;  /* 0x0000000194ff7812 */ /* 0x000fe2000786c0ff */
[----:B------:R-:W3:Y:S01]  /*c2d0*/  S2R R216, SR_TID.X ;  /* 0x0000000000d87919 */ /* 0x000ee20000002100 */
[----:B--2---:R-:W-:Y:S01]  /*c2e0*/  IMAD.U32 R144, RZ, RZ, UR4 ;  /* 0x00000004ff907e24 */ /* 0x004fe2000f8e00ff */
[----:B------:R-:W-:Y:S01]  /*c2f0*/  SHF.R.U64 R5, R5, 0x9, RZ ;  /* 0x0000000905057819 */ /* 0x000fe200000012ff */
[----:B------:R-:W-:Y:S03]  /*c300*/  LDGSTS.E [R252+0x180c4], desc[UR32][R142.64], P4 ;  /* 0x180c40008efc7fae */ /* 0x000fe6000a1a1020 */
[----:B------:R-:W-:Y:S01]  /*c310*/  SHF.R.U64 R144, R144, 0xa, RZ ;  /* 0x0000000a90907819 */ /* 0x000fe200000012ff */
[----:B------:R2:W-:Y:S01]  /*c320*/  LDGSTS.E [R252+0x180c8], desc[UR32][R140.64], P6 ;  /* 0x180c80008cfc7fae */ /* 0x0005e2000b1a1020 */
[----:B------:R-:W-:Y:S02]  /*c330*/  LOP3.LUT P6, RZ, R5, 0x1, RZ, 0xc0, !PT ;  /* 0x0000000105ff7812 */ /* 0x000fe400078cc0ff */
[----:B------:R-:W-:Y:S01]  /*c340*/  LOP3.LUT P4, RZ, R144, 0x1, RZ, 0xc0, !PT ;  /* 0x0000000190ff7812 */ /* 0x000fe2000788c0ff */
[----:B------:R-:W-:Y:S01]  /*c350*/  IMAD.U32 R5, RZ, RZ, UR4 ;  /* 0x00000004ff057e24 */ /* 0x000fe2000f8e00ff */
[----:B------:R-:W-:Y:S01]  /*c360*/  LDGSTS.E [R252+0x180cc], desc[UR32][R138.64], P3 ;  /* 0x180cc0008afc7fae */ /* 0x000fe200099a1020 */
[----:B-1----:R-:W-:-:S02]  /*c370*/  VIADD R219, R217, 0xffffff80 ;  /* 0xffffff80d9db7836 */ /* 0x002fc40000000000 */
[----:B------:R-:W1:Y:S01]  /*c380*/  LDC R217, c[0x0][0x3a0] ;  /* 0x0000e800ffd97b82 */ /* 0x000e620000000800 */
[----:B------:R4:W-:Y:S01]  /*c390*/  LDGSTS.E [R252+0x180d0], desc[UR32][R136.64], P5 ;  /* 0x180d000088fc7fae */ /* 0x0009e2000a9a1020 */
[----:B--2---:R-:W-:Y:S01]  /*c3a0*/  IMAD.U32 R140, RZ, RZ, UR4 ;  /* 0x00000004ff8c7e24 */ /* 0x004fe2000f8e00ff */
[----:B------:R-:W-:-:S05]  /*c3b0*/  SHF.R.U64 R5, R5, 0x7, RZ ;  /* 0x0000000705057819 */ /* 0x000fca00000012ff */
[----:B------:R-:W-:Y:S01]  /*c3c0*/  LDGSTS.E [R252+0x180d4], desc[UR32][R134.64], P4 ;  /* 0x180d400086fc7fae */ /* 0x000fe2000a1a1020 */
[----:B------:R-:W-:Y:S01]  /*c3d0*/  SHF.R.U64 R140, R140, 0x8, RZ ;  /* 0x000000088c8c7819 */ /* 0x000fe200000012ff */
[----:B----4-:R-:W-:-:S03]  /*c3e0*/  IMAD.U32 R136, RZ, RZ, UR4 ;  /* 0x00000004ff887e24 */ /* 0x010fc6000f8e00ff */
[----:B------:R-:W-:Y:S01]  /*c3f0*/  LOP3.LUT P3, RZ, R140, 0x1, RZ, 0xc0, !PT ;  /* 0x000000018cff7812 */ /* 0x000fe2000786c0ff */
[----:B------:R2:W-:Y:S01]  /*c400*/  LDGSTS.E [R252+0x180d8], desc[UR32][R132.64], P6 ;  /* 0x180d800084fc7fae */ /* 0x0005e2000b1a1020 */
[----:B------:R-:W-:Y:S01]  /*c410*/  LOP3.LUT P5, RZ, R5, 0x1, RZ, 0xc0, !PT ;  /* 0x0000000105ff7812 */ /* 0x000fe200078ac0ff */
[----:B------:R-:W-:Y:S01]  /*c420*/  IMAD.U32 R5, RZ, RZ, UR4 ;  /* 0x00000004ff057e24 */ /* 0x000fe2000f8e00ff */
[----:B------:R-:W-:-:S04]  /*c430*/  SHF.R.U64 R136, R136, 0x6, RZ ;  /* 0x0000000688887819 */ /* 0x000fc800000012ff */
[----:B------:R-:W-:Y:S02]  /*c440*/  LOP3.LUT P4, RZ, R136, 0x1, RZ, 0xc0, !PT ;  /* 0x0000000188ff7812 */ /* 0x000fe4000788c0ff */
[----:B------:R-:W-:Y:S01]  /*c450*/  SHF.R.U64 R5, R5, 0x5, RZ ;  /* 0x0000000505057819 */ /* 0x000fe200000012ff */
[----:B--2---:R-:W-:-:S03]  /*c460*/  IMAD.U32 R132, RZ, RZ, UR4 ;  /* 0x00000004ff847e24 */ /* 0x004fc6000f8e00ff */
[----:B------:R-:W-:Y:S01]  /*c470*/  LOP3.LUT P6, RZ, R5, 0x1, RZ, 0xc0, !PT ;  /* 0x0000000105ff7812 */ /* 0x000fe200078cc0ff */
[----:B------:R2:W-:Y:S01]  /*c480*/  LDGSTS.E [R252+0x180dc], desc[UR32][R128.64], P3 ;  /* 0x180dc00080fc7fae */ /* 0x0005e200099a1020 */
[----:B------:R-:W-:Y:S01]  /*c490*/  SHF.R.U64 R132, R132, 0x4, RZ ;  /* 0x0000000484847819 */ /* 0x000fe200000012ff */
[----:B------:R-:W-:Y:S02]  /*c4a0*/  IMAD.U32 R5, RZ, RZ, UR4 ;  /* 0x00000004ff057e24 */ /* 0x000fe4000f8e00ff */
[----:B------:R-:W-:Y:S01]  /*c4b0*/  LDGSTS.E [R252+0x180e0], desc[UR32][R130.64], P5 ;  /* 0x180e000082fc7fae */ /* 0x000fe2000a9a1020 */
[----:B------:R-:W-:Y:S02]  /*c4c0*/  LOP3.LUT P3, RZ, R132, 0x1, RZ, 0xc0, !PT ;  /* 0x0000000184ff7812 */ /* 0x000fe4000786c0ff */
[----:B------:R-:W-:Y:S01]  /*c4d0*/  SHF.R.U64 R5, R5, 0x3, RZ ;  /* 0x0000000305057819 */ /* 0x000fe200000012ff */
[----:B------:R4:W-:Y:S01]  /*c4e0*/  LDGSTS.E [R252+0x180e4], desc[UR32][R120.64], P4 ;  /* 0x180e400078fc7fae */ /* 0x0009e2000a1a1020 */
[----:B--2---:R-:W-:-:S02]  /*c4f0*/  IADD3 R128, P5, PT, R236, R69, RZ ;  /* 0x00000045ec807210 */ /* 0x004fc40007fbe0ff */
[----:B---3--:R-:W-:Y:S01]  /*c500*/  LOP3.LUT R216, R216, 0x3f, RZ, 0xc0, !PT ;  /* 0x0000003fd8d87812 */ /* 0x008fe200078ec0ff */
[----:B-1----:R-:W-:Y:S01]  /*c510*/  VIADD R205, R217, 0x3f ;  /* 0x0000003fd9cd7836 */ /* 0x002fe20000000000 */
[----:B------:R-:W-:Y:S01]  /*c520*/  LOP3.LUT P4, RZ, R5, 0x1, RZ, 0xc0, !PT ;  /* 0x0000000105ff7812 */ /* 0x000fe2000788c0ff */
[----:B------:R-:W-:Y:S01]  /*c530*/  IMAD.X R129, R237, 0x1, R70, P5 ;  /* 0x00000001ed817824 */ /* 0x000fe200028e0646 */
[----:B------:R-:W-:Y:S01]  /*c540*/  ISETP.GE.AND P5, PT, R216, R219, PT ;  /* 0x000000dbd800720c */ /* 0x000fe20003fa6270 */
[----:B------:R-:W-:Y:S01]  /*c550*/  IMAD.U32 R5, RZ, RZ, UR4 ;  /* 0x00000004ff057e24 */ /* 0x000fe2000f8e00ff */
[----:B------:R-:W-:Y:S01]  /*c560*/  USHF.R.U64 UR4, UR4, 0x1, URZ ;  /* 0x0000000104047899 */ /* 0x000fe200080012ff */
[----:B------:R1:W-:Y:S01]  /*c570*/  LDGSTS.E [R252+0x180e8], desc[UR32][R126.64], P6 ;  /* 0x180e80007efc7fae */ /* 0x0003e2000b1a1020 */
[----:B----4-:R-:W-:Y:S02]  /*c580*/  IADD3 R120, P6, PT, R238, R69, RZ ;  /* 0x00000045ee787210 */ /* 0x010fe40007fde0ff */
[----:B------:R-:W-:Y:S01]  /*c590*/  ULOP3.LUT UP1, URZ, UR4, 0x1, URZ, 0xc0, !UPT ;  /* 0x0000000104ff7892 */ /* 0x000fe2000f82c0ff */
[----:B------:R2:W-:Y:S01]  /*c5a0*/  LDGSTS.E [R252+0x180ec], desc[UR32][R124.64], P3 ;  /* 0x180ec0007cfc7fae */ /* 0x0005e200099a1020 */
[----:B------:R-:W-:-:S02]  /*c5b0*/  ISETP.GT.AND P3, PT, R205, 0xbf, PT ;  /* 0x000000bfcd00780c */ /* 0x000fc40003f64270 */
[----:B------:R-:W-:Y:S02]  /*c5c0*/  SHF.R.U64 R5, R5, 0x2, RZ ;  /* 0x0000000205057819 */ /* 0x000fe400000012ff */
[----:B-1----:R-:W-:Y:S01]  /*c5d0*/  SEL R126, RZ, 0x4, P5 ;  /* 0x00000004ff7e7807 */ /* 0x002fe20002800000 */
[----:B------:R-:W-:Y:S01]  /*c5e0*/  IMAD.X R121, R239, 0x1, R70, P6 ;  /* 0x00000001ef797824 */ /* 0x000fe200030e0646 */
[----:B------:R-:W-:Y:S01]  /*c5f0*/  PLOP3.LUT P6, PT, PT, PT, UP1, 0x40, 0x4 ;  /* 0x000000000004781c */ /* 0x000fe20003fce818 */
[----:B------:R1:W-:Y:S01]  /*c600*/  LDGSTS.E [R252+0x180f0], desc[UR32][R108.64], P4 ;  /* 0x180f00006cfc7fae */ /* 0x0003e2000a1a1020 */
[----:B------:R-:W-:Y:S02]  /*c610*/  SEL R126, R126, RZ, P3 ;  /* 0x000000ff7e7e7207 */ /* 0x000fe40001800000 */
[----:B------:R-:W-:Y:S02]  /*c620*/  LOP3.LUT P3, RZ, R5, 0x1, RZ, 0xc0, !PT ;  /* 0x0000000105ff7812 */ /* 0x000fe4000786c0ff */
[----:B------:R-:W-:-:S11]  /*c630*/  ISETP.NE.U32.AND P4, PT, R126, RZ, PT ;  /* 0x000000ff7e00720c */ /* 0x000fd60003f85070 */
[----:B------:R3:W-:Y:S04]  /*c640*/  LDGSTS.E [R252+0x180f4], desc[UR32][R110.64], P3 ;  /* 0x180f40006efc7fae */ /* 0x0007e800099a1020 */
[----:B------:R3:W-:Y:S04]  /*c650*/  LDGSTS.E [R252+0x180f8], desc[UR32][R112.64], !P6 ;  /* 0x180f800070fc7fae */ /* 0x0007e8000f1a1020 */
[----:B------:R3:W-:Y:S04]  /*c660*/  LDGSTS.E [R252+0x180fc], desc[UR32][R114.64], !P1 ;  /* 0x180fc00072fc7fae */ /* 0x0007e8000c9a1020 */
[----:B------:R-:W0:Y:S04]  /*c670*/  LDGDEPBAR ;  /* 0x00000000000079af */ /* 0x000e280000000000 */
[----:B------:R3:W-:Y:S04]  /*c680*/  LDGSTS.E [R76+0x10000], desc[UR32][R214.64], P4 ;  /* 0x10000000d64c7fae */ /* 0x0007e8000a1a1020 */
        /* <DEDUP_REMOVED lines=42> */
[----:B------:R3:W-:Y:S01]  /*c930*/  LDGSTS.E [R73+0x12e00], desc[UR32][R94.64], P4 ;  /* 0x12e000005e497fae */ /* 0x0007e2000a1a1020 */
[----:B--2---:R-:W-:-:S03]  /*c940*/  IADD3 R124, P5, PT, R240, R69, RZ ;  /* 0x00000045f07c7210 */ /* 0x004fc60007fbe0ff */
[----:B------:R3:W-:Y:S04]  /*c950*/  LDGSTS.E [R73+0x13200], desc[UR32][R96.64], P4 ;  /* 0x1320000060497fae */ /* 0x0007e8000a1a1020 */
[----:B------:R3:W-:Y:S04]  /*c960*/  LDGSTS.E [R73+0x13600], desc[UR32][R98.64], P4 ;  /* 0x1360000062497fae */ /* 0x0007e8000a1a1020 */
[----:B------:R3:W-:Y:S04]  /*c970*/  LDGSTS.E [R73+0x13a00], desc[UR32][R100.64], P4 ;  /* 0x13a0000064497fae */ /* 0x0007e8000a1a1020 */
[----:B------:R3:W-:Y:S04]  /*c980*/  LDGSTS.E [R73+0x13e00], desc[UR32][R102.64], P4 ;  /* 0x13e0000066497fae */ /* 0x0007e8000a1a1020 */
[----:B------:R3:W-:Y:S01]  /*c990*/  LDGSTS.E [R72+0x10300], desc[UR32][R104.64], P4 ;  /* 0x1030000068487fae */ /* 0x0007e2000a1a1020 */
[----:B------:R-:W-:-:S03]  /*c9a0*/  IMAD.X R125, R241, 0x1, R70, P5 ;  /* 0x00000001f17d7824 */ /* 0x000fc600028e0646 */
[----:B------:R3:W-:Y:S01]  /*c9b0*/  LDGSTS.E [R72+0x10700], desc[UR32][R106.64], P4 ;  /* 0x107000006a487fae */ /* 0x0007e2000a1a1020 */
[----:B------:R-:W-:-:S03]  /*c9c0*/  ISETP.GE.AND P1, PT, R205, 0x80, PT ;  /* 0x00000080cd00780c */ /* 0x000fc60003f26270 */
[----:B------:R3:W-:Y:S01]  /*c9d0*/  LDGSTS.E [R72+0x10b00], desc[UR32][R116.64], P4 ;  /* 0x10b0000074487fae */ /* 0x0007e2000a1a1020 */
[----:B-1----:R-:W-:-:S03]  /*c9e0*/  IADD3 R108, P5, PT, R242, R69, RZ ;  /* 0x00000045f26c7210 */ /* 0x002fc60007fbe0ff */
[----:B------:R3:W-:Y:S04]  /*c9f0*/  LDGSTS.E [R72+0x10f00], desc[UR32][R118.64], P4 ;  /* 0x10f0000076487fae */ /* 0x0007e8000a1a1020 */
[----:B------:R3:W-:Y:S04]  /*ca00*/  LDGSTS.E [R72+0x11300], desc[UR32][R122.64], P4 ;  /* 0x113000007a487fae */ /* 0x0007e8000a1a1020 */
[----:B------:R3:W-:Y:S04]  /*ca10*/  LDGSTS.E [R72+0x11700], desc[UR32][R212.64], P4 ;  /* 0x11700000d4487fae */ /* 0x0007e8000a1a1020 */
[----:B------:R3:W-:Y:S01]  /*ca20*/  LDGSTS.E [R72+0x11b00], desc[UR32][R206.64], P4 ;  /* 0x11b00000ce487fae */ /* 0x0007e2000a1a1020 */
[----:B------:R-:W-:-:S03]  /*ca30*/  IMAD.X R109, R243, 0x1, R70, P5 ;  /* 0x00000001f36d7824 */ /* 0x000fc600028e0646 */
[----:B------:R3:W-:Y:S04]  /*ca40*/  LDGSTS.E [R72+0x11f00], desc[UR32][R208.64], P4 ;  /* 0x11f00000d0487fae */ /* 0x0007e8000a1a1020 */
[----:B------:R3:W-:Y:S04]  /*ca50*/  LDGSTS.E [R72+0x12300], desc[UR32][R210.64], P4 ;  /* 0x12300000d2487fae */ /* 0x0007e8000a1a1020 */
[----:B------:R3:W-:Y:S04]  /*ca60*/  LDGSTS.E [R72+0x12700], desc[UR32][R200.64], P4 ;  /* 0x12700000c8487fae */ /* 0x0007e8000a1a1020 */
[----:B------:R3:W-:Y:S04]  /*ca70*/  LDGSTS.E [R72+0x12b00], desc[UR32][R194.64], P4 ;  /* 0x12b00000c2487fae */ /* 0x0007e8000a1a1020 */
[----:B------:R3:W-:Y:S04]  /*ca80*/  LDGSTS.E [R72+0x12f00], desc[UR32][R188.64], P4 ;  /* 0x12f00000bc487fae */ /* 0x0007e8000a1a1020 */
[----:B------:R3:W-:Y:S01]  /*ca90*/  LDGSTS.E [R72+0x13300], desc[UR32][R128.64], P4 ;  /* 0x1330000080487fae */ /* 0x0007e2000a1a1020 */
[----:B------:R-:W-:-:S03]  /*caa0*/  UMOV UR4, URZ ;  /* 0x000000ff00047c82 */ /* 0x000fc60008000000 */
[----:B------:R3:W-:Y:S04]  /*cab0*/  LDGSTS.E [R72+0x13700], desc[UR32][R120.64], P4 ;  /* 0x1370000078487fae */ /* 0x0007e8000a1a1020 */
[----:B------:R3:W-:Y:S04]  /*cac0*/  LDGSTS.E [R72+0x13b00], desc[UR32][R124.64], P4 ;  /* 0x13b000007c487fae */ /* 0x0007e8000a1a1020 */
[----:B------:R3:W-:Y:S01]  /*cad0*/  LDGSTS.E [R72+0x13f00], desc[UR32][R108.64], P4 ;  /* 0x13f000006c487fae */ /* 0x0007e2000a1a1020 */
[----:B------:R-:W-:-:S03]  /*cae0*/  ISETP.GE.AND P6, PT, R205, 0x40, PT ;  /* 0x00000040cd00780c */ /* 0x000fc60003fc6270 */
[----:B------:R-:W0:Y:S01]  /*caf0*/  LDGDEPBAR ;  /* 0x00000000000079af */ /* 0x000e220000000000 */
[----:B------:R-:W-:Y:S09]  /*cb00*/  @!P1 BRA `(.L_x_8) ;  /* 0x00000064008c9947 */ /* 0x000ff20003800000 */
[----:B---3--:R-:W2:Y:S01]  /*cb10*/  LDL.LU R214, [R1+0x1c8] ;  /* 0x0001c80001d67983 */ /* 0x008ea20000300800 */
[----:B------:R-:W-:Y:S01]  /*cb20*/  SHF.R.S32.HI R215, RZ, 0x1f, R79 ;  /* 0x0000001fffd77819 */ /* 0x000fe2000001144f */
[----:B------:R-:W1:Y:S02]  /*cb30*/  LDC.64 R28, c[0x0][0x388] ;  /* 0x0000e200ff1c7b82 */ /* 0x000e640000000a00 */
[----:B------:R-:W3:Y:S04]  /*cb40*/  LDL.LU R227, [R1+0x1ec] ;  /* 0x0001ec0001e37983 */ /* 0x000ee80000300800 */
[----:B------:R-:W4:Y:S02]  /*cb50*/  LDL.LU R224, [R1+0x1f0] ;  /* 0x0001f00001e07983 */ /* 0x000f240000300800 */
[----:B------:R-:W1:Y:S02]  /*cb60*/  LDC.64 R26, c[0x0][0x380] ;  /* 0x0000e000ff1a7b82 */ /* 0x000e640000000a00 */
[----:B------:R-:W4:Y:S04]  /*cb70*/  LDL.LU R225, [R1+0x1f4] ;  /* 0x0001f40001e17983 */ /* 0x000f280000300800 */
[----:B------:R-:W4:Y:S04]  /*cb80*/  LDL.LU R222, [R1+0x1cc] ;  /* 0x0001cc0001de7983 */ /* 0x000f280000300800 */
[----:B------:R-:W4:Y:S04]  /*cb90*/  LDL.LU R223, [R1+0x1fc] ;  /* 0x0001fc0001df7983 */ /* 0x000f280000300800 */
[----:B------:R-:W4:Y:S04]  /*cba0*/  LDL.LU R220, [R1+0x200] ;  /* 0x0002000001dc7983 */ /* 0x000f280000300800 */
[----:B------:R-:W4:Y:S04]  /*cbb0*/  LDL.LU R221, [R1+0x204] ;  /* 0x0002040001dd7983 */ /* 0x000f280000300800 */
[----:B------:R-:W4:Y:S04]  /*cbc0*/  LDL.LU R219, [R1+0x1d0] ;  /* 0x0001d00001db7983 */ /* 0x000f280000300800 */
[----:B------:R-:W4:Y:S01]  /*cbd0*/  LDL.LU R217, [R1+0x20c] ;  /* 0x00020c0001d97983 */ /* 0x000f220000300800 */
[----:B------:R-:W-:-:S03]  /*cbe0*/  IMAD R76, R215, 0xc, RZ ;  /* 0x0000000cd74c7824 */ /* 0x000fc600078e02ff */
[----:B------:R-:W-:Y:S04]  /*cbf0*/  STL [R1+0x32c], R70 ;  /* 0x00032c4601007387 */ /* 0x000fe80000100800 */
[----:B------:R-:W-:Y:S04]  /*cc00*/  STL [R1+0x328], R69 ;  /* 0x0003284501007387 */ /* 0x000fe80000100800 */
[----:B------:R1:W-:Y:S01]  /*cc10*/  STL [R1+0x324], R68 ;  /* 0x0003244401007387 */ /* 0x0003e20000100800 */
[----:B------:R-:W-:-:S03]  /*cc20*/  SHF.R.S32.HI R206, RZ, 0x1f, R77 ;  /* 0x0000001fffce7819 */ /* 0x000fc6000001144d */
[----:B------:R1:W-:Y:S04]  /*cc30*/  STL [R1+0x320], R3 ;  /* 0x0003200301007387 */ /* 0x0003e80000100800 */
[----:B------:R-:W-:Y:S04]  /*cc40*/  STL [R1+0x318], R2 ;  /* 0x0003180201007387 */ /* 0x000fe80000100800 */
[----:B------:R-:W4:Y:S04]  /*cc50*/  LDL.LU R215, [R1+0x210] ;  /* 0x0002100001d77983 */ /* 0x000f280000300800 */
[----:B------:R-:W4:Y:S04]  /*cc60*/  LDL.LU R218, [R1+0x214] ;  /* 0x0002140001da7983 */ /* 0x000f280000300800 */
[----:B------:R-:W4:Y:S04]  /*cc70*/  LDL.LU R216, [R1+0x1d4] ;  /* 0x0001d40001d87983 */ /* 0x000f280000300800 */
[----:B------:R-:W4:Y:S01]  /*cc80*/  LDL.LU R226, [R1+0x218] ;  /* 0x0002180001e27983 */ /* 0x000f220000300800 */
[----:B-1----:R-:W-:-:S04]  /*cc90*/  IMAD.WIDE.U32 R28, R79, 0xc, R28 ;  /* 0x0000000c4f1c7825 */ /* 0x002fc800078e001c */
[----:B------:R-:W-:Y:S01]  /*cca0*/  IMAD.WIDE.U32 R26, R71, 0xc, R26 ;  /* 0x0000000c471a7825 */ /* 0x000fe200078e001a */
[----:B--2---:R-:W-:-:S04]  /*ccb0*/  IADD3 R113, P4, PT, R77, R214, RZ ;  /* 0x000000d64d717210 */ /* 0x004fc80007f9e0ff */
[----:B------:R-:W-:Y:S02]  /*ccc0*/  LEA.HI.X.SX32 R119, R214, R206, 0x1, P4 ;  /* 0x000000ced6777211 */ /* 0x000fe400020f0eff */
[----:B------:R-:W2:Y:S01]  /*ccd0*/  LDL.LU R214, [R1+0x21c] ;  /* 0x00021c0001d67983 */ /* 0x000ea20000300800 */
[C---:B---3--:R-:W-:Y:S02]  /*cce0*/  IADD3 R107, P5, PT, R77.reuse, R227, RZ ;  /* 0x000000e34d6b7210 */ /* 0x048fe40007fbe0ff */
[C---:B----4-:R-:W-:Y:S02]  /*ccf0*/  IADD3 R101, P1, PT, R77.reuse, R224, RZ ;  /* 0x000000e04d657210 */ /* 0x050fe40007f3e0ff */
[----:B------:R-:W-:Y:S02]  /*cd00*/  IADD3 R95, P3, PT, R77, R225, RZ ;  /* 0x000000e14d5f7210 */ /* 0x000fe40007f7e0ff */
[----:B------:R-:W-:Y:S02]  /*cd10*/  LEA.HI.X.SX32 R117, R227, R206, 0x1, P5 ;  /* 0x000000cee3757211 */ /* 0x000fe400028f0eff */
[----:B------:R-:W-:Y:S01]  /*cd20*/  IADD3 R91, P4, PT, R77, R222, RZ ;  /* 0x000000de4d5b7210 */ /* 0x000fe20007f9e0ff */
[----:B------:R-:W3:Y:S01]  /*cd30*/  LDL.LU R227, [R1+0x220] ;  /* 0x0002200001e37983 */ /* 0x000ee20000300800 */
[----:B------:R-:W-:-:S02]  /*cd40*/  LEA.HI.X.SX32 R115, R224, R206, 0x1, P1 ;  /* 0x000000cee0737211 */ /* 0x000fc400008f0eff */
[----:B------:R-:W-:Y:S01]  /*cd50*/  IADD3 R87, P5, PT, R77, R223, RZ ;  /* 0x000000df4d577210 */ /* 0x000fe20007fbe0ff */
[----:B------:R-:W4:Y:S01]  /*cd60*/  LDL.LU R224, [R1+0x1d8] ;  /* 0x0001d80001e07983 */ /* 0x000f220000300800 */
[----:B------:R-:W-:Y:S02]  /*cd70*/  LEA.HI.X.SX32 R111, R225, R206, 0x1, P3 ;  /* 0x000000cee16f7211 */ /* 0x000fe400018f0eff */
[C---:B------:R-:W-:Y:S01]  /*cd80*/  IADD3 R83, P1, PT, R77.reuse, R220, RZ ;  /* 0x000000dc4d537210 */ /* 0x040fe20007f3e0ff */
[----:B------:R-:W4:Y:S01]  /*cd90*/  LDL.LU R225, [R1+0x224] ;  /* 0x0002240001e17983 */ /* 0x000f220000300800 */
[-C--:B------:R-:W-:Y:S02]  /*cda0*/  LEA.HI.X.SX32 R109, R222, R206.reuse, 0x1, P4 ;  /* 0x000000cede6d7211 */ /* 0x080fe400020f0eff */
[----:B------:R-:W-:Y:S01]  /*cdb0*/  IADD3 R79, P3, PT, R77, R221, RZ ;  /* 0x000000dd4d4f7210 */ /* 0x000fe20007f7e0ff */
[----:B------:R-:W4:Y:S01]  /*cdc0*/  LDL.LU R222, [R1+0x228] ;  /* 0x0002280001de7983 */ /* 0x000f220000300800 */
[----:B------:R-:W-:-:S02]  /*cdd0*/  LEA.HI.X.SX32 R105, R223, R206, 0x1, P5 ;  /* 0x000000cedf697211 */ /* 0x000fc400028f0eff */
[C---:B------:R-:W-:Y:S01]  /*cde0*/  IADD3 R66, P4, PT, R77.reuse, R219, RZ ;  /* 0x000000db4d427210 */ /* 0x040fe20007f9e0ff */
[----:B------:R-:W4:Y:S01]  /*cdf0*/  LDL.LU R223, [R1+0x22c] ;  /* 0x00022c0001df7983 */ /* 0x000f220000300800 */
[-C--:B------:R-:W-:Y:S02]  /*ce00*/  LEA.HI.X.SX32 R103, R220, R206.reuse, 0x1, P1 ;  /* 0x000000cedc677211 */ /* 0x080fe400008f0eff */
[----:B------:R-:W-:Y:S01]  /*ce10*/  IADD3 R64, P5, PT, R77, R217, RZ ;  /* 0x000000d94d407210 */ /* 0x000fe20007fbe0ff */
[----:B------:R-:W4:Y:S01]  /*ce20*/  LDL.LU R220, [R1+0x1dc] ;  /* 0x0001dc0001dc7983 */ /* 0x000f220000300800 */
[-C--:B------:R-:W-:Y:S02]  /*ce30*/  LEA.HI.X.SX32 R99, R221, R206.reuse, 0x1, P3 ;  /* 0x000000cedd637211 */ /* 0x080fe400018f0eff */
[-C--:B------:R-:W-:Y:S01]  /*ce40*/  LEA.HI.X.SX32 R97, R219, R206.reuse, 0x1, P4 ;  /* 0x000000cedb617211 */ /* 0x080fe200020f0eff */
[----:B------:R-:W4:Y:S01]  /*ce50*/  LDL.LU R221, [R1+0x230] ;  /* 0x0002300001dd7983 */ /* 0x000f220000300800 */
[----:B------:R-:W-:-:S03]  /*ce60*/  LEA.HI.X.SX32 R93, R217, R206, 0x1, P5 ;  /* 0x000000ced95d7211 */ /* 0x000fc600028f0eff */
[----:B------:R-:W4:Y:S04]  /*ce70*/  LDL.LU R219, [R1+0x234] ;  /* 0x0002340001db7983 */ /* 0x000f280000300800 */
[----:B------:R-:W4:Y:S01]  /*ce80*/  LDL.LU R217, [R1+0x238] ;  /* 0x0002380001d97983 */ /* 0x000f220000300800 */
[C---:B------:R-:W-:Y:S02]  /*ce90*/  IADD3 R62, P1, PT, R77.reuse, R215, RZ ;  /* 0x000000d74d3e7210 */ /* 0x040fe40007f3e0ff */
[----:B------:R-:W-:Y:S02]  /*cea0*/  IADD3 R60, P3, PT, R77, R218, RZ ;  /* 0x000000da4d3c7210 */ /* 0x000fe40007f7e0ff */
[----:B------:R-:W-:Y:S02]  /*ceb0*/  LEA.HI.X.SX32 R89, R215, R206, 0x1, P1 ;  /* 0x000000ced7597211 */ /* 0x000fe400008f0eff */
[----:B------:R-:W-:Y:S01]  /*cec0*/  IADD3 R58, P4, PT, R77, R216, RZ ;  /* 0x000000d84d3a7210 */ /* 0x000fe20007f9e0ff */
[----:B------:R-:W4:Y:S01]  /*ced0*/  LDL.LU R215, [R1+0x1e0] ;  /* 0x0001e00001d77983 */ /* 0x000f220000300800 */
[----:B------:R-:W-:-:S02]  /*cee0*/  LEA.HI.X.SX32 R85, R218, R206, 0x1, P3 ;  /* 0x000000ceda557211 */ /* 0x000fc400018f0eff */
[----:B------:R-:W-:Y:S01]  /*cef0*/  LEA.HI.X.SX32 R81, R216, R206, 0x1, P4 ;  /* 0x000000ced8517211 */ /* 0x000fe200020f0eff */
[----:B------:R-:W4:Y:S04]  /*cf00*/  LDL.LU R218, [R1+0x23c] ;  /* 0x00023c0001da7983 */ /* 0x000f280000300800 */
[----:B------:R-:W4:Y:S04]  /*cf10*/  LDL.LU R216, [R1+0x240] ;  /* 0x0002400001d87983 */ /* 0x000f280000300800 */
[----:B------:R-:W4:Y:S01]  /*cf20*/  LDL.LU R229, [R1+0x244] ;  /* 0x0002440001e57983 */ /* 0x000f220000300800 */
[----:B--2---:R-:W-:-:S04]  /*cf30*/  IADD3 R54, P1, PT, R77, R214, RZ ;  /* 0x000000d64d367210 */ /* 0x004fc80007f3e0ff */
[----:B------:R-:W-:Y:S02]  /*cf40*/  LEA.HI.X.SX32 R65, R214, R206, 0x1, P1 ;  /* 0x000000ced6417211 */ /* 0x000fe400008f0eff */
[----:B------:R-:W2:Y:S01]  /*cf50*/  LDL.LU R214, [R1+0x1e4] ;  /* 0x0001e40001d67983 */ /* 0x000ea20000300800 */
[C---:B------:R-:W-:Y:S02]  /*cf60*/  IADD3 R56, P5, PT, R77.reuse, R226, RZ ;  /* 0x000000e24d387210 */ /* 0x040fe40007fbe0ff */
[C---:B---3--:R-:W-:Y:S02]  /*cf70*/  IADD3 R52, P3, PT, R77.reuse, R227, RZ ;  /* 0x000000e34d347210 */ /* 0x048fe40007f7e0ff */
[----:B------:R-:W-:Y:S02]  /*cf80*/  LEA.HI.X.SX32 R67, R226, R206, 0x1, P5 ;  /* 0x000000cee2437211 */ /* 0x000fe400028f0eff */
[----:B----4-:R-:W-:Y:S01]  /*cf90*/  IADD3 R50, P4, PT, R77, R224, RZ ;  /* 0x000000e04d327210 */ /* 0x010fe20007f9e0ff */
[----:B------:R-:W3:Y:S01]  /*cfa0*/  LDL.LU R226, [R1+0x248] ;  /* 0x0002480001e27983 */ /* 0x000ee20000300800 */
[----:B------:R-:W-:-:S02]  /*cfb0*/  LEA.HI.X.SX32 R63, R227, R206, 0x1, P3 ;  /* 0x000000cee33f7211 */ /* 0x000fc400018f0eff */
[C---:B------:R-:W-:Y:S01]  /*cfc0*/  IADD3 R48, P5, PT, R77.reuse, R225, RZ ;  /* 0x000000e14d307210 */ /* 0x040fe20007fbe0ff */
[----:B------:R-:W4:Y:S01]  /*cfd0*/  LDL.LU R227, [R1+0x24c] ;  /* 0x00024c0001e37983 */ /* 0x000f220000300800 */
[----:B------:R-:W-:Y:S02]  /*cfe0*/  LEA.HI.X.SX32 R61, R224, R206, 0x1, P4 ;  /* 0x000000cee03d7211 */ /* 0x000fe400020f0eff */
[----:B------:R-:W-:Y:S01]  /*cff0*/  IADD3 R46, P1, PT, R77, R222, RZ ;  /* 0x000000de4d2e7210 */ /* 0x000fe20007f3e0ff */
[----:B------:R-:W4:Y:S01]  /*d000*/  LDL.LU R224, [R1+0x250] ;  /* 0x0002500001e07983 */ /* 0x000f220000300800 */
[-C--:B------:R-:W-:Y:S02]  /*d010*/  LEA.HI.X.SX32 R59, R225, R206.reuse, 0x1, P5 ;  /* 0x000000cee13b7211 */ /* 0x080fe400028f0eff */
[----:B------:R-:W-:Y:S01]  /*d020*/  IADD3 R44, P3, PT, R77, R223, RZ ;  /* 0x000000df4d2c7210 */ /* 0x000fe20007f7e0ff */
[----:B------:R-:W4:Y:S01]  /*d030*/  LDL.LU R225, [R1+0x1e8] ;  /* 0x0001e80001e17983 */ /* 0x000f220000300800 */
[----:B------:R-:W-:-:S02]  /*d040*/  LEA.HI.X.SX32 R57, R222, R206, 0x1, P1 ;  /* 0x000000cede397211 */ /* 0x000fc400008f0eff */
[----:B------:R-:W-:Y:S01]  /*d050*/  IADD3 R42, P4, PT, R77, R220, RZ ;  /* 0x000000dc4d2a7210 */ /* 0x000fe20007f9e0ff */
[----:B------:R-:W4:Y:S01]  /*d060*/  LDL.LU R222, [R1+0x254] ;  /* 0x0002540001de7983 */ /* 0x000f220000300800 */
[-C--:B------:R-:W-:Y:S02]  /*d070*/  LEA.HI.X.SX32 R55, R223, R206.reuse, 0x1, P3 ;  /* 0x000000cedf377211 */ /* 0x080fe400018f0eff */
[C---:B------:R-:W-:Y:S01]  /*d080*/  IADD3 R40, P5, PT, R77.reuse, R221, RZ ;  /* 0x000000dd4d287210 */ /* 0x040fe20007fbe0ff */
        /* <DEDUP_REMOVED lines=8> */
[----:B------:R-:W-:Y:S01]  /*d110*/  LEA.HI.X.SX32 R47, R217, R206, 0x1, P3 ;  /* 0x000000ced92f7211 */ /* 0x000fe200018f0eff */
[----:B------:R-:W4:Y:S04]  /*d120*/  LDL.LU R219, [R1+0x260] ;  /* 0x0002600001db7983 */ /* 0x000f280000300800 */
[----:B------:R-:W4:Y:S01]  /*d130*/  LDL.LU R217, [R1+0x264] ;  /* 0x0002640001d97983 */ /* 0x000f220000300800 */
[----:B------:R-:W-:-:S02]  /*d140*/  IADD3 R34, P4, PT, R77, R215, RZ ;  /* 0x000000d74d227210 */ /* 0x000fc40007f9e0ff */
[----:B------:R-:W-:Y:S02]  /*d150*/  IADD3 R32, P5, PT, R77, R218, RZ ;  /* 0x000000da4d207210 */ /* 0x000fe40007fbe0ff */
[----:B------:R-:W-:Y:S02]  /*d160*/  LEA.HI.X.SX32 R45, R215, R206, 0x1, P4 ;  /* 0x000000ced72d7211 */ /* 0x000fe400020f0eff */
[C---:B------:R-:W-:Y:S01]  /*d170*/  IADD3 R30, P1, PT, R77.reuse, R216, RZ ;  /* 0x000000d84d1e7210 */ /* 0x040fe20007f3e0ff */
[----:B------:R-:W4:Y:S01]  /*d180*/  LDL.LU R215, [R1+0x268] ;  /* 0x0002680001d77983 */ /* 0x000f220000300800 */
[-C--:B------:R-:W-:Y:S02]  /*d190*/  LEA.HI.X.SX32 R43, R218, R206.reuse, 0x1, P5 ;  /* 0x000000ceda2b7211 */ /* 0x080fe400028f0eff */
[----:B------:R-:W-:Y:S01]  /*d1a0*/  LEA.HI.X.SX32 R41, R216, R206, 0x1, P1 ;  /* 0x000000ced8297211 */ /* 0x000fe200008f0eff */
[----:B------:R-:W4:Y:S04]  /*d1b0*/  LDL.LU R218, [R1+0x208] ;  /* 0x0002080001da7983 */ /* 0x000f280000300800 */
[----:B------:R-:W4:Y:S01]  /*d1c0*/  LDL.LU R216, [R1+0x26c] ;  /* 0x00026c0001d87983 */ /* 0x000f220000300800 */
[----:B--2---:R-:W-:-:S04]  /*d1d0*/  IADD3 R22, P4, PT, R77, R214, RZ ;  /* 0x000000d64d167210 */ /* 0x004fc80007f9e0ff */
[----:B------:R-:W-:Y:S02]  /*d1e0*/  LEA.HI.X.SX32 R37, R214, R206, 0x1, P4 ;  /* 0x000000ced6257211 */ /* 0x000fe400020f0eff */
[----:B------:R-:W2:Y:S04]  /*d1f0*/  LDL.LU R214, [R1+0x274] ;  /* 0x0002740001d67983 */ /* 0x000ea80000300800 */
[----:B------:R-:W2:Y:S01]  /*d200*/  LDL.LU R204, [R1+0x278] ;  /* 0x0002780001cc7983 */ /* 0x000ea20000300800 */
[C---:B------:R-:W-:Y:S02]  /*d210*/  IADD3 R24, P3, PT, R77.reuse, R229, RZ ;  /* 0x000000e54d187210 */ /* 0x040fe40007f7e0ff */
[C---:B---3--:R-:W-:Y:S01]  /*d220*/  IADD3 R20, P5, PT, R77.reuse, R226, RZ ;  /* 0x000000e24d147210 */ /* 0x048fe20007fbe0ff */
[----:B------:R-:W3:Y:S01]  /*d230*/  LDL.LU R228, [R1+0x270] ;  /* 0x0002700001e47983 */ /* 0x000ee20000300800 */
[----:B----4-:R-:W-:-:S02]  /*d240*/  IADD3 R18, P1, PT, R77, R227, RZ ;  /* 0x000000e34d127210 */ /* 0x010fc40007f3e0ff */
[----:B------:R-:W-:Y:S02]  /*d250*/  LEA.HI.X.SX32 R39, R229, R206, 0x1, P3 ;  /* 0x000000cee5277211 */ /* 0x000fe400018f0eff */
[C---:B------:R-:W-:Y:S01]  /*d260*/  IADD3 R16, P3, PT, R77.reuse, R224, RZ ;  /* 0x000000e04d107210 */ /* 0x040fe20007f7e0ff */
[----:B------:R-:W4:Y:S01]  /*d270*/  LDL.LU R229, [R1+0x27c] ;  /* 0x00027c0001e57983 */ /* 0x000f220000300800 */
[-C--:B------:R-:W-:Y:S02]  /*d280*/  LEA.HI.X.SX32 R35, R226, R206.reuse, 0x1, P5 ;  /* 0x000000cee2237211 */ /* 0x080fe400028f0eff */
[----:B------:R-:W-:Y:S01]  /*d290*/  IADD3 R14, P4, PT, R77, R225, RZ ;  /* 0x000000e14d0e7210 */ /* 0x000fe20007f9e0ff */
[----:B------:R-:W3:Y:S01]  /*d2a0*/  LDL.LU R226, [R1+0x280] ;  /* 0x0002800001e27983 */ /* 0x000ee20000300800 */
        /* <DEDUP_REMOVED lines=10> */
[----:B------:R-:W-:Y:S02]  /*d350*/  IADD3 R8, P4, PT, R77, R221, RZ ;  /* 0x000000dd4d087210 */ /* 0x000fe40007f9e0ff */
[----:B------:R-:W-:-:S02]  /*d360*/  LEA.HI.X.SX32 R21, R223, R206, 0x1, P1 ;  /* 0x000000cedf157211 */ /* 0x000fc400008f0eff */
[C---:B------:R-:W-:Y:S01]  /*d370*/  IADD3 R7, P5, PT, R77.reuse, R219, RZ ;  /* 0x000000db4d077210 */ /* 0x040fe20007fbe0ff */
[----:B------:R-:W4:Y:S01]  /*d380*/  LDL.LU R223, [R1+0x290] ;  /* 0x0002900001df7983 */ /* 0x000f220000300800 */
[-C--:B------:R-:W-:Y:S02]  /*d390*/  LEA.HI.X.SX32 R19, R220, R206.reuse, 0x1, P3 ;  /* 0x000000cedc137211 */ /* 0x080fe400018f0eff */
[----:B------:R-:W-:Y:S02]  /*d3a0*/  IADD3 R6, P1, PT, R77, R217, RZ ;  /* 0x000000d94d067210 */ /* 0x000fe40007f3e0ff */
[-C--:B------:R-:W-:Y:S02]  /*d3b0*/  LEA.HI.X.SX32 R17, R221, R206.reuse, 0x1, P4 ;  /* 0x000000cedd117211 */ /* 0x080fe400020f0eff */
        /* <DEDUP_REMOVED lines=8> */
[----:B------:R-:W-:Y:S01]  /*d440*/  IADD3 R249, P5, PT, R77, R216, RZ ;  /* 0x000000d84df97210 */ /* 0x000fe20007fbe0ff */
[----:B------:R-:W4:Y:S01]  /*d450*/  LDL.LU R215, [R1+0x2a0] ;  /* 0x0002a00001d77983 */ /* 0x000f220000300800 */
[----:B------:R-:W-:-:S03]  /*d460*/  LEA.HI.X.SX32 R252, R218, R206, 0x1, P4 ;  /* 0x000000cedafc7211 */ /* 0x000fc600020f0eff */
[----:B------:R-:W4:Y:S01]  /*d470*/  LDL.LU R222, [R1+0x2a4] ;  /* 0x0002a40001de7983 */ /* 0x000f220000300800 */
[----:B------:R-:W-:-:S03]  /*d480*/  LEA.HI.X.SX32 R250, R216, R206, 0x1, P5 ;  /* 0x000000ced8fa7211 */ /* 0x000fc600028f0eff */
[----:B------:R-:W4:Y:S04]  /*d490*/  LDL.LU R220, [R1+0x2a8] ;  /* 0x0002a80001dc7983 */ /* 0x000f280000300800 */
[----:B------:R-:W4:Y:S04]  /*d4a0*/  LDL.LU R218, [R1+0x2ac] ;  /* 0x0002ac0001da7983 */ /* 0x000f280000300800 */
[----:B------:R-:W4:Y:S01]  /*d4b0*/  LDL.LU R216, [R1+0x2b0] ;  /* 0x0002b00001d87983 */ /* 0x000f220000300800 */
[----:B--2---:R-:W-:-:S04]  /*d4c0*/  IADD3 R247, P1, PT, R77, R214, RZ ;  /* 0x000000d64df77210 */ /* 0x004fc80007f3e0ff */
[----:B------:R-:W-:Y:S02]  /*d4d0*/  LEA.HI.X.SX32 R248, R214, R206, 0x1, P1 ;  /* 0x000000ced6f87211 */ /* 0x000fe400008f0eff */
[----:B------:R-:W-:Y:S01]  /*d4e0*/  IADD3 R245, P3, PT, R77, R204, RZ ;  /* 0x000000cc4df57210 */ /* 0x000fe20007f7e0ff */
[----:B------:R-:W2:Y:S04]  /*d4f0*/  LDL.LU R214, [R1+0x2b4] ;  /* 0x0002b40001d67983 */ /* 0x000ea80000300800 */
[----:B------:R-:W2:Y:S01]  /*d500*/  LDL.LU R199, [R1+0x2b8] ;  /* 0x0002b80001c77983 */ /* 0x000ea20000300800 */
[----:B------:R-:W-:-:S03]  /*d510*/  LEA.HI.X.SX32 R246, R204, R206, 0x1, P3 ;  /* 0x000000ceccf67211 */ /* 0x000fc600018f0eff */
[----:B------:R-:W2:Y:S04]  /*d520*/  LDL.LU R202, [R1+0x2bc] ;  /* 0x0002bc0001ca7983 */ /* 0x000ea80000300800 */
[----:B------:R-:W2:Y:S04]  /*d530*/  LDL.LU R203, [R1+0x2c0] ;  /* 0x0002c00001cb7983 */ /* 0x000ea80000300800 */
[----:B------:R-:W2:Y:S01]  /*d540*/  LDL.LU R204, [R1+0x2c4] ;  /* 0x0002c40001cc7983 */ /* 0x000ea20000300800 */
[C---:B---3--:R-:W-:Y:S02]  /*d550*/  IADD3 R243, P4, PT, R77.reuse, R228, RZ ;  /* 0x000000e44df37210 */ /* 0x048fe40007f9e0ff */
[----:B----4-:R-:W-:-:S02]  /*d560*/  IADD3 R241, P5, PT, R77, R229, RZ ;  /* 0x000000e54df17210 */ /* 0x010fc40007fbe0ff */
[C---:B------:R-:W-:Y:S02]  /*d570*/  IADD3 R239, P1, PT, R77.reuse, R226, RZ ;  /* 0x000000e24def7210 */ /* 0x040fe40007f3e0ff */
[----:B------:R-:W-:Y:S02]  /*d580*/  IADD3 R237, P3, PT, R77, R227, RZ ;  /* 0x000000e34ded7210 */ /* 0x000fe40007f7e0ff */
[-C--:B------:R-:W-:Y:S02]  /*d590*/  LEA.HI.X.SX32 R244, R228, R206.reuse, 0x1, P4 ;  /* 0x000000cee4f47211 */ /* 0x080fe400020f0eff */
[-C--:B------:R-:W-:Y:S02]  /*d5a0*/  LEA.HI.X.SX32 R242, R229, R206.reuse, 0x1, P5 ;  /* 0x000000cee5f27211 */ /* 0x080fe400028f0eff */
[----:B------:R-:W-:Y:S02]  /*d5b0*/  LEA.HI.X.SX32 R240, R226, R206, 0x1, P1 ;  /* 0x000000cee2f07211 */ /* 0x000fe400008f0eff */
[----:B------:R-:W-:-:S02]  /*d5c0*/  IADD3 R235, P4, PT, R77, R224, RZ ;  /* 0x000000e04deb7210 */ /* 0x000fc40007f9e0ff */
[C---:B------:R-:W-:Y:S02]  /*d5d0*/  IADD3 R233, P5, PT, R77.reuse, R225, RZ ;  /* 0x000000e14de97210 */ /* 0x040fe40007fbe0ff */
[----:B------:R-:W-:Y:S02]  /*d5e0*/  IADD3 R231, P1, PT, R77, R223, RZ ;  /* 0x000000df4de77210 */ /* 0x000fe40007f3e0ff */
[-C--:B------:R-:W-:Y:S02]  /*d5f0*/  LEA.HI.X.SX32 R238, R227, R206.reuse, 0x1, P3 ;  /* 0x000000cee3ee7211 */ /* 0x080fe400018f0eff */
[----:B------:R-:W-:Y:S02]  /*d600*/  IADD3 R229, P3, PT, R77, R221, RZ ;  /* 0x000000dd4de57210 */ /* 0x000fe40007f7e0ff */
[-C--:B------:R-:W-:Y:S02]  /*d610*/  LEA.HI.X.SX32 R236, R224, R206.reuse, 0x1, P4 ;  /* 0x000000cee0ec7211 */ /* 0x080fe400020f0eff */
[----:B------:R-:W-:-:S02]  /*d620*/  LEA.HI.X.SX32 R234, R225, R206, 0x1, P5 ;  /* 0x000000cee1ea7211 */ /* 0x000fc400028f0eff */
[-C--:B------:R-:W-:Y:S02]  /*d630*/  LEA.HI.X.SX32 R232, R223, R206.reuse, 0x1, P1 ;  /* 0x000000cedfe87211 */ /* 0x080fe400008f0eff */
[C---:B------:R-:W-:Y:S02]  /*d640*/  IADD3 R227, P4, PT, R77.reuse, R219, RZ ;  /* 0x000000db4de37210 */ /* 0x040fe40007f9e0ff */
[----:B------:R-:W-:Y:S02]  /*d650*/  IADD3 R225, P5, PT, R77, R217, RZ ;  /* 0x000000d94de17210 */ /* 0x000fe40007fbe0ff */
[-C--:B------:R-:W-:Y:S02]  /*d660*/  LEA.HI.X.SX32 R230, R221, R206.reuse, 0x1, P3 ;  /* 0x000000cedde67211 */ /* 0x080fe400018f0eff */
[-C--:B------:R-:W-:Y:S02]  /*d670*/  LEA.HI.X.SX32 R228, R219, R206.reuse, 0x1, P4 ;  /* 0x000000cedbe47211 */ /* 0x080fe400020f0eff */
[----:B------:R-:W-:-:S02]  /*d680*/  LEA.HI.X.SX32 R226, R217, R206, 0x1, P5 ;  /* 0x000000ced9e27211 */ /* 0x000fc400028f0eff */
[C---:B------:R-:W-:Y:S02]  /*d690*/  IADD3 R223, P1, PT, R77.reuse, R215, RZ ;  /* 0x000000d74ddf7210 */ /* 0x040fe40007f3e0ff */
[----:B------:R-:W-:Y:S02]  /*d6a0*/  IADD3 R221, P3, PT, R77, R222, RZ ;  /* 0x000000de4ddd7210 */ /* 0x000fe40007f7e0ff */
[----:B------:R-:W-:Y:S02]  /*d6b0*/  LEA.HI.X.SX32 R224, R215, R206, 0x1, P1 ;  /* 0x000000ced7e07211 */ /* 0x000fe400008f0eff */
[C---:B------:R-:W-:Y:S02]  /*d6c0*/  IADD3 R219, P4, PT, R77.reuse, R220, RZ ;  /* 0x000000dc4ddb7210 */ /* 0x040fe40007f9e0ff */
[----:B------:R-:W-:Y:S02]  /*d6d0*/  LEA.HI.X.SX32 R222, R222, R206, 0x1, P3 ;  /* 0x000000cedede7211 */ /* 0x000fe400018f0eff */
[----:B------:R-:W-:-:S02]  /*d6e0*/  IADD3 R217, P5, PT, R77, R218, RZ ;  /* 0x000000da4dd97210 */ /* 0x000fc40007fbe0ff */
[----:B------:R-:W-:Y:S02]  /*d6f0*/  IADD3 R215, P1, PT, R77, R216, RZ ;  /* 0x000000d84dd77210 */ /* 0x000fe40007f3e0ff */
[-C--:B------:R-:W-:Y:S02]  /*d700*/  LEA.HI.X.SX32 R220, R220, R206.reuse, 0x1, P4 ;  /* 0x000000cedcdc7211 */ /* 0x080fe400020f0eff */
[-C--:B------:R-:W-:Y:S02]  /*d710*/  LEA.HI.X.SX32 R218, R218, R206.reuse, 0x1, P5 ;  /* 0x000000cedada7211 */ /* 0x080fe400028f0eff */
[----:B------:R-:W-:Y:S01]  /*d720*/  LEA.HI.X.SX32 R216, R216, R206, 0x1, P1 ;  /* 0x000000ced8d87211 */ /* 0x000fe200008f0eff */
[----:B------:R-:W-:Y:S01]  /*d730*/  IMAD.MOV.U32 R72, RZ, RZ, R26 ;  /* 0x000000ffff487224 */ /* 0x000fe200078e001a */
[----:B------:R-:W-:Y:S01]  /*d740*/  SHF.R.S32.HI R26, RZ, 0x1f, R75 ;  /* 0x0000001fff1a7819 */ /* 0x000fe2000001144b */
[C---:B------:R-:W-:Y:S02]  /*d750*/  IMAD R196, R78.reuse, 0x3b, RZ ;  /* 0x0000003b4ec47824 */ /* 0x040fe400078e02ff */
[----:B------:R-:W-:-:S02]  /*d760*/  IMAD R187, R78, 0x3a, RZ ;  /* 0x0000003a4ebb7824 */ /* 0x000fc400078e02ff */
[C---:B------:R-:W-:Y:S02]  /*d770*/  IMAD R191, R78.reuse, 0x3d, RZ ;  /* 0x0000003d4ebf7824 */ /* 0x040fe400078e02ff */
[----:B------:R-:W-:Y:S02]  /*d780*/  IMAD R186, R78, 0x37, RZ ;  /* 0x000000374eba7824 */ /* 0x000fe400078e02ff */
[----:B------:R-:W-:Y:S02]  /*d790*/  IMAD R71, R4, 0xc, RZ ;  /* 0x0000000c04477824 */ /* 0x000fe400078e02ff */
[C---:B------:R-:W-:Y:S02]  /*d7a0*/  IMAD R198, R78.reuse, 0x3c, RZ ;  /* 0x0000003c4ec67824 */ /* 0x040fe400078e02ff */
[C---:B------:R-:W-:Y:S02]  /*d7b0*/  IMAD R192, R78.reuse, 0x39, RZ ;  /* 0x000000394ec07824 */ /* 0x040fe400078e02ff */
[----:B------:R-:W-:-:S02]  /*d7c0*/  IMAD R185, R78, 0x36, RZ ;  /* 0x000000364eb97824 */ /* 0x000fc400078e02ff */
[----:B------:R-:W-:Y:S02]  /*d7d0*/  IMAD.IADD R71, R27, 0x1, R71 ;  /* 0x000000011b477824 */ /* 0x000fe400078e0247 */
[C---:B------:R-:W-:Y:S02]  /*d7e0*/  IMAD R190, R78.reuse, 0x38, RZ ;  /* 0x000000384ebe7824 */ /* 0x040fe400078e02ff */
[C---:B------:R-:W-:Y:S02]  /*d7f0*/  IMAD R182, R78.reuse, 0x35, RZ ;  /* 0x000000354eb67824 */ /* 0x040fe400078e02ff */
[----:B------:R-:W-:Y:S02]  /*d800*/  IMAD.MOV.U32 R73, RZ, RZ, R28 ;  /* 0x000000ffff497224 */ /* 0x000fe400078e001c */
[----:B------:R-:W-:Y:S02]  /*d810*/  IMAD R183, R78, 0x34, RZ ;  /* 0x000000344eb77824 */ /* 0x000fe400078e02ff */
[----:B------:R-:W-:-:S05]  /*d820*/  IMAD.IADD R76, R29, 0x1, R76 ;  /* 0x000000011d4c7824 */ /* 0x000fca00078e024c */
[----:B------:R-:W-:Y:S04]  /*d830*/  STL [R1+0x330], R76 ;  /* 0x0003304c01007387 */ /* 0x000fe80000100800 */
[----:B------:R-:W-:Y:S04]  /*d840*/  STL [R1+0x334], R73 ;  /* 0x0003344901007387 */ /* 0x000fe80000100800 */
[----:B------:R-:W-:Y:S04]  /*d850*/  STL [R1+0x338], R71 ;  /* 0x0003384701007387 */ /* 0x000fe80000100800 */
[----:B------:R-:W-:Y:S01]  /*d860*/  STL [R1+0x33c], R72 ;  /* 0x00033c4801007387 */ /* 0x000fe20000100800 */
[----:B------:R-:W-:Y:S01]  /*d870*/  IMAD R181, R78, 0x1c, RZ ;  /* 0x0000001c4eb57824 */ /* 0x000fe200078e02ff */
[----:B--2---:R-:W-:-:S02]  /*d880*/  IADD3 R213, P3, PT, R77, R214, RZ ;  /* 0x000000d64dd57210 */ /* 0x004fc40007f7e0ff */
[C---:B------:R-:W-:Y:S02]  /*d890*/  IADD3 R211, P4, PT, R77.reuse, R199, RZ ;  /* 0x000000c74dd37210 */ /* 0x040fe40007f9e0ff */
[----:B------:R-:W-:Y:S02]  /*d8a0*/  LEA.HI.X.SX32 R214, R214, R206, 0x1, P3 ;  /* 0x000000ced6d67211 */ /* 0x000fe400018f0eff */
[C---:B------:R-:W-:Y:S02]  /*d8b0*/  IADD3 R209, P5, PT, R77.reuse, R202, RZ ;  /* 0x000000ca4dd17210 */ /* 0x040fe40007fbe0ff */
[C---:B------:R-:W-:Y:S02]  /*d8c0*/  IADD3 R207, P1, PT, R77.reuse, R203, RZ ;  /* 0x000000cb4dcf7210 */ /* 0x040fe40007f3e0ff */
[----:B------:R-:W-:Y:S02]  /*d8d0*/  IADD3 R77, P3, PT, R77, R204, RZ ;  /* 0x000000cc4d4d7210 */ /* 0x000fe40007f7e0ff */
[----:B------:R-:W-:-:S02]  /*d8e0*/  LEA.HI.X.SX32 R212, R199, R206, 0x1, P4 ;  /* 0x000000cec7d47211 */ /* 0x000fc400020f0eff */
[-C--:B------:R-:W-:Y:S02]  /*d8f0*/  LEA.HI.X.SX32 R210, R202, R206.reuse, 0x1, P5 ;  /* 0x000000cecad27211 */ /* 0x080fe400028f0eff */
[-C--:B------:R-:W-:Y:S01]  /*d900*/  LEA.HI.X.SX32 R208, R203, R206.reuse, 0x1, P1 ;  /* 0x000000cecbd07211 */ /* 0x080fe200008f0eff */
[----:B------:R-:W-:Y:S01]  /*d910*/  IMAD R202, R78, 0x3e, RZ ;  /* 0x0000003e4eca7824 */ /* 0x000fe200078e02ff */
[----:B------:R-:W-:Y:S01]  /*d920*/  LEA.HI.X.SX32 R206, R204, R206, 0x1, P3 ;  /* 0x000000ceccce7211 */ /* 0x000fe200018f0eff */
[----:B------:R-:W-:-:S03]  /*d930*/  IMAD R204, R78, 0x3f, RZ ;  /* 0x0000003f4ecc7824 */ /* 0x000fc600078e02ff */
[C---:B------:R-:W-:Y:S02]  /*d940*/  IADD3 R201, P4, PT, R75.reuse, R202, RZ ;  /* 0x000000ca4bc97210 */ /* 0x040fe40007f9e0ff */
[C---:B------:R-:W-:Y:S02]  /*d950*/  IADD3 R203, P5, PT, R75.reuse, R204, RZ ;  /* 0x000000cc4bcb7210 */ /* 0x040fe40007fbe0ff */
[-C--:B------:R-:W-:Y:S02]  /*d960*/  LEA.HI.X.SX32 R202, R202, R26.reuse, 0x1, P4 ;  /* 0x0000001acaca7211 */ /* 0x080fe400020f0eff */
[----:B------:R-:W-:Y:S02]  /*d970*/  LEA.HI.X.SX32 R204, R204, R26, 0x1, P5 ;  /* 0x0000001acccc7211 */ /* 0x000fe400028f0eff */
[C---:B------:R-:W-:Y:S02]  /*d980*/  IADD3 R195, P5, PT, R75.reuse, R196, RZ ;  /* 0x000000c44bc37210 */ /* 0x040fe40007fbe0ff */
[----:B------:R-:W-:-:S02]  /*d990*/  IADD3 R193, P4, PT, R75, R187, RZ ;  /* 0x000000bb4bc17210 */ /* 0x000fc40007f9e0ff */
[-C--:B------:R-:W-:Y:S02]  /*d9a0*/  LEA.HI.X.SX32 R196, R196, R26.reuse, 0x1, P5 ;  /* 0x0000001ac4c47211 */ /* 0x080fe400028f0eff */
[----:B------:R-:W-:Y:S01]  /*d9b0*/  LEA.HI.X.SX32 R194, R187, R26, 0x1, P4 ;  /* 0x0000001abbc27211 */ /* 0x000fe200020f0eff */
[----:B------:R-:W-:Y:S01]  /*d9c0*/  IMAD R187, R78, 0x33, RZ ;  /* 0x000000334ebb7824 */ /* 0x000fe200078e02ff */
[C---:B------:R-:W-:Y:S02]  /*d9d0*/  IADD3 R199, P1, PT, R75.reuse, R191, RZ ;  /* 0x000000bf4bc77210 */ /* 0x040fe40007f3e0ff */
[----:B------:R-:W-:Y:S02]  /*d9e0*/  IADD3 R4, P5, PT, R75, R186, RZ ;  /* 0x000000ba4b047210 */ /* 0x000fe40007fbe0ff */
[-C--:B------:R-:W-:Y:S02]  /*d9f0*/  LEA.HI.X.SX32 R200, R191, R26.reuse, 0x1, P1 ;  /* 0x0000001abfc87211 */ /* 0x080fe400008f0eff */
[----:B------:R-:W-:Y:S01]  /*da00*/  LEA.HI.X.SX32 R27, R186, R26, 0x1, P5 ;  /* 0x0000001aba1b7211 */ /* 0x000fe200028f0eff */
[----:B------:R-:W-:Y:S01]  /*da10*/  IMAD R186, R78, 0x32, RZ ;  /* 0x000000324eba7824 */ /* 0x000fe200078e02ff */
[----:B------:R-:W-:-:S02]  /*da20*/  IADD3 R197, P3, PT, R75, R198, RZ ;  /* 0x000000c64bc57210 */ /* 0x000fc40007f7e0ff */
[C---:B------:R-:W-:Y:S02]  /*da30*/  IADD3 R191, P1, PT, R75.reuse, R192, RZ ;  /* 0x000000c04bbf7210 */ /* 0x040fe40007f3e0ff */
[C---:B------:R-:W-:Y:S02]  /*da40*/  IADD3 R80, P4, PT, R75.reuse, R185, RZ ;  /* 0x000000b94b507210 */ /* 0x040fe40007f9e0ff */
[----:B------:R-:W-:Y:S02]  /*da50*/  IADD3 R86, P5, PT, R75, R187, RZ ;  /* 0x000000bb4b567210 */ /* 0x000fe40007fbe0ff */
[-C--:B------:R-:W-:Y:S02]  /*da60*/  LEA.HI.X.SX32 R198, R198, R26.reuse, 0x1, P3 ;  /* 0x0000001ac6c67211 */ /* 0x080fe400018f0eff */
[-C--:B------:R-:W-:Y:S02]  /*da70*/  LEA.HI.X.SX32 R192, R192, R26.reuse, 0x1, P1 ;  /* 0x0000001ac0c07211 */ /* 0x080fe400008f0eff */
[-C--:B------:R-:W-:Y:S01]  /*da80*/  LEA.HI.X.SX32 R28, R185, R26.reuse, 0x1, P4 ;  /* 0x0000001ab91c7211 */ /* 0x080fe200020f0eff */
[C---:B------:R-:W-:Y:S01]  /*da90*/  IMAD R185, R78.reuse, 0x31, RZ ;  /* 0x000000314eb97824 */ /* 0x040fe200078e02ff */
[----:B------:R-:W-:Y:S01]  /*daa0*/  LEA.HI.X.SX32 R123, R187, R26, 0x1, P5 ;  /* 0x0000001abb7b7211 */ /* 0x000fe200028f0eff */
[----:B------:R-:W-:Y:S01]  /*dab0*/  IMAD R187, R78, 0x2e, RZ ;  /* 0x0000002e4ebb7824 */ /* 0x000fe200078e02ff */
[----:B------:R-:W-:-:S02]  /*dac0*/  IADD3 R189, P3, PT, R75, R190, RZ ;  /* 0x000000be4bbd7210 */ /* 0x000fc40007f7e0ff */
[C---:B------:R-:W-:Y:S02]  /*dad0*/  IADD3 R82, P1, PT, R75.reuse, R182, RZ ;  /* 0x000000b64b527210 */ /* 0x040fe40007f3e0ff */
[C---:B------:R-:W-:Y:S02]  /*dae0*/  IADD3 R88, P4, PT, R75.reuse, R186, RZ ;  /* 0x000000ba4b587210 */ /* 0x040fe40007f9e0ff */
[-C--:B------:R-:W-:Y:S02]  /*daf0*/  LEA.HI.X.SX32 R190, R190, R26.reuse, 0x1, P3 ;  /* 0x0000001abebe7211 */ /* 0x080fe400018f0eff */
[-C--:B------:R-:W-:Y:S01]  /*db00*/  LEA.HI.X.SX32 R29, R182, R26.reuse, 0x1, P1 ;  /* 0x0000001ab61d7211 */ /* 0x080fe200008f0eff */
[----:B------:R-:W-:Y:S01]  /*db10*/  IMAD R182, R78, 0x30, RZ ;  /* 0x000000304eb67824 */ /* 0x000fe200078e02ff */
[----:B------:R-:W-:Y:S01]  /*db20*/  LEA.HI.X.SX32 R125, R186, R26, 0x1, P4 ;  /* 0x0000001aba7d7211 */ /* 0x000fe200020f0eff */
[----:B------:R-:W-:Y:S01]  /*db30*/  IMAD R186, R78, 0x2d, RZ ;  /* 0x0000002d4eba7824 */ /* 0x000fe200078e02ff */
[----:B------:R-:W-:-:S02]  /*db40*/  IADD3 R84, P3, PT, R75, R183, RZ ;  /* 0x000000b74b547210 */ /* 0x000fc40007f7e0ff */
[C---:B------:R-:W-:Y:S02]  /*db50*/  IADD3 R90, P1, PT, R75.reuse, R185, RZ ;  /* 0x000000b94b5a7210 */ /* 0x040fe40007f3e0ff */
[----:B------:R-:W-:Y:S02]  /*db60*/  IADD3 R96, P4, PT, R75, R187, RZ ;  /* 0x000000bb4b607210 */ /* 0x000fe40007f9e0ff */
[-C--:B------:R-:W-:Y:S01]  /*db70*/  LEA.HI.X.SX32 R121, R183, R26.reuse, 0x1, P3 ;  /* 0x0000001ab7797211 */ /* 0x080fe200018f0eff */
[C---:B------:R-:W-:Y:S01]  /*db80*/  IMAD R183, R78.reuse, 0x2f, RZ ;  /* 0x0000002f4eb77824 */ /* 0x040fe200078e02ff */
[-C--:B------:R-:W-:Y:S01]  /*db90*/  LEA.HI.X.SX32 R127, R185, R26.reuse, 0x1, P1 ;  /* 0x0000001ab97f7211 */ /* 0x080fe200008f0eff */
[C---:B------:R-:W-:Y:S01]  /*dba0*/  IMAD R185, R78.reuse, 0x2c, RZ ;  /* 0x0000002c4eb97824 */ /* 0x040fe200078e02ff */
[----:B------:R-:W-:Y:S01]  /*dbb0*/  LEA.HI.X.SX32 R133, R187, R26, 0x1, P4 ;  /* 0x0000001abb857211 */ /* 0x000fe200020f0eff */
[----:B------:R-:W-:Y:S01]  /*dbc0*/  IMAD R187, R78, 0x29, RZ ;  /* 0x000000294ebb7824 */ /* 0x000fe200078e02ff */
[----:B------:R-:W-:-:S02]  /*dbd0*/  IADD3 R92, P3, PT, R75, R182, RZ ;  /* 0x000000b64b5c7210 */ /* 0x000fc40007f7e0ff */
[C---:B------:R-:W-:Y:S02]  /*dbe0*/  IADD3 R98, P1, PT, R75.reuse, R186, RZ ;  /* 0x000000ba4b627210 */ /* 0x040fe40007f3e0ff */
[-C--:B------:R-:W-:Y:S01]  /*dbf0*/  LEA.HI.X.SX32 R129, R182, R26.reuse, 0x1, P3 ;  /* 0x0000001ab6817211 */ /* 0x080fe200018f0eff */
[----:B------:R-:W-:Y:S01]  /*dc00*/  IMAD R182, R78, 0x2b, RZ ;  /* 0x0000002b4eb67824 */ /* 0x000fe200078e02ff */
[----:B------:R-:W-:Y:S01]  /*dc10*/  LEA.HI.X.SX32 R135, R186, R26, 0x1, P1 ;  /* 0x0000001aba877211 */ /* 0x000fe200008f0eff */
[----:B------:R-:W-:Y:S01]  /*dc20*/  IMAD R186, R78, 0x28, RZ ;  /* 0x000000284eba7824 */ /* 0x000fe200078e02ff */
[C---:B------:R-:W-:Y:S02]  /*dc30*/  IADD3 R94, P5, PT, R75.reuse, R183, RZ ;  /* 0x000000b74b5e7210 */ /* 0x040fe40007fbe0ff */
[C---:B------:R-:W-:Y:S02]  /*dc40*/  IADD3 R100, P3, PT, R75.reuse, R185, RZ ;  /* 0x000000b94b647210 */ /* 0x040fe40007f7e0ff */
[----:B------:R-:W-:-:S02]  /*dc50*/  IADD3 R106, P1, PT, R75, R187, RZ ;  /* 0x000000bb4b6a7210 */ /* 0x000fc40007f3e0ff */
[-C--:B------:R-:W-:Y:S01]  /*dc60*/  LEA.HI.X.SX32 R131, R183, R26.reuse, 0x1, P5 ;  /* 0x0000001ab7837211 */ /* 0x080fe200028f0eff */
[C---:B------:R-:W-:Y:S01]  /*dc70*/  IMAD R183, R78.reuse, 0x2a, RZ ;  /* 0x0000002a4eb77824 */ /* 0x040fe200078e02ff */
[-C--:B------:R-:W-:Y:S01]  /*dc80*/  LEA.HI.X.SX32 R137, R185, R26.reuse, 0x1, P3 ;  /* 0x0000001ab9897211 */ /* 0x080fe200018f0eff */
[C---:B------:R-:W-:Y:S01]  /*dc90*/  IMAD R185, R78.reuse, 0x27, RZ ;  /* 0x000000274eb97824 */ /* 0x040fe200078e02ff */
[----:B------:R-:W-:Y:S01]  /*dca0*/  LEA.HI.X.SX32 R143, R187, R26, 0x1, P1 ;  /* 0x0000001abb8f7211 */ /* 0x000fe200008f0eff */
[----:B------:R-:W-:Y:S01]  /*dcb0*/  IMAD R187, R78, 0x24, RZ ;  /* 0x000000244ebb7824 */ /* 0x000fe200078e02ff */
[C---:B------:R-:W-:Y:S02]  /*dcc0*/  IADD3 R102, P5, PT, R75.reuse, R182, RZ ;  /* 0x000000b64b667210 */ /* 0x040fe40007fbe0ff */
[C---:B------:R-:W-:Y:S02]  /*dcd0*/  IADD3 R108, P3, PT, R75.reuse, R186, RZ ;  /* 0x000000ba4b6c7210 */ /* 0x040fe40007f7e0ff */
[-C--:B------:R-:W-:Y:S01]  /*dce0*/  LEA.HI.X.SX32 R139, R182, R26.reuse, 0x1, P5 ;  /* 0x0000001ab68b7211 */ /* 0x080fe200028f0eff */
[----:B------:R-:W-:Y:S01]  /*dcf0*/  IMAD R182, R78, 0x26, RZ ;  /* 0x000000264eb67824 */ /* 0x000fe200078e02ff */
[----:B------:R-:W-:Y:S01]  /*dd00*/  LEA.HI.X.SX32 R145, R186, R26, 0x1, P3 ;  /* 0x0000001aba917211 */ /* 0x000fe200018f0eff */
[----:B------:R-:W-:Y:S01]  /*dd10*/  IMAD R186, R78, 0x23, RZ ;  /* 0x000000234eba7824 */ /* 0x000fe200078e02ff */
[----:B------:R-:W-:-:S02]  /*dd20*/  IADD3 R104, P4, PT, R75, R183, RZ ;  /* 0x000000b74b687210 */ /* 0x000fc40007f9e0ff */
[C---:B------:R-:W-:Y:S02]  /*dd30*/  IADD3 R110, P5, PT, R75.reuse, R185, RZ ;  /* 0x000000b94b6e7210 */ /* 0x040fe40007fbe0ff */
[----:B------:R-:W-:Y:S02]  /*dd40*/  IADD3 R116, P3, PT, R75, R187, RZ ;  /* 0x000000bb4b747210 */ /* 0x000fe40007f7e0ff */
[-C--:B------:R-:W-:Y:S02]  /*dd50*/  LEA.HI.X.SX32 R141, R183, R26.reuse, 0x1, P4 ;  /* 0x0000001ab78d7211 */ /* 0x080fe400020f0eff */
[-C--:B------:R-:W-:Y:S01]  /*dd60*/  LEA.HI.X.SX32 R147, R185, R26.reuse, 0x1, P5 ;  /* 0x0000001ab9937211 */ /* 0x080fe200028f0eff */
[C---:B------:R-:W-:Y:S01]  /*dd70*/  IMAD R185, R78.reuse, 0x22, RZ ;  /* 0x000000224eb97824 */ /* 0x040fe200078e02ff */
[----:B------:R-:W-:Y:S01]  /*dd80*/  LEA.HI.X.SX32 R153, R187, R26, 0x1, P3 ;  /* 0x0000001abb997211 */ /* 0x000fe200018f0eff */
[C---:B------:R-:W-:Y:S01]  /*dd90*/  IMAD R187, R78.reuse, 0x1f, RZ ;  /* 0x0000001f4ebb7824 */ /* 0x040fe200078e02ff */
[C---:B------:R-:W-:Y:S01]  /*dda0*/  IADD3 R112, P4, PT, R75.reuse, R182, RZ ;  /* 0x000000b64b707210 */ /* 0x040fe20007f9e0ff */
[----:B------:R-:W-:Y:S01]  /*ddb0*/  IMAD R183, R78, 0x25, RZ ;  /* 0x000000254eb77824 */ /* 0x000fe200078e02ff */
[----:B------:R-:W-:-:S02]  /*ddc0*/  IADD3 R118, P5, PT, R75, R186, RZ ;  /* 0x000000ba4b767210 */ /* 0x000fc40007fbe0ff */
[-C--:B------:R-:W-:Y:S02]  /*ddd0*/  LEA.HI.X.SX32 R149, R182, R26.reuse, 0x1, P4 ;  /* 0x0000001ab6957211 */ /* 0x080fe400020f0eff */
[-C--:B------:R-:W-:Y:S01]  /*dde0*/  LEA.HI.X.SX32 R155, R186, R26.reuse, 0x1, P5 ;  /* 0x0000001aba9b7211 */ /* 0x080fe200028f0eff */
[C---:B------:R-:W-:Y:S01]  /*ddf0*/  IMAD R186, R78.reuse, 0x1e, RZ ;  /* 0x0000001e4eba7824 */ /* 0x040fe200078e02ff */
[C---:B------:R-:W-:Y:S01]  /*de00*/  IADD3 R120, P4, PT, R75.reuse, R185, RZ ;  /* 0x000000b94b787210 */ /* 0x040fe20007f9e0ff */
[----:B------:R-:W-:Y:S01]  /*de10*/  IMAD R182, R78, 0x21, RZ ;  /* 0x000000214eb67824 */ /* 0x000fe200078e02ff */
[C---:B------:R-:W-:Y:S02]  /*de20*/  IADD3 R126, P5, PT, R75.reuse, R187, RZ ;  /* 0x000000bb4b7e7210 */ /* 0x040fe40007fbe0ff */
[----:B------:R-:W-:Y:S02]  /*de30*/  IADD3 R114, P1, PT, R75, R183, RZ ;  /* 0x000000b74b727210 */ /* 0x000fe40007f3e0ff */
[----:B------:R-:W-:-:S02]  /*de40*/  LEA.HI.X.SX32 R157, R185, R26, 0x1, P4 ;  /* 0x0000001ab99d7211 */ /* 0x000fc400020f0eff */
[-C--:B------:R-:W-:Y:S01]  /*de50*/  LEA.HI.X.SX32 R163, R187, R26.reuse, 0x1, P5 ;  /* 0x0000001abba37211 */ /* 0x080fe200028f0eff */
[C---:B------:R-:W-:Y:S01]  /*de60*/  IMAD R187, R78.reuse, 0x1a, RZ ;  /* 0x0000001a4ebb7824 */ /* 0x040fe200078e02ff */
[----:B------:R-:W-:Y:S01]  /*de70*/  LEA.HI.X.SX32 R151, R183, R26, 0x1, P1 ;  /* 0x0000001ab7977211 */ /* 0x000fe200008f0eff */
[----:B------:R-:W-:Y:S01]  /*de80*/  IMAD R185, R78, 0x1d, RZ ;  /* 0x0000001d4eb97824 */ /* 0x000fe200078e02ff */
[C---:B------:R-:W-:Y:S02]  /*de90*/  IADD3 R128, P4, PT, R75.reuse, R186, RZ ;  /* 0x000000ba4b807210 */ /* 0x040fe40007f9e0ff */
[----:B------:R-:W-:Y:S02]  /*dea0*/  IADD3 R122, P1, PT, R75, R182, RZ ;  /* 0x000000b64b7a7210 */ /* 0x000fe40007f3e0ff */
[-C--:B------:R-:W-:Y:S01]  /*deb0*/  LEA.HI.X.SX32 R165, R186, R26.reuse, 0x1, P4 ;  /* 0x0000001abaa57211 */ /* 0x080fe200020f0eff */
[----:B------:R-:W-:Y:S01]  /*dec0*/  IMAD R186, R78, 0x19, RZ ;  /* 0x000000194eba7824 */ /* 0x000fe200078e02ff */
[----:B------:R-:W-:-:S02]  /*ded0*/  LEA.HI.X.SX32 R159, R182, R26, 0x1, P1 ;  /* 0x0000001ab69f7211 */ /* 0x000fc400008f0eff */
[C---:B------:R-:W-:Y:S02]  /*dee0*/  IADD3 R136, P4, PT, R75.reuse, R187, RZ ;  /* 0x000000bb4b887210 */ /* 0x040fe40007f9e0ff */
[----:B------:R-:W-:Y:S02]  /*def0*/  IADD3 R130, P1, PT, R75, R185, RZ ;  /* 0x000000b94b827210 */ /* 0x000fe40007f3e0ff */
[-C--:B------:R-:W-:Y:S02]  /*df00*/  LEA.HI.X.SX32 R173, R187, R26.reuse, 0x1, P4 ;  /* 0x0000001abbad7211 */ /* 0x080fe400020f0eff */
[----:B------:R-:W-:Y:S01]  /*df10*/  LEA.HI.X.SX32 R167, R185, R26, 0x1, P1 ;  /* 0x0000001ab9a77211 */ /* 0x000fe200008f0eff */
[----:B------:R-:W2:Y:S01]  /*df20*/  LDL.LU R187, [R1+0x2d8] ;  /* 0x0002d80001bb7983 */ /* 0x000ea20000300800 */
[----:B------:R-:W-:-:S03]  /*df30*/  IADD3 R138, P1, PT, R75, R186, RZ ;  /* 0x000000ba4b8a7210 */ /* 0x000fc60007f3e0ff */
[----:B------:R-:W3:Y:S01]  /*df40*/  LDL.LU R160, [R1+0x2dc] ;  /* 0x0002dc0001a07983 */ /* 0x000ee20000300800 */
[----:B------:R-:W-:-:S03]  /*df50*/  IMAD R182, R78, 0x1b, RZ ;  /* 0x0000001b4eb67824 */ /* 0x000fc600078e02ff */
[----:B------:R-:W4:Y:S01]  /*df60*/  LDL.LU R158, [R1+0x2e0] ;  /* 0x0002e000019e7983 */ /* 0x000f220000300800 */
[----:B------:R-:W-:Y:S02]  /*df70*/  LEA.HI.X.SX32 R175, R186, R26, 0x1, P1 ;  /* 0x0000001abaaf7211 */ /* 0x000fe400008f0eff */
[C---:B------:R-:W-:Y:S01]  /*df80*/  IADD3 R186, P1, PT, R75.reuse, R78, RZ ;  /* 0x0000004e4bba7210 */ /* 0x040fe20007f3e0ff */
[----:B------:R-:W4:Y:S01]  /*df90*/  LDL.LU R164, [R1+0x2e4] ;  /* 0x0002e40001a47983 */ /* 0x000f220000300800 */
[----:B------:R-:W-:Y:S01]  /*dfa0*/  IMAD.SHL.U32 R183, R78, 0x20, RZ ;  /* 0x000000204eb77824 */ /* 0x000fe200078e00ff */
[C---:B------:R-:W-:Y:S02]  /*dfb0*/  IADD3 R134, P5, PT, R75.reuse, R182, RZ ;  /* 0x000000b64b867210 */ /* 0x040fe40007fbe0ff */
[----:B------:R-:W4:Y:S04]  /*dfc0*/  LDL.LU R162, [R1+0x2e8] ;  /* 0x0002e80001a27983 */ /* 0x000f280000300800 */
[----:B------:R-:W4:Y:S01]  /*dfd0*/  LDL.LU R166, [R1+0x2ec] ;  /* 0x0002ec0001a67983 */ /* 0x000f220000300800 */
[----:B------:R-:W-:-:S03]  /*dfe0*/  IADD3 R124, P3, PT, R75, R183, RZ ;  /* 0x000000b74b7c7210 */ /* 0x000fc60007f7e0ff */
[----:B------:R-:W-:Y:S01]  /*dff0*/  STL [R1+0x340], R186 ;  /* 0x000340ba01007387 */ /* 0x000fe20000100800 */
[-C--:B------:R-:W-:Y:S01]  /*e000*/  LEA.HI.X.SX32 R171, R182, R26.reuse, 0x1, P5 ;  /* 0x0000001ab6ab7211 */ /* 0x080fe200028f0eff */
[C---:B------:R-:W-:Y:S02]  /*e010*/  IMAD R182, R78.reuse, 0x16, RZ ;  /* 0x000000164eb67824 */ /* 0x040fe400078e02ff */
[----:B------:R-:W4:Y:S01]  /*e020*/  LDL.LU R168, [R1+0x2f0] ;  /* 0x0002f00001a87983 */ /* 0x000f220000300800 */
[----:B------:R-:W-:-:S03]  /*e030*/  LEA.HI.X.SX32 R0, R78, R26, 0x1, P1 ;  /* 0x0000001a4e007211 */ /* 0x000fc600008f0eff */
[----:B------:R-:W4:Y:S01]  /*e040*/  LDL.LU R172, [R1+0x2d0] ;  /* 0x0002d00001ac7983 */ /* 0x000f220000300800 */
[----:B------:R-:W-:-:S03]  /*e050*/  LEA.HI.X.SX32 R161, R183, R26, 0x1, P3 ;  /* 0x0000001ab7a17211 */ /* 0x000fc600018f0eff */
[----:B------:R-:W4:Y:S01]  /*e060*/  LDL.LU R170, [R1+0x2f4] ;  /* 0x0002f40001aa7983 */ /* 0x000f220000300800 */
[----:B------:R-:W-:-:S03]  /*e070*/  IADD3 R132, P3, PT, R75, R181, RZ ;  /* 0x000000b54b847210 */ /* 0x000fc60007f7e0ff */
[----:B------:R-:W4:Y:S01]  /*e080*/  LDL.LU R176, [R1+0x2f8] ;  /* 0x0002f80001b07983 */ /* 0x000f220000300800 */
[----:B------:R-:W-:-:S03]  /*e090*/  IADD3 R144, P4, PT, R75, R182, RZ ;  /* 0x000000b64b907210 */ /* 0x000fc60007f9e0ff */
[----:B------:R-:W4:Y:S01]  /*e0a0*/  LDL.LU R174, [R1+0x2fc] ;  /* 0x0002fc0001ae7983 */ /* 0x000f220000300800 */
[----:B------:R-:W-:-:S03]  /*e0b0*/  LEA.HI.X.SX32 R169, R181, R26, 0x1, P3 ;  /* 0x0000001ab5a97211 */ /* 0x000fc600018f0eff */
[----:B------:R-:W4:Y:S01]  /*e0c0*/  LDL.LU R178, [R1+0x300] ;  /* 0x0003000001b27983 */ /* 0x000f220000300800 */
[----:B------:R-:W-:-:S03]  /*e0d0*/  LEA.HI.X.SX32 R181, R182, R26, 0x1, P4 ;  /* 0x0000001ab6b57211 */ /* 0x000fc600020f0eff */
[----:B------:R1:W-:Y:S04]  /*e0e0*/  STL [R1+0x344], R0 ;  /* 0x0003440001007387 */ /* 0x0003e80000100800 */
[----:B------:R-:W4:Y:S04]  /*e0f0*/  LDL.LU R180, [R1+0x304] ;  /* 0x0003040001b47983 */ /* 0x000f280000300800 */
[----:B------:R-:W4:Y:S04]  /*e100*/  LDL.LU R184, [R1+0x308] ;  /* 0x0003080001b87983 */ /* 0x000f280000300800 */
[----:B------:R-:W4:Y:S04]  /*e110*/  LDL.LU R182, [R1+0x30c] ;  /* 0x00030c0001b67983 */ /* 0x000f280000300800 */
[----:B------:R-:W4:Y:S04]  /*e120*/  LDL.LU R68, [R1+0x2d4] ;  /* 0x0002d40001447983 */ /* 0x000f280000300800 */
[----:B------:R-:W4:Y:S04]  /*e130*/  LDL.LU R3, [R1+0x310] ;  /* 0x0003100001037983 */ /* 0x000f280000300800 */
[----:B------:R-:W4:Y:S01]  /*e140*/  LDL.LU R74, [R1+0x314] ;  /* 0x00031400014a7983 */ /* 0x000f220000300800 */
[----:B------:R-:W-:-:S05]  /*e150*/  IMAD R183, R78, 0x18, RZ ;  /* 0x000000184eb77824 */ /* 0x000fca00078e02ff */
[----:B------:R-:W-:-:S04]  /*e160*/  IADD3 R140, P3, PT, R75, R183, RZ ;  /* 0x000000b74b8c7210 */ /* 0x000fc80007f7e0ff */
[----:B------:R-:W-:Y:S01]  /*e170*/  LEA.HI.X.SX32 R177, R183, R26, 0x1, P3 ;  /* 0x0000001ab7b17211 */ /* 0x000fe200018f0eff */
        /* <DEDUP_REMOVED lines=8> */
[----:B------:R-:W-:Y:S02]  /*e200*/  LEA.HI.X.SX32 R185, R185, R26, 0x1, P5 ;  /* 0x0000001ab9b97211 */ /* 0x000fe400028f0eff */
[----:B------:R-:W-:Y:S02]  /*e210*/  SHF.L.U64.HI R78, R107, 0x2, R117 ;  /* 0x000000026b4e7819 */ /* 0x000fe40000010275 */
[C---:B--2---:R-:W-:Y:S02]  /*e220*/  IADD3 R150, P1, PT, R75.reuse, R187, RZ ;  /* 0x000000bb4b967210 */ /* 0x044fe40007f3e0ff */
[C---:B---3--:R-:W-:Y:S02]  /*e230*/  IADD3 R152, P3, PT, R75.reuse, R160, RZ ;  /* 0x000000a04b987210 */ /* 0x048fe40007f7e0ff */
[----:B----4-:R-:W-:Y:S02]  /*e240*/  IADD3 R154, P4, PT, R75, R158, RZ ;  /* 0x0000009e4b9a7210 */ /* 0x010fe40007f9e0ff */
[----:B------:R-:W-:-:S02]  /*e250*/  LEA.HI.X.SX32 R187, R187, R26, 0x1, P1 ;  /* 0x0000001abbbb7211 */ /* 0x000fc400008f0eff */
[-C--:B------:R-:W-:Y:S02]  /*e260*/  LEA.HI.X.SX32 R188, R160, R26.reuse, 0x1, P3 ;  /* 0x0000001aa0bc7211 */ /* 0x080fe400018f0eff */
[----:B-1----:R-:W-:Y:S02]  /*e270*/  LEA.HI.X.SX32 R0, R158, R26, 0x1, P4 ;  /* 0x0000001a9e007211 */ /* 0x002fe400020f0eff */
[C---:B------:R-:W-:Y:S02]  /*e280*/  IADD3 R156, P1, PT, R75.reuse, R164, RZ ;  /* 0x000000a44b9c7210 */ /* 0x040fe40007f3e0ff */
[C---:B------:R-:W-:Y:S02]  /*e290*/  IADD3 R158, P3, PT, R75.reuse, R162, RZ ;  /* 0x000000a24b9e7210 */ /* 0x040fe40007f7e0ff */
[----:B------:R-:W-:Y:S01]  /*e2a0*/  IADD3 R160, P4, PT, R75, R166, RZ ;  /* 0x000000a64ba07210 */ /* 0x000fe20007f9e0ff */
[----:B------:R1:W-:Y:S01]  /*e2b0*/  STL [R1+0x140], R0 ;  /* 0x0001400001007387 */ /* 0x0003e20000100800 */
[----:B------:R-:W-:-:S02]  /*e2c0*/  LEA.HI.X.SX32 R69, R164, R26, 0x1, P1 ;  /* 0x0000001aa4457211 */ /* 0x000fc400008f0eff */
[----:B------:R-:W-:-:S03]  /*e2d0*/  LEA.HI.X.SX32 R2, R162, R26, 0x1, P3 ;  /* 0x0000001aa2027211 */ /* 0x000fc600018f0eff */
[----:B------:R-:W-:Y:S01]  /*e2e0*/  STL [R1+0x144], R69 ;  /* 0x0001444501007387 */ /* 0x000fe20000100800 */
[C---:B------:R-:W-:Y:S02]  /*e2f0*/  IADD3 R162, P1, PT, R75.reuse, R168, RZ ;  /* 0x000000a84ba27210 */ /* 0x040fe40007f3e0ff */
[----:B-1----:R-:W-:Y:S02]  /*e300*/  LEA.HI.X.SX32 R0, R166, R26, 0x1, P4 ;  /* 0x0000001aa6007211 */ /* 0x002fe400020f0eff */
[C---:B------:R-:W-:Y:S01]  /*e310*/  IADD3 R164, P3, PT, R75.reuse, R172, RZ ;  /* 0x000000ac4ba47210 */ /* 0x040fe20007f7e0ff */
[----:B------:R1:W-:Y:S01]  /*e320*/  STL [R1+0x148], R2 ;  /* 0x0001480201007387 */ /* 0x0003e20000100800 */
[----:B------:R-:W-:-:S03]  /*e330*/  IADD3 R166, P4, PT, R75, R170, RZ ;  /* 0x000000aa4ba67210 */ /* 0x000fc60007f9e0ff */
[----:B------:R2:W-:Y:S01]  /*e340*/  STL [R1+0x14c], R0 ;  /* 0x00014c0001007387 */ /* 0x0005e20000100800 */
[-C--:B------:R-:W-:Y:S02]  /*e350*/  LEA.HI.X.SX32 R186, R170, R26.reuse, 0x1, P4 ;  /* 0x0000001aaaba7211 */ /* 0x080fe400020f0eff */
[----:B-1----:R-:W-:Y:S02]  /*e360*/  LEA.HI.X.SX32 R2, R168, R26, 0x1, P1 ;  /* 0x0000001aa8027211 */ /* 0x002fe400008f0eff */
[C---:B------:R-:W-:Y:S02]  /*e370*/  IADD3 R168, P1, PT, R75.reuse, R176, RZ ;  /* 0x000000b04ba87210 */ /* 0x040fe40007f3e0ff */
[----:B--2---:R-:W-:Y:S02]  /*e380*/  LEA.HI.X.SX32 R0, R172, R26, 0x1, P3 ;  /* 0x0000001aac007211 */ /* 0x004fe400018f0eff */
[C---:B------:R-:W-:Y:S02]  /*e390*/  IADD3 R170, P3, PT, R75.reuse, R174, RZ ;  /* 0x000000ae4baa7210 */ /* 0x040fe40007f7e0ff */
[----:B------:R-:W-:-:S02]  /*e3a0*/  IADD3 R172, P4, PT, R75, R178, RZ ;  /* 0x000000b24bac7210 */ /* 0x000fc40007f9e0ff */
[-C--:B------:R-:W-:Y:S02]  /*e3b0*/  LEA.HI.X.SX32 R72, R176, R26.reuse, 0x1, P1 ;  /* 0x0000001ab0487211 */ /* 0x080fe400008f0eff */
[-C--:B------:R-:W-:Y:S02]  /*e3c0*/  LEA.HI.X.SX32 R71, R174, R26.reuse, 0x1, P3 ;  /* 0x0000001aae477211 */ /* 0x080fe400018f0eff */
[----:B------:R-:W-:Y:S02]  /*e3d0*/  LEA.HI.X.SX32 R73, R178, R26, 0x1, P4 ;  /* 0x0000001ab2497211 */ /* 0x000fe400020f0eff */
[C---:B------:R-:W-:Y:S02]  /*e3e0*/  IADD3 R174, P1, PT, R75.reuse, R180, RZ ;  /* 0x000000b44bae7210 */ /* 0x040fe40007f3e0ff */
[C---:B------:R-:W-:Y:S02]  /*e3f0*/  IADD3 R176, P3, PT, R75.reuse, R184, RZ ;  /* 0x000000b84bb07210 */ /* 0x040fe40007f7e0ff */
[----:B------:R-:W-:-:S02]  /*e400*/  IADD3 R178, P4, PT, R75, R182, RZ ;  /* 0x000000b64bb27210 */ /* 0x000fc40007f9e0ff */
[-C--:B------:R-:W-:Y:S02]  /*e410*/  LEA.HI.X.SX32 R76, R180, R26.reuse, 0x1, P1 ;  /* 0x0000001ab44c7211 */ /* 0x080fe400008f0eff */
[-C--:B------:R-:W-:Y:S02]  /*e420*/  LEA.HI.X.SX32 R70, R184, R26.reuse, 0x1, P3 ;  /* 0x0000001ab8467211 */ /* 0x080fe400018f0eff */
[----:B------:R-:W-:Y:S02]  /*e430*/  LEA.HI.X.SX32 R69, R182, R26, 0x1, P4 ;  /* 0x0000001ab6457211 */ /* 0x000fe400020f0eff */
[C---:B------:R-:W-:Y:S02]  /*e440*/  IADD3 R180, P1, PT, R75.reuse, R68, RZ ;  /* 0x000000444bb47210 */ /* 0x040fe40007f3e0ff */
[C---:B------:R-:W-:Y:S02]  /*e450*/  IADD3 R182, P3, PT, R75.reuse, R3, RZ ;  /* 0x000000034bb67210 */ /* 0x040fe40007f7e0ff */
[----:B------:R-:W-:Y:S01]  /*e460*/  IADD3 R184, P4, PT, R75, R74, RZ ;  /* 0x0000004a4bb87210 */ /* 0x000fe20007f9e0ff */
[----:B------:R1:W-:Y:S01]  /*e470*/  STL [R1+0x150], R2 ;  /* 0x0001500201007387 */ /* 0x0003e20000100800 */
[----:B------:R-:W-:-:S02]  /*e480*/  LEA.HI.X.SX32 R68, R68, R26, 0x1, P1 ;  /* 0x0000001a44447211 */ /* 0x000fc400008f0eff */
[-C--:B------:R-:W-:Y:S02]  /*e490*/  LEA.HI.X.SX32 R3, R3, R26.reuse, 0x1, P3 ;  /* 0x0000001a03037211 */ /* 0x080fe400018f0eff */
[----:B------:R-:W-:Y:S02]  /*e4a0*/  SHF.L.U64.HI R75, R75, 0x2, R26 ;  /* 0x000000024b4b7819 */ /* 0x000fe4000001021a */
[----:B-1----:R-:W-:Y:S02]  /*e4b0*/  LEA.HI.X.SX32 R2, R74, R26, 0x1, P4 ;  /* 0x0000001a4a027211 */ /* 0x002fe400020f0eff */
[----:B------:R-:W-:-:S04]  /*e4c0*/  SHF.R.S32.HI R26, RZ, 0x1f, R205 ;  /* 0x0000001fff1a7819 */ /* 0x000fc800000114cd */
[----:B------:R-:W-:Y:S02]  /*e4d0*/  LEA.HI R26, R26, R205, RZ, 0x6 ;  /* 0x000000cd1a1a7211 */ /* 0x000fe400078f30ff */
[----:B------:R-:W1:Y:S02]  /*e4e0*/  LDC R205, c[0x0][0x3a0] ;  /* 0x0000e800ffcd7b82 */ /* 0x000e640000000800 */
[----:B-1----:R-:W-:-:S04]  /*e4f0*/  VIADD R205, R205, 0xffffff40 ;  /* 0xffffff40cdcd7836 */ /* 0x002fc80000000000 */
[----:B------:R-:W-:Y:S01]  /*e500*/  IMAD.MOV.U32 R74, RZ, RZ, R205 ;  /* 0x000000ffff4a7224 */ /* 0x000fe200078e00cd */
[C---:B------:R-:W-:Y:S01]  /*e510*/  SHF.L.U64.HI R205, R113.reuse, 0x2, R119 ;  /* 0x0000000271cd7819 */ /* 0x040fe20000010277 */
[----:B------:R-:W-:Y:S02]  /*e520*/  IMAD.SHL.U32 R119, R113, 0x4, RZ ;  /* 0x0000000471777824 */ /* 0x000fe400078e00ff */
[----:B------:R-:W-:Y:S02]  /*e530*/  IMAD.SHL.U32 R113, R107, 0x4, RZ ;  /* 0x000000046b717824 */ /* 0x000fe400078e00ff */
[----:B------:R-:W-:Y:S01]  /*e540*/  STL [R1+0x13c], R205 ;  /* 0x00013ccd01007387 */ /* 0x000fe20000100800 */
[----:B------:R-:W-:-:S03]  /*e550*/  SHF.L.U64.HI R107, R101, 0x2, R115 ;  /* 0x00000002656b7819 */ /* 0x000fc60000010273 */
[----:B------:R-:W-:Y:S04]  /*e560*/  STL [R1+0x138], R119 ;  /* 0x0001387701007387 */ /* 0x000fe80000100800 */
[----:B------:R1:W-:Y:S04]  /*e570*/  STL [R1+0x134], R78 ;  /* 0x0001344e01007387 */ /* 0x0003e80000100800 */
[----:B------:R-:W-:Y:S01]  /*e580*/  STL [R1+0x130], R113 ;  /* 0x0001307101007387 */ /* 0x000fe20000100800 */
[----:B-1----:R-:W-:Y:S01]  /*e590*/  IMAD.SHL.U32 R78, R101, 0x4, RZ ;  /* 0x00000004654e7824 */ /* 0x002fe200078e00ff */
[----:B------:R-:W-:-:S02]  /*e5a0*/  SHF.L.U64.HI R101, R95, 0x2, R111 ;  /* 0x000000025f657819 */ /* 0x000fc4000001026f */
[----:B------:R-:W-:Y:S01]  /*e5b0*/  STL [R1+0x12c], R107 ;  /* 0x00012c6b01007387 */ /* 0x000fe20000100800 */
[----:B------:R-:W-:-:S03]  /*e5c0*/  IMAD.SHL.U32 R95, R95, 0x4, RZ ;  /* 0x000000045f5f7824 */ /* 0x000fc600078e00ff */
[----:B------:R1:W-:Y:S04]  /*e5d0*/  STL [R1+0x128], R78 ;  /* 0x0001284e01007387 */ /* 0x0003e80000100800 */
[----:B------:R-:W-:Y:S01]  /*e5e0*/  STL [R1+0x124], R101 ;  /* 0x0001246501007387 */ /* 0x000fe20000100800 */
[C---:B-1----:R-:W-:Y:S01]  /*e5f0*/  SHF.L.U64.HI R78, R91.reuse, 0x2, R109 ;  /* 0x000000025b4e7819 */ /* 0x042fe2000001026d */
[----:B------:R-:W-:Y:S02]  /*e600*/  IMAD.SHL.U32 R91, R91, 0x4, RZ ;  /* 0x000000045b5b7824 */ /* 0x000fe400078e00ff */
[----:B------:R1:W-:Y:S04]  /*e610*/  STL [R1+0x120], R95 ;  /* 0x0001205f01007387 */ /* 0x0003e80000100800 */
[----:B------:R2:W-:Y:S01]  /*e620*/  STL [R1+0x11c], R78 ;  /* 0x00011c4e01007387 */ /* 0x0005e20000100800 */
[----:B-1----:R-:W-:-:S03]  /*e630*/  SHF.L.U64.HI R95, R87, 0x2, R105 ;  /* 0x00000002575f7819 */ /* 0x002fc60000010269 */
[----:B------:R1:W-:Y:S01]  /*e640*/  STL [R1+0x118], R91 ;  /* 0x0001185b01007387 */ /* 0x0003e20000100800 */
[----:B--2---:R-:W-:-:S03]  /*e650*/  IMAD.SHL.U32 R78, R87, 0x4, RZ ;  /* 0x00000004574e7824 */ /* 0x004fc600078e00ff */
[----:B------:R-:W-:Y:S01]  /*e660*/  STL [R1+0x114], R95 ;  /* 0x0001145f01007387 */ /* 0x000fe20000100800 */
[----:B------:R-:W-:-:S03]  /*e670*/  IMAD.SHL.U32 R87, R83, 0x4, RZ ;  /* 0x0000000453577824 */ /* 0x000fc600078e00ff */
[----:B------:R2:W-:Y:S01]  /*e680*/  STL [R1+0x110], R78 ;  /* 0x0001104e01007387 */ /* 0x0005e20000100800 */
[----:B-1----:R-:W-:Y:S01]  /*e690*/  SHF.L.U64.HI R91, R83, 0x2, R103 ;  /* 0x00000002535b7819 */ /* 0x002fe20000010267 */
[----:B------:R-:W-:-:S04]  /*e6a0*/  IMAD.SHL.U32 R83, R79, 0x4, RZ ;  /* 0x000000044f537824 */ /* 0x000fc800078e00ff */
[----:B------:R-:W-:Y:S01]  /*e6b0*/  STL [R1+0x10c], R91 ;  /* 0x00010c5b01007387 */ /* 0x000fe20000100800 */
[----:B--2---:R-:W-:-:S03]  /*e6c0*/  SHF.L.U64.HI R78, R79, 0x2, R99 ;  /* 0x000000024f4e7819 */ /* 0x004fc60000010263 */
[----:B------:R-:W-:Y:S01]  /*e6d0*/  STL [R1+0x108], R87 ;  /* 0x0001085701007387 */ /* 0x000fe20000100800 */
[----:B------:R-:W-:-:S03]  /*e6e0*/  SHF.L.U64.HI R79, R66, 0x2, R97 ;  /* 0x00000002424f7819 */ /* 0x000fc60000010261 */
[----:B------:R1:W-:Y:S04]  /*e6f0*/  STL [R1+0x104], R78 ;  /* 0x0001044e01007387 */ /* 0x0003e80000100800 */
[----:B------:R-:W-:Y:S01]  /*e700*/  STL [R1+0x100], R83 ;  /* 0x0001005301007387 */ /* 0x000fe20000100800 */
[----:B-1----:R-:W-:Y:S01]  /*e710*/  IMAD.SHL.U32 R78, R66, 0x4, RZ ;  /* 0x00000004424e7824 */ /* 0x002fe200078e00ff */
[C---:B------:R-:W-:Y:S01]  /*e720*/  SHF.L.U64.HI R66, R64.reuse, 0x2, R93 ;  /* 0x0000000240427819 */ /* 0x040fe2000001025d */
[----:B------:R-:W-:Y:S01]  /*e730*/  IMAD.SHL.U32 R64, R64, 0x4, RZ ;  /* 0x0000000440407824 */ /* 0x000fe200078e00ff */
[----:B------:R-:W-:Y:S04]  /*e740*/  STL [R1+0xfc], R79 ;  /* 0x0000fc4f01007387 */ /* 0x000fe80000100800 */
[----:B------:R1:W-:Y:S04]  /*e750*/  STL [R1+0xf8], R78 ;  /* 0x0000f84e01007387 */ /* 0x0003e80000100800 */
[----:B------:R2:W-:Y:S04]  /*e760*/  STL [R1+0xf4], R66 ;  /* 0x0000f44201007387 */ /* 0x0005e80000100800 */
[----:B------:R3:W-:Y:S01]  /*e770*/  STL [R1+0xf0], R64 ;  /* 0x0000f04001007387 */ /* 0x0007e20000100800 */
[C---:B-1----:R-:W-:Y:S01]  /*e780*/  SHF.L.U64.HI R78, R62.reuse, 0x2, R89 ;  /* 0x000000023e4e7819 */ /* 0x042fe20000010259 */
[----:B--2---:R-:W-:-:S02]  /*e790*/  IMAD.SHL.U32 R66, R62, 0x4, RZ ;  /* 0x000000043e427824 */ /* 0x004fc400078e00ff */
[C---:B------:R-:W-:Y:S01]  /*e7a0*/  IMAD.SHL.U32 R62, R60.reuse, 0x4, RZ ;  /* 0x000000043c3e7824 */ /* 0x040fe200078e00ff */
[----:B---3--:R-:W-:Y:S01]  /*e7b0*/  SHF.L.U64.HI R64, R60, 0x2, R85 ;  /* 0x000000023c407819 */ /* 0x008fe20000010255 */
[----:B------:R-:W-:Y:S01]  /*e7c0*/  STL [R1+0xec], R78 ;  /* 0x0000ec4e01007387 */ /* 0x000fe20000100800 */
[C---:B------:R-:W-:Y:S01]  /*e7d0*/  SHF.L.U64.HI R60, R58.reuse, 0x2, R81 ;  /* 0x000000023a3c7819 */ /* 0x040fe20000010251 */
[----:B------:R-:W-:Y:S02]  /*e7e0*/  IMAD.SHL.U32 R58, R58, 0x4, RZ ;  /* 0x000000043a3a7824 */ /* 0x000fe400078e00ff */
[----:B------:R-:W-:Y:S04]  /*e7f0*/  STL [R1+0xe8], R66 ;  /* 0x0000e84201007387 */ /* 0x000fe80000100800 */
        /* <DEDUP_REMOVED lines=109> */
[----:B------:R-:W-:Y:S04]  /*eed0*/  STL [R1+0x8], R7 ;  /* 0x0000080701007387 */ /* 0x000fe80000100800 */
[----:B------:R-:W2:Y:S01]  /*eee0*/  LDL.LU R58, [R1+0x140] ;  /* 0x00014000013a7983 */ /* 0x000ea20000300800 */
[----:B------:R-:W-:-:S03]  /*eef0*/  SHF.L.U64.HI R87, R88, 0x2, R125 ;  /* 0x0000000258577819 */ /* 0x000fc6000001027d */
[----:B------:R-:W-:Y:S01]  /*ef00*/  STL [R1+0x4], R6 ;  /* 0x0000040601007387 */ /* 0x000fe20000100800 */
[----:B------:R-:W-:-:S03]  /*ef10*/  SHF.L.U64.HI R89, R90, 0x2, R127 ;  /* 0x000000025a597819 */ /* 0x000fc6000001027f */
[----:B------:R-:W3:Y:S01]  /*ef20*/  LDL R60, [R1+0x144] ;  /* 0x00014400013c7983 */ /* 0x000ee20000100800 */
[----:B------:R-:W-:-:S03]  /*ef30*/  SHF.L.U64.HI R125, R126, 0x2, R163 ;  /* 0x000000027e7d7819 */ /* 0x000fc600000102a3 */
[----:B------:R1:W-:Y:S01]  /*ef40*/  STL [R1], R5 ;  /* 0x0000000501007387 */ /* 0x0003e20000100800 */
[----:B------:R-:W-:-:S03]  /*ef50*/  SHF.L.U64.HI R127, R128, 0x2, R165 ;  /* 0x00000002807f7819 */ /* 0x000fc600000102a5 */
[----:B------:R-:W4:Y:S01]  /*ef60*/  LDL.LU R62, [R1+0x148] ;  /* 0x00014800013e7983 */ /* 0x000f220000300800 */
[----:B------:R-:W-:-:S03]  /*ef70*/  SHF.L.U64.HI R163, R164, 0x2, R0 ;  /* 0x00000002a4a37819 */ /* 0x000fc60000010200 */
[----:B------:R-:W3:Y:S01]  /*ef80*/  LDL.LU R64, [R1+0x14c] ;  /* 0x00014c0001407983 */ /* 0x000ee20000300800 */
[----:B------:R-:W-:-:S03]  /*ef90*/  SHF.L.U64.HI R165, R166, 0x2, R186 ;  /* 0x00000002a6a57819 */ /* 0x000fc600000102ba */
[----:B------:R-:W3:Y:S04]  /*efa0*/  LDL.LU R66, [R1+0x150] ;  /* 0x0001500001427983 */ /* 0x000ee80000300800 */
[----:B------:R-:W3:Y:S04]  /*efb0*/  LDL.LU R0, [R1+0x344] ;  /* 0x0003440001007983 */ /* 0x000ee80000300800 */
[----:B------:R-:W3:Y:S01]  /*efc0*/  LDL.LU R186, [R1+0x340] ;  /* 0x0003400001ba7983 */ /* 0x000ee20000300800 */
[C---:B------:R-:W-:Y:S01]  /*efd0*/  SHF.L.U64.HI R206, R77.reuse, 0x2, R206 ;  /* 0x000000024dce7819 */ /* 0x040fe200000102ce */
[----:B------:R-:W-:Y:S01]  /*efe0*/  IMAD.SHL.U32 R205, R77, 0x4, RZ ;  /* 0x000000044dcd7824 */ /* 0x000fe200078e00ff */
[C---:B------:R-:W-:Y:S01]  /*eff0*/  SHF.L.U64.HI R77, R4.reuse, 0x2, R27 ;  /* 0x00000002044d7819 */ /* 0x040fe2000001021b */
[----:B------:R-:W-:Y:S01]  /*f000*/  IMAD.SHL.U32 R78, R4, 0x4, RZ ;  /* 0x00000004044e7824 */ /* 0x000fe200078e00ff */
[----:B------:R-:W-:-:S02]  /*f010*/  SHF.L.U64.HI R109, R110, 0x2, R147 ;  /* 0x000000026e6d7819 */ /* 0x000fc40000010293 */
[----:B------:R-:W-:Y:S02]  /*f020*/  SHF.L.U64.HI R147, R148, 0x2, R185 ;  /* 0x0000000294937819 */ /* 0x000fe400000102b9 */
[----:B------:R-:W-:Y:S02]  /*f030*/  SHF.R.S32.HI R4, RZ, 0x6, R26 ;  /* 0x00000006ff047819 */ /* 0x000fe4000001141a */
[----:B------:R-:W-:Y:S02]  /*f040*/  SHF.L.U64.HI R91, R92, 0x2, R129 ;  /* 0x000000025c5b7819 */ /* 0x000fe40000010281 */
[----:B------:R-:W-:Y:S02]  /*f050*/  SHF.L.U64.HI R93, R94, 0x2, R131 ;  /* 0x000000025e5d7819 */ /* 0x000fe40000010283 */
[----:B------:R-:W-:Y:S02]  /*f060*/  SHF.L.U64.HI R129, R130, 0x2, R167 ;  /* 0x0000000282817819 */ /* 0x000fe400000102a7 */
[----:B------:R-:W-:-:S02]  /*f070*/  SHF.L.U64.HI R95, R96, 0x2, R133 ;  /* 0x00000002605f7819 */ /* 0x000fc40000010285 */
[----:B------:R-:W-:Y:S02]  /*f080*/  SHF.L.U64.HI R131, R132, 0x2, R169 ;  /* 0x0000000284837819 */ /* 0x000fe400000102a9 */
[----:B------:R-:W-:Y:S02]  /*f090*/  SHF.L.U64.HI R167, R168, 0x2, R72 ;  /* 0x00000002a8a77819 */ /* 0x000fe40000010248 */
[----:B-1----:R-:W-:Y:S01]  /*f0a0*/  VIMNMX R5, PT, PT, R4, 0x2, !PT ;  /* 0x0000000204057848 */ /* 0x002fe20007fe0100 */
[----:B------:R1:W5:Y:S01]  /*f0b0*/  LDL.LU R72, [R1+0x33c] ;  /* 0x00033c0001487983 */ /* 0x0003620000300800 */
[----:B------:R-:W-:Y:S02]  /*f0c0*/  SHF.L.U64.HI R97, R98, 0x2, R135 ;  /* 0x0000000262617819 */ /* 0x000fe40000010287 */
[----:B------:R-:W-:Y:S02]  /*f0d0*/  SHF.L.U64.HI R133, R134, 0x2, R171 ;  /* 0x0000000286857819 */ /* 0x000fe400000102ab */
[----:B------:R-:W-:-:S02]  /*f0e0*/  SHF.L.U64.HI R169, R170, 0x2, R71 ;  /* 0x00000002aaa97819 */ /* 0x000fc40000010247 */
[----:B------:R-:W-:Y:S01]  /*f0f0*/  SHF.L.U64.HI R99, R100, 0x2, R137 ;  /* 0x0000000264637819 */ /* 0x000fe20000010289 */
[----:B------:R1:W5:Y:S01]  /*f100*/  LDL.LU R71, [R1+0x338] ;  /* 0x0003380001477983 */ /* 0x0003620000300800 */
[----:B------:R-:W-:Y:S02]  /*f110*/  SHF.L.U64.HI R135, R136, 0x2, R173 ;  /* 0x0000000288877819 */ /* 0x000fe400000102ad */
[----:B------:R-:W-:Y:S02]  /*f120*/  SHF.L.U64.HI R171, R172, 0x2, R73 ;  /* 0x00000002acab7819 */ /* 0x000fe40000010249 */
[----:B------:R-:W-:Y:S01]  /*f130*/  SHF.L.U64.HI R101, R102, 0x2, R139 ;  /* 0x0000000266657819 */ /* 0x000fe2000001028b */
[----:B------:R1:W5:Y:S01]  /*f140*/  LDL.LU R73, [R1+0x334] ;  /* 0x0003340001497983 */ /* 0x0003620000300800 */
[----:B------:R-:W-:Y:S02]  /*f150*/  SHF.L.U64.HI R137, R138, 0x2, R175 ;  /* 0x000000028a897819 */ /* 0x000fe400000102af */
[----:B------:R-:W-:Y:S01]  /*f160*/  SHF.L.U64.HI R173, R174, 0x2, R76 ;  /* 0x00000002aead7819 */ /* 0x000fe2000001024c */
[----:B------:R-:W-:Y:S01]  /*f170*/  VIADD R5, R5, 0xffffffff ;  /* 0xffffffff05057836 */ /* 0x000fe20000000000 */
[----:B------:R-:W-:Y:S01]  /*f180*/  SHF.L.U64.HI R103, R104, 0x2, R141 ;  /* 0x0000000268677819 */ /* 0x000fe2000001028d */
[----:B------:R1:W5:Y:S01]  /*f190*/  LDL.LU R76, [R1+0x330] ;  /* 0x00033000014c7983 */ /* 0x0003620000300800 */
[----:B------:R-:W-:-:S02]  /*f1a0*/  SHF.L.U64.HI R139, R140, 0x2, R177 ;  /* 0x000000028c8b7819 */ /* 0x000fc400000102b1 */
[----:B------:R-:W-:Y:S02]  /*f1b0*/  SHF.L.U64.HI R175, R176, 0x2, R70 ;  /* 0x00000002b0af7819 */ /* 0x000fe40000010246 */
[----:B------:R-:W-:Y:S01]  /*f1c0*/  SHF.L.U64.HI R105, R106, 0x2, R143 ;  /* 0x000000026a697819 */ /* 0x000fe2000001028f */
[----:B------:R1:W5:Y:S01]  /*f1d0*/  LDL.LU R70, [R1+0x32c] ;  /* 0x00032c0001467983 */ /* 0x0003620000300800 */
[----:B------:R-:W-:Y:S02]  /*f1e0*/  SHF.L.U64.HI R141, R142, 0x2, R179 ;  /* 0x000000028e8d7819 */ /* 0x000fe400000102b3 */
[----:B------:R-:W-:Y:S02]  /*f1f0*/  SHF.L.U64.HI R177, R178, 0x2, R69 ;  /* 0x00000002b2b17819 */ /* 0x000fe40000010245 */
[----:B------:R-:W-:Y:S01]  /*f200*/  SHF.L.U64.HI R107, R108, 0x2, R145 ;  /* 0x000000026c6b7819 */ /* 0x000fe20000010291 */
[----:B------:R1:W5:Y:S01]  /*f210*/  LDL.LU R69, [R1+0x328] ;  /* 0x0003280001457983 */ /* 0x0003620000300800 */
[----:B------:R-:W-:-:S02]  /*f220*/  SHF.L.U64.HI R143, R144, 0x2, R181 ;  /* 0x00000002908f7819 */ /* 0x000fc400000102b5 */
[----:B------:R-:W-:Y:S02]  /*f230*/  SHF.L.U64.HI R179, R180, 0x2, R68 ;  /* 0x00000002b4b37819 */ /* 0x000fe40000010244 */
[----:B------:R-:W-:Y:S01]  /*f240*/  SHF.L.U64.HI R145, R146, 0x2, R183 ;  /* 0x0000000292917819 */ /* 0x000fe200000102b7 */
[----:B------:R1:W5:Y:S01]  /*f250*/  LDL.LU R68, [R1+0x324] ;  /* 0x0003240001447983 */ /* 0x0003620000300800 */
[----:B------:R-:W-:Y:S02]  /*f260*/  SHF.L.U64.HI R181, R182, 0x2, R3 ;  /* 0x00000002b6b57819 */ /* 0x000fe40000010203 */
[----:B------:R-:W-:Y:S01]  /*f270*/  SHF.L.U64.HI R183, R184, 0x2, R2 ;  /* 0x00000002b8b77819 */ /* 0x000fe20000010202 */
[----:B------:R1:W5:Y:S04]  /*f280*/  LDL.LU R3, [R1+0x320] ;  /* 0x0003200001037983 */ /* 0x0003680000300800 */
[----:B------:R1:W5:Y:S04]  /*f290*/  LDL.LU R2, [R1+0x318] ;  /* 0x0003180001027983 */ /* 0x0003680000300800 */
[----:B------:R1:W-:Y:S01]  /*f2a0*/  STL [R1+0x140], R5 ;  /* 0x0001400501007387 */ /* 0x0003e20000100800 */
[----:B------:R-:W-:-:S02]  /*f2b0*/  SHF.L.U64.HI R83, R84, 0x2, R121 ;  /* 0x0000000254537819 */ /* 0x000fc40000010279 */
[----:B------:R-:W-:Y:S01]  /*f2c0*/  SHF.L.U64.HI R85, R86, 0x2, R123 ;  /* 0x0000000256557819 */ /* 0x000fe2000001027b */
[----:B------:R-:W-:Y:S01]  /*f2d0*/  VIADD R6, R4, 0xfffffffd ;  /* 0xfffffffd04067836 */ /* 0x000fe20000000000 */
[----:B------:R-:W-:Y:S02]  /*f2e0*/  SHF.L.U64.HI R111, R112, 0x2, R149 ;  /* 0x00000002706f7819 */ /* 0x000fe40000010295 */
[----:B------:R-:W-:Y:S02]  /*f2f0*/  SHF.L.U64.HI R113, R114, 0x2, R151 ;  /* 0x0000000272717819 */ /* 0x000fe40000010297 */
[----:B------:R-:W-:Y:S02]  /*f300*/  SHF.L.U64.HI R115, R116, 0x2, R153 ;  /* 0x0000000274737819 */ /* 0x000fe40000010299 */
[----:B------:R-:W-:Y:S02]  /*f310*/  SHF.L.U64.HI R117, R118, 0x2, R155 ;  /* 0x0000000276757819 */ /* 0x000fe4000001029b */
[----:B------:R-:W-:-:S02]  /*f320*/  SHF.L.U64.HI R119, R120, 0x2, R157 ;  /* 0x0000000278777819 */ /* 0x000fc4000001029d */
[----:B------:R-:W-:Y:S02]  /*f330*/  SHF.L.U64.HI R121, R122, 0x2, R159 ;  /* 0x000000027a797819 */ /* 0x000fe4000001029f */
[----:B------:R-:W-:Y:S01]  /*f340*/  SHF.L.U64.HI R123, R124, 0x2, R161 ;  /* 0x000000027c7b7819 */ /* 0x000fe200000102a1 */
[----:B------:R-:W-:Y:S01]  /*f350*/  IMAD.SHL.U32 R84, R84, 0x4, RZ ;  /* 0x0000000454547824 */ /* 0x000fe200078e00ff */
[C---:B------:R-:W-:Y:S01]  /*f360*/  SHF.L.U64.HI R252, R251.reuse, 0x2, R252 ;  /* 0x00000002fbfc7819 */ /* 0x040fe200000102fc */
        /* <DEDUP_REMOVED lines=65> */
[----:B------:R-:W-:Y:S01]  /*f780*/  SHF.L.U64.HI R149, R150, 0x2, R187 ;  /* 0x0000000296957819 */ /* 0x000fe200000102bb */
[----:B------:R-:W-:Y:S01]  /*f790*/  IMAD.SHL.U32 R86, R86, 0x4, RZ ;  /* 0x0000000456567824 */ /* 0x000fe200078e00ff */
[----:B------:R-:W-:Y:S01]  /*f7a0*/  SHF.L.U64.HI R151, R152, 0x2, R188 ;  /* 0x0000000298977819 */ /* 0x000fe200000102bc */
[----:B------:R-:W-:-:S02]  /*f7b0*/  IMAD.SHL.U32 R88, R88, 0x4, RZ ;  /* 0x0000000458587824 */ /* 0x000fc400078e00ff */
[----:B------:R-:W-:Y:S02]  /*f7c0*/  IMAD.SHL.U32 R90, R90, 0x4, RZ ;  /* 0x000000045a5a7824 */ /* 0x000fe400078e00ff */
[----:B------:R-:W-:Y:S02]  /*f7d0*/  IMAD.SHL.U32 R92, R92, 0x4, RZ ;  /* 0x000000045c5c7824 */ /* 0x000fe400078e00ff */
[----:B------:R-:W-:Y:S02]  /*f7e0*/  IMAD.SHL.U32 R94, R94, 0x4, RZ ;  /* 0x000000045e5e7824 */ /* 0x000fe400078e00ff */
[----:B------:R-:W-:Y:S02]  /*f7f0*/  IMAD.SHL.U32 R96, R96, 0x4, RZ ;  /* 0x0000000460607824 */ /* 0x000fe400078e00ff */
[----:B------:R-:W-:Y:S02]  /*f800*/  IMAD.SHL.U32 R98, R98, 0x4, RZ ;  /* 0x0000000462627824 */ /* 0x000fe400078e00ff */
        /* <DEDUP_REMOVED lines=38> */
[----:B------:R-:W-:Y:S02]  /*fa70*/  IMAD.MOV.U32 R4, RZ, RZ, RZ ;  /* 0x000000ffff047224 */ /* 0x000fe400078e00ff */
[----:B------:R-:W-:Y:S01]  /*fa80*/  IMAD.MOV.U32 R187, RZ, RZ, RZ ;  /* 0x000000ffffbb7224 */ /* 0x000fe200078e00ff */
[----:B------:R-:W-:Y:S01]  /*fa90*/  UMOV UR26, 0x1 ;  /* 0x00000001001a7882 */ /* 0x000fe20000000000 */
[----:B------:R-:W-:Y:S01]  /*faa0*/  UMOV UR27, 0x2 ;  /* 0x00000002001b7882 */ /* 0x000fe20000000000 */
[----:B------:R-:W-:Y:S01]  /*fab0*/  UMOV UR5, URZ ;  /* 0x000000ff00057c82 */ /* 0x000fe20008000000 */
[----:B------:R-:W-:Y:S01]  /*fac0*/  UMOV UR6, URZ ;  /* 0x000000ff00067c82 */ /* 0x000fe20008000000 */
[----:B------:R-:W-:Y:S01]  /*fad0*/  UMOV UR7, URZ ;  /* 0x000000ff00077c82 */ /* 0x000fe20008000000 */
[----:B--2---:R-:W-:-:S02]  /*fae0*/  SHF.L.U64.HI R153, R154, 0x2, R58 ;  /* 0x000000029a997819 */ /* 0x004fc4000001023a */
[----:B---3--:R-:W-:Y:S02]  /*faf0*/  SHF.L.U64.HI R185, R186, 0x2, R0 ;  /* 0x00000002bab97819 */ /* 0x008fe40000010200 */
[----:B------:R-:W2:Y:S01]  /*fb00*/  S2R R0, SR_TID.X ;  /* 0x0000000000007919 */ /* 0x000ea20000002100 */
[----:B------:R-:W-:Y:S01]  /*fb10*/  SHF.L.U64.HI R155, R156, 0x2, R60 ;  /* 0x000000029c9b7819 */ /* 0x000fe2000001023c */
[----:B------:R-:W-:Y:S01]  /*fb20*/  IMAD.SHL.U32 R154, R154, 0x4, RZ ;  /* 0x000000049a9a7824 */ /* 0x000fe200078e00ff */
[----:B----4-:R-:W-:Y:S01]  /*fb30*/  SHF.L.U64.HI R157, R158, 0x2, R62 ;  /* 0x000000029e9d7819 */ /* 0x010fe2000001023e */
[----:B------:R-:W-:Y:S01]  /*fb40*/  IMAD.SHL.U32 R156, R156, 0x4, RZ ;  /* 0x000000049c9c7824 */ /* 0x000fe200078e00ff */
[----:B------:R-:W-:Y:S01]  /*fb50*/  SHF.L.U64.HI R159, R160, 0x2, R64 ;  /* 0x00000002a09f7819 */ /* 0x000fe20000010240 */
[----:B------:R-:W-:Y:S01]  /*fb60*/  IMAD.SHL.U32 R158, R158, 0x4, RZ ;  /* 0x000000049e9e7824 */ /* 0x000fe200078e00ff */
[----:B------:R-:W-:Y:S01]  /*fb70*/  SHF.L.U64.HI R161, R162, 0x2, R66 ;  /* 0x00000002a2a17819 */ /* 0x000fe20000010242 */
[----:B------:R-:W-:-:S02]  /*fb80*/  IMAD.SHL.U32 R160, R160, 0x4, RZ ;  /* 0x00000004a0a07824 */ /* 0x000fc400078e00ff */
[----:B------:R-:W-:Y:S02]  /*fb90*/  IMAD.SHL.U32 R162, R162, 0x4, RZ ;  /* 0x00000004a2a27824 */ /* 0x000fe400078e00ff */
[----:B------:R-:W-:Y:S01]  /*fba0*/  IMAD.SHL.U32 R186, R186, 0x4, RZ ;  /* 0x00000004baba7824 */ /* 0x000fe200078e00ff */
[----:B-12---:R-:W-:-:S07]  /*fbb0*/  LOP3.LUT R0, R0, 0x7f, RZ, 0xc0, !PT ;  /* 0x0000007f00007812 */ /* 0x006fce00078ec0ff */
.L_x_11:
[----:B------:R-:W-:Y:S01]  /*fbc0*/  IMAD.U32 R4, R4, -0x80000000, RZ ;  /* 0x8000000004047824 */ /* 0x000fe200078e00ff */
[----:B------:R-:W-:-:S03]  /*fbd0*/  UIADD3 UR6, UPT, UPT, UR6, 0x1, URZ ;  /* 0x0000000106067890 */ /* 0x000fc6000fffe0ff */
[----:B------:R-:W1:Y:S01]  /*fbe0*/  SYNCS.PHASECHK.TRANS64.TRYWAIT P1, [UR8], R4 ;  /* 0x00000004ff0075a7 */ /* 0x000e620008021108 */
[----:B------:R-:W-:-:S04]  /*fbf0*/  UISETP.GT.AND UP1, UPT, UR6, 0x1, UPT ;  /* 0x000000010600788c */ /* 0x000fc8000bf24270 */
[----:B------:R-:W-:-:S04]  /*fc00*/  USEL UR6, UR6, URZ, !UP1 ;  /* 0x000000ff06067287 */ /* 0x000fc8000c800000 */
[----:B------:R-:W-:Y:S01]  /*fc10*/  ULEA UR4, UR6, UR10, 0xf ;  /* 0x0000000a06047291 */ /* 0x000fe2000f8e78ff */
[----:B-1----:R-:W-:Y:S11]  /*fc20*/  @!P1 BRA `(.L_x_9) ;  /* 0x0000007000089947 */ /* 0x002ff60003800000 */
.L_x_17:
[----:B------:R-:W-:-:S04]  /*fc30*/  DEPBAR.LE SB0, 0x2 ;  /* 0x000080800000791a */ /* 0x000fc80000000000 */
[----:B------:R-:W-:Y:S01]  /*fc40*/  LEA R188, R0, UR4, 0x8 ;  /* 0x0000000400bc7c11 */ /* 0x000fe2000f8e40ff */
[----:B------:R-:W-:Y:S01]  /*fc50*/  BAR.SYNC.DEFER_BLOCKING 0x0 ;  /* 0x0000000000007b1d */ /* 0x000fe20000010000 */
[----:B------:R-:W-:Y:S02]  /*fc60*/  UIADD3 UR5, UPT, UPT, UR5, 0x1, URZ ;  /* 0x0000000105057890 */ /* 0x000fe4000fffe0ff */
[----:B------:R-:W-:Y:S02]  /*fc70*/  ULEA UR8, UR26, UR10, 0x3 ;  /* 0x0000000a1a087291 */ /* 0x000fe4000f8e18ff */
[----:B------:R-:W-:Y:S02]  /*fc80*/  UISETP.GT.AND UP1, UPT, UR5, 0x2, UPT ;  /* 0x000000020500788c */ /* 0x000fe4000bf24270 */
[----:B------:R-:W-:Y:S02]  /*fc90*/  UIADD3 UR8, UPT, UPT, UR8, 0x28000, URZ ;  /* 0x0002800008087890 */ /* 0x000fe4000fffe0ff */
[----:B------:R-:W-:Y:S01]  /*fca0*/  USEL UR5, UR5, URZ, !UP1 ;  /* 0x000000ff05057287 */ /* 0x000fe2000c800000 */
[----:B------:R-:W-:Y:S01]  /*fcb0*/  UMOV UR4, UR7 ;  /* 0x0000000700047c82 */ /* 0x000fe20008000000 */
        /* <DEDUP_REMOVED lines=16> */
[----:B-1----:R1:W-:Y:S01]  /*fdc0*/  STTM.x64 tmem[UR12+0x80], R4 ;  /* 0x00008004000079ed */ /* 0x0023e2000834000c */
[----:B------:R-:W2:Y:S02]  /*fdd0*/  FENCE.VIEW.ASYNC.T ;  /* 0x00000000000073c6 */ /* 0x000ea40000000200 */
[----:B--2---:R-:W-:Y:S06]  /*fde0*/  BAR.SYNC.DEFER_BLOCKING 0x0 ;  /* 0x0000000000007b1d */ /* 0x004fec0000010000 */
[----:B------:R-:W-:Y:S05]  /*fdf0*/  @P0 BRA `(.L_x_10) ;  /* 0x0000000000d80947 */ /* 0x000fea0003800000 */
[----:B------:R-:W-:Y:S01]  /*fe00*/  ULEA UR9, UR5, UR10, 0xf ;  /* 0x0000000a05097291 */ /* 0x000fe2000f8e78ff */
[----:B------:R-:W-:Y:S01]  /*fe10*/  UMOV UR7, URZ ;  /* 0x000000ff00077c82 */ /* 0x000fe20008000000 */
[----:B------:R-:W-:Y:S02]  /*fe20*/  UIADD3 UR28, UPT, UPT, UR11, 0x88, URZ ;  /* 0x000000880b1c7890 */ /* 0x000fe4000fffe0ff */
[----:B------:R-:W-:Y:S02]  /*fe30*/  USHF.R.U32.HI UR9, URZ, 0x4, UR9 ;  /* 0x00000004ff097899 */ /* 0x000fe40008011609 */
[----:B------:R-:W-:Y:S02]  /*fe40*/  UIADD3 UR29, UPT, UPT, UR11, 0x90, URZ ;  /* 0x000000900b1d7890 */ /* 0x000fe4000fffe0ff */
[----:B------:R-:W-:Y:S02]  /*fe50*/  USGXT.U32 UR18, UR9, 0xe ;  /* 0x0000000e0912789a */ /* 0x000fe40008000000 */
[----:B------:R-:W-:-:S02]  /*fe60*/  UIADD3 UR46, UPT, UPT, UR11, 0x98, URZ ;  /* 0x000000980b2e7890 */ /* 0x000fc4000fffe0ff */
[----:B------:R-:W-:Y:S02]  /*fe70*/  UIADD3 UR20, UP1, UPT, UR18, 0x2, URZ ;  /* 0x0000000212147890 */ /* 0x000fe4000ff3e0ff */
[----:B------:R-:W-:Y:S02]  /*fe80*/  UIADD3 UR47, UPT, UPT, UR11, 0xa0, URZ ;  /* 0x000000a00b2f7890 */ /* 0x000fe4000fffe0ff */
[----:B------:R-:W-:Y:S02]  /*fe90*/  UIADD3.X UR21, UPT, UPT, UR7, 0x40004040, URZ, UP1, !UPT ;  /* 0x4000404007157890 */ /* 0x000fe40008ffe4ff */
[----:B------:R-:W-:Y:S02]  /*fea0*/  UIADD3 UR38, UP1, UPT, UR20, 0x2, URZ ;  /* 0x0000000214267890 */ /* 0x000fe4000ff3e0ff */
[----:B------:R-:W-:Y:S02]  /*feb0*/  UIADD3 UR40, UP2, UPT, UR20, 0x4, URZ ;  /* 0x0000000414287890 */ /* 0x000fe4000ff5e0ff */
[----:B------:R-:W-:-:S02]  /*fec0*/  UIADD3 UR42, UP3, UPT, UR20, 0x3fe, URZ ;  /* 0x000003fe142a7890 */ /* 0x000fc4000ff7e0ff */
[----:B------:R-:W-:Y:S02]  /*fed0*/  UIADD3 UR44, UP4, UPT, UR20, 0x400, URZ ;  /* 0x00000400142c7890 */ /* 0x000fe4000ff9e0ff */
[----:B------:R-:W-:Y:S02]  /*fee0*/  UIADD3 UR22, UP5, UPT, UR20, 0x402, URZ ;  /* 0x0000040214167890 */ /* 0x000fe4000ffbe0ff */
[----:B------:R-:W-:Y:S02]  /*fef0*/  UIADD3.X UR39, UPT, UPT, UR21, URZ, URZ, UP1, !UPT ;  /* 0x000000ff15277290 */ /* 0x000fe40008ffe4ff */
[----:B------:R-:W-:Y:S02]  /*ff00*/  UIADD3 UR24, UP6, UPT, UR20, 0x404, URZ ;  /* 0x0000040414187890 */ /* 0x000fe4000ffde0ff */
[----:B------:R-:W-:Y:S02]  /*ff10*/  UIADD3.X UR41, UPT, UPT, UR21, URZ, URZ, UP2, !UPT ;  /* 0x000000ff15297290 */ /* 0x000fe400097fe4ff */
[----:B------:R-:W-:-:S02]  /*ff20*/  UIADD3.X UR43, UPT, UPT, UR21, URZ, URZ, UP3, !UPT ;  /* 0x000000ff152b7290 */ /* 0x000fc40009ffe4ff */
[----:B------:R-:W-:Y:S02]  /*ff30*/  UIADD3 UR48, UPT, UPT, UR11, 0xa8, URZ ;  /* 0x000000a80b307890 */ /* 0x000fe4000fffe0ff */
[----:B------:R-:W-:Y:S02]  /*ff40*/  UIADD3.X UR45, UPT, UPT, UR21, URZ, URZ, UP4, !UPT ;  /* 0x000000ff152d7290 */ /* 0x000fe4000a7fe4ff */
[----:B------:R-:W-:Y:S02]  /*ff50*/  UIADD3 UR49, UPT, UPT, UR11, 0xb0, URZ ;  /* 0x000000b00b317890 */ /* 0x000fe4000fffe0ff */
[----:B------:R-:W-:Y:S01]  /*ff60*/  UIADD3.X UR23, UPT, UPT, UR21, URZ, URZ, UP5, !UPT ;  /* 0x000000ff15177290 */ /* 0x000fe2000affe4ff */
[----:B------:R-:W-:Y:S01]  /*ff70*/  UMOV UR14, 0x0 ;  /* 0x00000000000e7882 */ /* 0x000fe20000000000 */
[----:B------:R-:W-:Y:S01]  /*ff80*/  UMOV UR15, 0x8200910 ;  /* 0x08200910000f7882 */ /* 0x000fe20000000000 */
[----:B------:R-:W-:Y:S01]  /*ff90*/  UIADD3 UR54, UPT, UPT, UR11, 0xb8, URZ ;  /* 0x000000b80b367890 */ /* 0x000fe2000fffe0ff */
[----:B------:R-:W-:Y:S01]  /*ffa0*/  UMOV UR19, 0x40004040 ;  /* 0x4000404000137882 */ /* 0x000fe20000000000 */
[----:B------:R-:W-:Y:S01]  /*ffb0*/  UIADD3.X UR25, UPT, UPT, UR21, URZ, URZ, UP6, !UPT ;  /* 0x000000ff15197290 */ /* 0x000fe2000b7fe4ff */
[----:B------:R2:W-:Y:S01]  /*ffc0*/  UTCHMMA tmem[UR13], gdesc[UR18], tmem[UR11], tmem[UR14], idesc[UR15], UPT ;  /* 0x00ff0e120d0079ea */ /* 0x0005e2000b80000b */
[----:B------:R-:W-:Y:S01]  /*ffd0*/  UMOV UR16, 0x0 ;  /* 0x0000000000107882 */ /* 0x000fe20000000000 */
[----:B------:R-:W-:Y:S01]  /*ffe0*/  UMOV UR17, 0x8200910 ;  /* 0x0820091000117882 */ /* 0x000fe20000000000 */
[----:B------:R-:W-:Y:S01]  /*fff0*/  UMOV UR30, 0x0 ;  /* 0x00000000001e7882 */ /* 0x000fe20000000000 */
[----:B------:R-:W-:Y:S01]  /*10000*/  UMOV UR31, 0x8200910 ;  /* 0x08200910001f7882 */ /* 0x000fe20000000000 */
        /* <DEDUP_REMOVED lines=11> */
[----:B------:R-:W-:Y:S01]  /*100c0*/  UMOV UR9, URZ ;  /* 0x000000ff00097c82 */ /* 0x000fe20008000000 */
[----:B------:R2:W-:Y:S01]  /*100d0*/  UTCHMMA tmem[UR47], gdesc[UR42], tmem[UR11], tmem[UR36], idesc[UR37], UPT ;  /* 0x00ff242a2f0079ea */ /* 0x0005e2000b80000b */
[----:B------:R-:W-:Y:S01]  /*100e0*/  UMOV UR56, 0x0 ;  /* 0x0000000000387882 */ /* 0x000fe20000000000 */
[----:B------:R-:W-:Y:S01]  /*100f0*/  UMOV UR57, 0x8200910 ;  /* 0x0820091000397882 */ /* 0x000fe20000000000 */
[----:B------:R2:W-:Y:S01]  /*10100*/  UTCHMMA tmem[UR48], gdesc[UR44], tmem[UR11], tmem[UR50], idesc[UR51], UPT ;  /* 0x00ff322c300079ea */ /* 0x0005e2000b80000b */
[----:B------:R-:W-:Y:S01]  /*10110*/  UMOV UR7, UR8 ;  /* 0x0000000800077c82 */ /* 0x000fe20008000000 */
[----:B------:R2:W-:Y:S01]  /*10120*/  UTCHMMA tmem[UR49], gdesc[UR22], tmem[UR11], tmem[UR52], idesc[UR53], UPT ;  /* 0x00ff3416310079ea */ /* 0x0005e2000b80000b */
[----:B------:R2:W-:Y:S01]  /*10130*/  UTCHMMA tmem[UR54], gdesc[UR24], tmem[UR11], tmem[UR56], idesc[UR57], UPT ;  /* 0x00ff3818360079ea */ /* 0x0005e2000b80000b */
[----:B------:R2:W-:Y:S01]  /*10140*/  UTCBAR [UR7], URZ ;  /* 0x000000ff070073e9 */ /* 0x0005e200080000ff */
[----:B------:R-:W-:Y:S01]  /*10150*/  NOP ;  /* 0x0000000000007918 */ /* 0x000fe20000000000 */
.L_x_10:
[----:B-1----:R-:W1:Y:S01]  /*10160*/  LDC R4, c[0x0][0x3a0] ;  /* 0x0000e800ff047b82 */ /* 0x002e620000000800 */
[----:B------:R-:W-:Y:S01]  /*10170*/  ISETP.GT.AND P3, PT, R74, RZ, PT ;  /* 0x000000ff4a00720c */ /* 0x000fe20003f64270 */
[----:B------:R-:W3:Y:S04]  /*10180*/  LDL R26, [R1] ;  /* 0x00000000011a7983 */ /* 0x000ee80000100800 */
[----:B------:R-:W4:Y:S04]  /*10190*/  LDL R25, [R1+0x4] ;  /* 0x0000040001197983 */ /* 0x000f280000100800 */
[----:B--2---:R-:W2:Y:S04]  /*101a0*/  LDL R24, [R1+0x20] ;  /* 0x0000200001187983 */ /* 0x004ea80000100800 */
[----:B------:R-:W2:Y:S04]  /*101b0*/  LDL R23, [R1+0x24] ;  /* 0x0000240001177983 */ /* 0x000ea80000100800 */
[----:B------:R-:W2:Y:S04]  /*101c0*/  LDL R22, [R1+0x40] ;  /* 0x0000400001167983 */ /* 0x000ea80000100800 */
[----:B------:R-:W2:Y:S01]  /*101d0*/  LDL R21, [R1+0x44] ;  /* 0x0000440001157983 */ /* 0x000ea20000100800 */
[----:B-1----:R-:W-:-:S03]  /*101e0*/  VIADD R5, R4, 0x3f ;  /* 0x0000003f04057836 */ /* 0x002fc60000000000 */
[----:B------:R-:W2:Y:S02]  /*101f0*/  LDL R20, [R1+0x60] ;  /* 0x0000600001147983 */ /* 0x000ea40000100800 */
[----:B------:R-:W-:Y:S02]  /*10200*/  SHF.R.S32.HI R4, RZ, 0x1f, R5 ;  /* 0x0000001fff047819 */ /* 0x000fe40000011405 */
[----:B------:R-:W2:Y:S02]  /*10210*/  LDL R19, [R1+0x64] ;  /* 0x0000640001137983 */ /* 0x000ea40000100800 */
[----:B------:R-:W-:Y:S02]  /*10220*/  LEA.HI R4, R4, R5, RZ, 0x6 ;  /* 0x0000000504047211 */ /* 0x000fe400078f30ff */
[----:B------:R-:W2:Y:S02]  /*10230*/  LDL R18, [R1+0x80] ;  /* 0x0000800001127983 */ /* 0x000ea40000100800 */
[----:B------:R-:W-:-:S02]  /*10240*/  SHF.R.S32.HI R4, RZ, 0x6, R4 ;  /* 0x00000006ff047819 */ /* 0x000fc40000011404 */
[----:B------:R-:W2:Y:S03]  /*10250*/  LDL R5, [R1+0x160] ;  /* 0x0001600001057983 */ /* 0x000ea60000100800 */
[----:B------:R-:W-:Y:S01]  /*10260*/  VIADD R4, R4, 0xfffffffd ;  /* 0xfffffffd04047836 */ /* 0x000fe20000000000 */
[----:B------:R-:W3:Y:S04]  /*10270*/  LDL R17, [R1+0x84] ;  /* 0x0000840001117983 */ /* 0x000ee80000100800 */
[----:B------:R-:W-:Y:S01]  /*10280*/  ISETP.GE.AND P1, PT, R187, R4, PT ;  /* 0x00000004bb00720c */ /* 0x000fe20003f26270 */
[----:B------:R-:W3:Y:S01]  /*10290*/  LDL R16, [R1+0xa0] ;  /* 0x0000a00001107983 */ /* 0x000ee20000100800 */
[----:B------:R-:W-:-:S03]  /*102a0*/  SEL R4, RZ, 0x4, !P3 ;  /* 0x00000004ff047807 */ /* 0x000fc60005800000 */
[----:B------:R-:W3:Y:S01]  /*102b0*/  LDL R15, [R1+0xa4] ;  /* 0x0000a400010f7983 */ /* 0x000ee20000100800 */
[----:B------:R-:W-:-:S03]  /*102c0*/  SEL R4, R4, RZ, !P1 ;  /* 0x000000ff04047207 */ /* 0x000fc60004800000 */
[----:B------:R-:W3:Y:S01]  /*102d0*/  LDL R14, [R1+0xc0] ;  /* 0x0000c000010e7983 */ /* 0x000ee20000100800 */
[----:B------:R-:W-:-:S03]  /*102e0*/  ISETP.NE.U32.AND P3, PT, R4, RZ, PT ;  /* 0x000000ff0400720c */ /* 0x000fc60003f65070 */
[----:B------:R-:W3:Y:S04]  /*102f0*/  LDL R13, [R1+0xc4] ;  /* 0x0000c400010d7983 */ /* 0x000ee80000100800 */
[----:B------:R-:W3:Y:S04]  /*10300*/  LDL R12, [R1+0xe0] ;  /* 0x0000e000010c7983 */ /* 0x000ee80000100800 */
[----:B------:R-:W3:Y:S04]  /*10310*/  LDL R11, [R1+0xe4] ;  /* 0x0000e400010b7983 */ /* 0x000ee80000100800 */
[----:B------:R-:W3:Y:S04]  /*10320*/  LDL R10, [R1+0x100] ;  /* 0x00010000010a7983 */ /* 0x000ee80000100800 */
[----:B------:R-:W3:Y:S04]  /*10330*/  LDL R9, [R1+0x104] ;  /* 0x0001040001097983 */ /* 0x000ee80000100800 */
[----:B------:R-:W3:Y:S04]  /*10340*/  LDL R8, [R1+0x120] ;  /* 0x0001200001087983 */ /* 0x000ee80000100800 */
[----:B------:R-:W3:Y:S01]  /*10350*/  LDL R7, [R1+0x124] ;  /* 0x0001240001077983 */ /* 0x000ee20000100800 */
[----:B------:R-:W-:Y:S01]  /*10360*/  BAR.SYNC.DEFER_BLOCKING 0x0 ;  /* 0x0000000000007b1d */ /* 0x000fe20000010000 */
[----:B--2--5:R-:W-:-:S05]  /*10370*/  IADD3 R4, P4, PT, R72, R5, RZ ;  /* 0x0000000548047210 */ /* 0x024fca0007f9e0ff */
[----:B------:R-:W-:-:S05]  /*10380*/  IMAD.X R5, R71, 0x1, R75, P4 ;  /* 0x0000000147057824 */ /* 0x000fca00020e064b */
[----:B------:R-:W-:Y:S01]  /*10390*/  @!PT LDS RZ, [RZ] ;  /* 0x00000000fffff984 */ /* 0x000fe20000000800 */
[----:B------:R-:W-:Y:S01]  /*103a0*/  @!PT LDS RZ, [RZ] ;  /* 0x00000000fffff984 */ /* 0x000fe20000000800 */
[----:B------:R-:W-:Y:S01]  /*103b0*/  @!PT LDS RZ, [RZ] ;  /* 0x00000000fffff984 */ /* 0x000fe20000000800 */
[----:B------:R1:W-:Y:S01]  /*103c0*/  LDGSTS.E [R188+0x18000], desc[UR32][R4.64], P3 ;  /* 0x1800000004bc7fae */ /* 0x0003e200099a1020 */
[----:B------:R-:W-:-:S04]  /*103d0*/  ISETP.GT.AND P3, PT, R74, 0x1, PT ;  /* 0x000000014a00780c */ /* 0x000fc80003f64270 */
[----:B-1----:R-:W-:-:S04]  /*103e0*/  SEL R4, RZ, 0x4, !P3 ;  /* 0x00000004ff047807 */ /* 0x002fc80005800000 */
[----:B------:R-:W-:-:S04]  /*103f0*/  SEL R4, R4, RZ, !P1 ;  /* 0x000000ff04047207 */ /* 0x000fc80004800000 */
[----:B------:R-:W-:Y:S02]  /*10400*/  ISETP.NE.U32.AND P3, PT, R4, RZ, PT ;  /* 0x000000ff0400720c */ /* 0x000fe40003f65070 */
[----:B------:R-:W-:-:S05]  /*10410*/  IADD3 R4, P4, PT, R72, R186, RZ ;  /* 0x000000ba48047210 */ /* 0x000fca0007f9e0ff */
[----:B------:R-:W-:-:S06]  /*10420*/  IMAD.X R5, R71, 0x1, R185, P4 ;  /* 0x0000000147057824 */ /* 0x000fcc00020e06b9 */
        /* <DEDUP_REMOVED lines=424> */
[----:B------:R-:W-:Y:S01]  /*11eb0*/  ISETP.NE.U32.AND P3, PT, R4, RZ, PT ;  /* 0x000000ff0400720c */ /* 0x000fe20003f65070 */
[----:B------:R-:W1:Y:S01]  /*11ec0*/  S2R R6, SR_TID.X ;  /* 0x0000000000067919 */ /* 0x000e620000002100 */
[----:B------:R-:W-:-:S05]  /*11ed0*/  IADD3 R4, P4, PT, R72, R201, RZ ;  /* 0x000000c948047210 */ /* 0x000fca0007f9e0ff */
[----:B------:R-:W-:-:S06]  /*11ee0*/  IMAD.X R5, R71, 0x1, R202, P4 ;  /* 0x0000000147057824 */ /* 0x000fcc00020e06ca */
[----:B------:R2:W-:Y:S01]  /*11ef0*/  LDGSTS.E [R188+0x180f8], desc[UR32][R4.64], P3 ;  /* 0x180f800004bc7fae */ /* 0x0005e200099a1020 */
[----:B------:R-:W-:-:S04]  /*11f00*/  ISETP.GT.AND P3, PT, R74, 0x3f, PT ;  /* 0x0000003f4a00780c */ /* 0x000fc80003f64270 */
[----:B--2---:R-:W-:-:S04]  /*11f10*/  SEL R4, RZ, 0x4, !P3 ;  /* 0x00000004ff047807 */ /* 0x004fc80005800000 */
[----:B------:R-:W-:-:S04]  /*11f20*/  SEL R4, R4, RZ, !P1 ;  /* 0x000000ff04047207 */ /* 0x000fc80004800000 */
[----:B------:R-:W-:Y:S02]  /*11f30*/  ISETP.NE.U32.AND P3, PT, R4, RZ, PT ;  /* 0x000000ff0400720c */ /* 0x000fe40003f65070 */
[----:B------:R-:W-:Y:S02]  /*11f40*/  IADD3 R4, P4, PT, R72, R203, RZ ;  /* 0x000000cb48047210 */ /* 0x000fe40007f9e0ff */
[----:B-1----:R-:W-:-:S03]  /*11f50*/  LOP3.LUT R6, R6, 0x3f, RZ, 0xc0, !PT ;  /* 0x0000003f06067812 */ /* 0x002fc600078ec0ff */
[----:B------:R-:W-:Y:S01]  /*11f60*/  IMAD.X R5, R71, 0x1, R204, P4 ;  /* 0x0000000147057824 */ /* 0x000fe200020e06cc */
[----:B------:R-:W-:-:S05]  /*11f70*/  UIADD3 UR27, UPT, UPT, UR27, 0x1, URZ ;  /* 0x000000011b1b7890 */ /* 0x000fca000fffe0ff */
[----:B------:R1:W-:Y:S01]  /*11f80*/  LDGSTS.E [R188+0x180fc], desc[UR32][R4.64], P3 ;  /* 0x180fc00004bc7fae */ /* 0x0003e200099a1020 */
[----:B------:R-:W-:Y:S01]  /*11f90*/  ISETP.GE.AND P3, PT, R6, R74, PT ;  /* 0x0000004a0600720c */ /* 0x000fe20003f66270 */
[----:B------:R-:W-:Y:S02]  /*11fa0*/  UISETP.GT.AND UP1, UPT, UR27, 0x2, UPT ;  /* 0x000000021b00788c */ /* 0x000fe4000bf24270 */
[----:B------:R-:W0:Y:S02]  /*11fb0*/  LDGDEPBAR ;  /* 0x00000000000079af */ /* 0x000e240000000000 */
[----:B------:R-:W-:Y:S01]  /*11fc0*/  USEL UR27, UR27, URZ, !UP1 ;  /* 0x000000ff1b1b7287 */ /* 0x000fe2000c800000 */
[----:B-1----:R-:W-:-:S04]  /*11fd0*/  SEL R4, RZ, 0x4, P3 ;  /* 0x00000004ff047807 */ /* 0x002fc80001800000 */
[----:B------:R-:W-:Y:S01]  /*11fe0*/  SEL R4, R4, RZ, !P1 ;  /* 0x000000ff04047207 */ /* 0x000fe20004800000 */
[----:B------:R-:W-:-:S03]  /*11ff0*/  ULEA UR7, UR27, UR10, 0xf ;  /* 0x0000000a1b077291 */ /* 0x000fc6000f8e78ff */
[----:B------:R-:W-:Y:S02]  /*12000*/  ISETP.NE.U32.AND P1, PT, R4, RZ, PT ;  /* 0x000000ff0400720c */ /* 0x000fe40003f25070 */
[----:B------:R-:W-:Y:S01]  /*12010*/  IADD3 R4, P3, PT, R73, R205, RZ ;  /* 0x000000cd49047210 */ /* 0x000fe20007f7e0ff */
[----:B------:R-:W-:-:S04]  /*12020*/  VIADD R6, R2, UR7 ;  /* 0x0000000702067c36 */ /* 0x000fc80008000000 */
[----:B------:R-:W-:-:S06]  /*12030*/  IMAD.X R5, R76, 0x1, R206, P3 ;  /* 0x000000014c057824 */ /* 0x000fcc00018e06ce */
[----:B------:R1:W-:Y:S02]  /*12040*/  LDGSTS.E [R6], desc[UR32][R4.64], P1 ;  /* 0x0000000004067fae */ /* 0x0003e400089a1020 */
[----:B-1----:R-:W-:-:S05]  /*12050*/  IADD3 R4, P3, PT, R73, R213, RZ ;  /* 0x000000d549047210 */ /* 0x002fca0007f7e0ff */
[----:B------:R-:W-:-:S05]  /*12060*/  IMAD.X R5, R76, 0x1, R214, P3 ;  /* 0x000000014c057824 */ /* 0x000fca00018e06d6 */
[----:B------:R1:W-:Y:S02]  /*12070*/  LDGSTS.E [R6+0x400], desc[UR32][R4.64], P1 ;  /* 0x0040000004067fae */ /* 0x0003e400089a1020 */
        /* <DEDUP_REMOVED lines=12> */
[C---:B---3--:R-:W-:Y:S02]  /*12140*/  IADD3 R4, P3, PT, R73.reuse, R26, RZ ;  /* 0x0000001a49047210 */ /* 0x048fe40007f7e0ff */
[----:B------:R-:W2:Y:S03]  /*12150*/  LDL R26, [R1+0x8] ;  /* 0x00000800011a7983 */ /* 0x000ea60000100800 */
[----:B----4-:R-:W-:Y:S02]  /*12160*/  IMAD.X R5, R76, 0x1, R25, P3 ;  /* 0x000000014c057824 */ /* 0x010fe400018e0619 */
[----:B------:R-:W3:Y:S04]  /*12170*/  LDL R25, [R1+0xc] ;  /* 0x00000c0001197983 */ /* 0x000ee80000100800 */
[----:B------:R1:W-:Y:S02]  /*12180*/  LDGSTS.E [R6+0x1800], desc[UR32][R4.64], P1 ;  /* 0x0180000004067fae */ /* 0x0003e400089a1020 */
[----:B-1----:R-:W-:-:S02]  /*12190*/  IADD3 R4, P3, PT, R73, R24, RZ ;  /* 0x0000001849047210 */ /* 0x002fc40007f7e0ff */
[----:B------:R-:W4:Y:S03]  /*121a0*/  LDL R24, [R1+0x28] ;  /* 0x0000280001187983 */ /* 0x000f260000100800 */
[----:B------:R-:W-:Y:S02]  /*121b0*/  IMAD.X R5, R76, 0x1, R23, P3 ;  /* 0x000000014c057824 */ /* 0x000fe400018e0617 */
[----:B------:R-:W2:Y:S04]  /*121c0*/  LDL R23, [R1+0x2c] ;  /* 0x00002c0001177983 */ /* 0x000ea80000100800 */
[----:B------:R1:W-:Y:S02]  /*121d0*/  LDGSTS.E [R6+0x1c00], desc[UR32][R4.64], P1 ;  /* 0x01c0000004067fae */ /* 0x0003e400089a1020 */
[----:B-1----:R-:W-:-:S02]  /*121e0*/  IADD3 R4, P3, PT, R73, R22, RZ ;  /* 0x0000001649047210 */ /* 0x002fc40007f7e0ff */
[----:B------:R-:W2:Y:S03]  /*121f0*/  LDL R22, [R1+0x48] ;  /* 0x0000480001167983 */ /* 0x000ea60000100800 */
[----:B------:R-:W-:Y:S02]  /*12200*/  IMAD.X R5, R76, 0x1, R21, P3 ;  /* 0x000000014c057824 */ /* 0x000fe400018e0615 */
[----:B------:R-:W2:Y:S04]  /*12210*/  LDL R21, [R1+0x4c] ;  /* 0x00004c0001157983 */ /* 0x000ea80000100800 */
[----:B------:R1:W-:Y:S02]  /*12220*/  LDGSTS.E [R6+0x2000], desc[UR32][R4.64], P1 ;  /* 0x0200000004067fae */ /* 0x0003e400089a1020 */
[----:B-1----:R-:W-:-:S02]  /*12230*/  IADD3 R4, P3, PT, R73, R20, RZ ;  /* 0x0000001449047210 */ /* 0x002fc40007f7e0ff */
[----:B------:R-:W4:Y:S03]  /*12240*/  LDL R20, [R1+0x68] ;  /* 0x0000680001147983 */ /* 0x000f260000100800 */
[----:B------:R-:W-:Y:S02]  /*12250*/  IMAD.X R5, R76, 0x1, R19, P3 ;  /* 0x000000014c057824 */ /* 0x000fe400018e0613 */
[----:B------:R-:W4:Y:S04]  /*12260*/  LDL R19, [R1+0x6c] ;  /* 0x00006c0001137983 */ /* 0x000f280000100800 */
        /* <DEDUP_REMOVED lines=28> */
[----:B------:R-:W-:Y:S01]  /*12430*/  IMAD.X R5, R76, 0x1, R7, P3 ;  /* 0x000000014c057824 */ /* 0x000fe200018e0607 */
[----:B------:R-:W-:-:S04]  /*12440*/  LOP3.LUT R7, R2, 0x20, RZ, 0x3c, !PT ;  /* 0x0000002002077812 */ /* 0x000fc800078e3cff */
[----:B------:R1:W-:Y:S02]  /*12450*/  LDGSTS.E [R6+0x3c00], desc[UR32][R4.64], P1 ;  /* 0x03c0000004067fae */ /* 0x0003e400089a1020 */
[----:B-1----:R-:W-:Y:S02]  /*12460*/  VIADD R6, R7, UR7 ;  /* 0x0000000707067c36 */ /* 0x002fe40008000000 */
[----:B------:R-:W4:Y:S01]  /*12470*/  LDL R7, [R1+0x12c] ;  /* 0x00012c0001077983 */ /* 0x000f220000100800 */
[----:B------:R-:W-:-:S05]  /*12480*/  IADD3 R4, P3, PT, R73, R207, RZ ;  /* 0x000000cf49047210 */ /* 0x000fca0007f7e0ff */
        /* <DEDUP_REMOVED lines=17> */
[C---:B--2---:R-:W-:Y:S02]  /*125a0*/  IADD3 R4, P3, PT, R73.reuse, R26, RZ ;  /* 0x0000001a49047210 */ /* 0x044fe40007f7e0ff */
[----:B------:R-:W2:Y:S03]  /*125b0*/  LDL R26, [R1+0x10] ;  /* 0x00001000011a7983 */ /* 0x000ea60000100800 */
[----:B---3--:R-:W-:Y:S02]  /*125c0*/  IMAD.X R5, R76, 0x1, R25, P3 ;  /* 0x000000014c057824 */ /* 0x008fe400018e0619 */
[----:B------:R-:W3:Y:S04]  /*125d0*/  LDL R25, [R1+0x14] ;  /* 0x0000140001197983 */ /* 0x000ee80000100800 */
[----:B------:R4:W-:Y:S02]  /*125e0*/  LDGSTS.E [R6+0x1900], desc[UR32][R4.64], P1 ;  /* 0x0190000004067fae */ /* 0x0009e400089a1020 */
[----:B----4-:R-:W-:-:S02]  /*125f0*/  IADD3 R4, P3, PT, R73, R24, RZ ;  /* 0x0000001849047210 */ /* 0x010fc40007f7e0ff */
        /* <DEDUP_REMOVED lines=134> */
[----:B--2---:R-:W-:-:S05]  /*12e60*/  IADD3 R4, P3, PT, R73, R26, RZ ;  /* 0x0000001a49047210 */ /* 0x004fca0007f7e0ff */
[----:B---3--:R-:W-:-:S05]  /*12e70*/  IMAD.X R5, R76, 0x1, R25, P3 ;  /* 0x000000014c057824 */ /* 0x008fca00018e0619 */
[----:B------:R4:W-:Y:S02]  /*12e80*/  LDGSTS.E [R6+0x1b00], desc[UR32][R4.64], P1 ;  /* 0x01b0000004067fae */ /* 0x0009e400089a1020 */
[----:B----4-:R-:W-:-:S05]  /*12e90*/  IADD3 R4, P3, PT, R73, R24, RZ ;  /* 0x0000001849047210 */ /* 0x010fca0007f7e0ff */
[----:B------:R-:W-:-:S05]  /*12ea0*/  IMAD.X R5, R76, 0x1, R23, P3 ;  /* 0x000000014c057824 */ /* 0x000fca00018e0617 */
[----:B------:R1:W-:Y:S02]  /*12eb0*/  LDGSTS.E [R6+0x1f00], desc[UR32][R4.64], P1 ;  /* 0x01f0000004067fae */ /* 0x0003e400089a1020 */
[----:B-1----:R-:W-:-:S05]  /*12ec0*/  IADD3 R4, P3, PT, R73, R22, RZ ;  /* 0x0000001649047210 */ /* 0x002fca0007f7e0ff */
[----:B------:R-:W-:Y:S02]  /*12ed0*/  IMAD.X R5, R76, 0x1, R7, P3 ;  /* 0x000000014c057824 */ /* 0x000fe400018e0607 */
[----:B------:R-:W2:Y:S04]  /*12ee0*/  LDL R7, [R1+0x140] ;  /* 0x0001400001077983 */ /* 0x000ea80000100800 */
        /* <DEDUP_REMOVED lines=18> */
[----:B------:R1:W-:Y:S01]  /*13010*/  LDGSTS.E [R6+0x3b00], desc[UR32][R4.64], P1 ;  /* 0x03b0000004067fae */ /* 0x0003e200089a1020 */
[----:B------:R-:W-:Y:S01]  /*13020*/  VIADD R187, R187, 0x1 ;  /* 0x00000001bbbb7836 */ /* 0x000fe20000000000 */
[----:B-1----:R-:W-:-:S05]  /*13030*/  IADD3 R4, P3, PT, R73, R9, RZ ;  /* 0x0000000949047210 */ /* 0x002fca0007f7e0ff */
[----:B------:R-:W-:Y:S01]  /*13040*/  IMAD.X R5, R76, 0x1, R8, P3 ;  /* 0x000000014c057824 */ /* 0x000fe200018e0608 */
[----:B------:R-:W-:-:S04]  /*13050*/  UIADD3 UR26, UPT, UPT, UR26, 0x1, URZ ;  /* 0x000000011a1a7890 */ /* 0x000fc8000fffe0ff */
[----:B------:R1:W-:Y:S01]  /*13060*/  LDGSTS.E [R6+0x3f00], desc[UR32][R4.64], P1 ;  /* 0x03f0000004067fae */ /* 0x0003e200089a1020 */
[----:B------:R-:W-:Y:S01]  /*13070*/  UISETP.GT.AND UP1, UPT, UR26, 0x1, UPT ;  /* 0x000000011a00788c */ /* 0x000fe2000bf24270 */
[----:B------:R-:W-:Y:S02]  /*13080*/  IADD3 R73, P3, PT, R73, R69, RZ ;  /* 0x0000004549497210 */ /* 0x000fe40007f7e0ff */
[----:B------:R-:W-:Y:S01]  /*13090*/  IADD3 R72, P4, PT, R72, R3, RZ ;  /* 0x0000000348487210 */ /* 0x000fe20007f9e0ff */
[----:B------:R-:W-:Y:S01]  /*130a0*/  USEL UR7, URZ, 0x1, !UP1 ;  /* 0x00000001ff077887 */ /* 0x000fe2000c800000 */
[----:B------:R-:W0:Y:S01]  /*130b0*/  LDGDEPBAR ;  /* 0x00000000000079af */ /* 0x000e220000000000 */
[----:B------:R-:W-:Y:S02]  /*130c0*/  USEL UR26, UR26, URZ, !UP1 ;  /* 0x000000ff1a1a7287 */ /* 0x000fe4000c800000 */
[----:B------:R-:W-:Y:S02]  /*130d0*/  ULOP3.LUT UR7, UR4, UR7, URZ, 0x3c, !UPT ;  /* 0x0000000704077292 */ /* 0x000fe4000f8e3cff */
[----:B-1----:R-:W-:-:S02]  /*130e0*/  IMAD.U32 R4, RZ, RZ, UR4 ;  /* 0x00000004ff047e24 */ /* 0x002fc4000f8e00ff */
[----:B------:R-:W-:Y:S02]  /*130f0*/  VIADD R74, R74, 0xffffffc0 ;  /* 0xffffffc04a4a7836 */ /* 0x000fe40000000000 */
[----:B------:R-:W-:Y:S02]  /*13100*/  IMAD.X R76, R76, 0x1, R70, P3 ;  /* 0x000000014c4c7824 */ /* 0x000fe400018e0646 */
[----:B------:R-:W-:Y:S01]  /*13110*/  IMAD.X R71, R71, 0x1, R68, P4 ;  /* 0x0000000147477824 */ /* 0x000fe200020e0644 */
[----:B--2---:R-:W-:-:S13]  /*13120*/  ISETP.NE.U32.AND P1, PT, R7, R187, PT ;  /* 0x000000bb0700720c */ /* 0x004fda0003f25070 */
[----:B------:R-:W-:Y:S05]  /*13130*/  @P1 BRA `(.L_x_11) ;  /* 0xffffffc800a01947 */ /* 0x000fea000383ffff */
.L_x_8:
[----:B------:R-:W2:Y:S01]  /*13140*/  LDL.LU R5, [R1+0x2cc] ;  /* 0x0002cc0001057983 */ /* 0x000ea20000300800 */
[----:B------:R-:W1:Y:S03]  /*13150*/  LDCU UR5, c[0x0][0x3b8] ;  /* 0x00007700ff0577ac */ /* 0x000e660008000800 */
[----:B---3--:R-:W3:Y:S01]  /*13160*/  LDL.LU R6, [R1+0x2c8] ;  /* 0x0002c80001067983 */ /* 0x008ee20000300800 */
[----:B------:R-:W3:Y:S01]  /*13170*/  LDCU.128 UR16, c[0x0][0x390] ;  /* 0x00007200ff1077ac */ /* 0x000ee20008000c00 */
[----:B------:R-:W4:Y:S01]  /*13180*/  S2R R7, SR_CgaCtaId ;  /* 0x0000000000077919 */ /* 0x000f220000008800 */
[----:B------:R-:W5:Y:S01]  /*13190*/  LDCU UR6, c[0x0][0x3b4] ;  /* 0x00007680ff0677ac */ /* 0x000f620008000800 */
[----:B------:R-:W1:Y:S01]  /*131a0*/  LDCU UR7, c[0x0][0x39c] ;  /* 0x00007380ff0777ac */ /* 0x000e620008000800 */
[----:B----4-:R-:W-:-:S05]  /*131b0*/  IMAD.SHL.U32 R3, R7, 0x80, RZ ;  /* 0x0000008007037824 */ /* 0x010fca00078e00ff */
[----:B--2---:R-:W-:-:S05]  /*131c0*/  LOP3.LUT R3, R5, 0x80, R3, 0xf8, !PT ;  /* 0x0000008005037812 */ /* 0x004fca00078ef803 */
[----:B-1----:R-:W-:-:S04]  /*131d0*/  IMAD R5, R3, UR5, RZ ;  /* 0x0000000503057c24 */ /* 0x002fc8000f8e02ff */
[----:B------:R-:W-:-:S04]  /*131e0*/  VIADD R7, R5, UR5 ;  /* 0x0000000505077c36 */ /* 0x000fc80008000000 */
[----:B------:R-:W-:-:S04]  /*131f0*/  VIADD R9, R7, UR5 ;  /* 0x0000000507097c36 */ /* 0x000fc80008000000 */
[----:B------:R-:W-:-:S04]  /*13200*/  VIADD R11, R9, UR5 ;  /* 0x00000005090b7c36 */ /* 0x000fc80008000000 */
[----:B------:R-:W-:Y:S01]  /*13210*/  VIADD R141, R11, UR5 ;  /* 0x000000050b8d7c36 */ /* 0x000fe20008000000 */
[----:B---3--:R-:W-:-:S03]  /*13220*/  ISETP.GE.AND P0, PT, R6, UR18, PT ;  /* 0x0000001206007c0c */ /* 0x008fc6000bf06270 */
[----:B------:R-:W-:Y:S01]  /*13230*/  VIADD R143, R141, UR5 ;  /* 0x000000058d8f7c36 */ /* 0x000fe20008000000 */
[C---:B------:R-:W-:Y:S01]  /*13240*/  LOP3.LUT R2, R3.reuse, 0x7f, RZ, 0xfc, !PT ;  /* 0x0000007f03027812 */ /* 0x040fe200078efcff */
[----:B-----5:R-:W-:Y:S01]  /*13250*/  IMAD R0, R6, UR6, RZ ;  /* 0x0000000606007c24 */ /* 0x020fe2000f8e02ff */
[----:B------:R-:W-:Y:S01]  /*13260*/  LOP3.LUT R6, R3, 0x1, RZ, 0xfc, !PT ;  /* 0x0000000103067812 */ /* 0x000fe200078efcff */
[----:B------:R-:W-:Y:S01]  /*13270*/  VIADD R145, R143, UR5 ;  /* 0x000000058f917c36 */ /* 0x000fe20008000000 */
[----:B------:R-:W-:Y:S02]  /*13280*/  LOP3.LUT R4, R3, 0x2, RZ, 0xfc, !PT ;  /* 0x0000000203047812 */ /* 0x000fe400078efcff */
[----:B------:R-:W-:Y:S01]  /*13290*/  ISETP.LT.AND P1, PT, R2, UR7, !P0 ;  /* 0x0000000702007c0c */ /* 0x000fe2000c721270 */
[----:B------:R-:W-:Y:S01]  /*132a0*/  VIADD R147, R145, UR5 ;  /* 0x0000000591937c36 */ /* 0x000fe20008000000 */
[----:B------:R-:W-:Y:S02]  /*132b0*/  ISETP.LT.AND P4, PT, R6, UR19, !P0 ;  /* 0x0000001306007c0c */ /* 0x000fe4000c781270 */
[----:B------:R-:W-:-:S02]  /*132c0*/  ISETP.LT.AND P3, PT, R4, UR19, !P0 ;  /* 0x0000001304007c0c */ /* 0x000fc4000c761270 */
[----:B------:R-:W-:Y:S01]  /*132d0*/  LEA R2, P5, R0, UR16, 0x2 ;  /* 0x0000001000027c11 */ /* 0x000fe2000f8a10ff */
[----:B------:R-:W-:-:S12]  /*132e0*/  @!P6 BRA `(.L_x_12) ;  /* 0x000000000010e947 */ /* 0x000fd80003800000 */
[----:B------:R-:W-:-:S06]  /*132f0*/  USHF.L.U32 UR4, UR4, 0x1f, URZ ;  /* 0x0000001f04047899 */ /* 0x000fcc00080006ff */
[----:B------:R-:W-:-:S04]  /*13300*/  IMAD.U32 R4, RZ, RZ, UR4 ;  /* 0x00000004ff047e24 */ /* 0x000fc8000f8e00ff */
[----:B------:R-:W1:Y:S02]  /*13310*/  SYNCS.PHASECHK.TRANS64.TRYWAIT P6, [UR8], R4 ;  /* 0x00000004ff0075a7 */ /* 0x000e6400080c1108 */
[----:B-1----:R-:W-:Y:S05]  /*13320*/  @!P6 BRA `(.L_x_13) ;  /* 0x000000380054e947 */ /* 0x002fea0003800000 */
.L_x_12:
[----:B------:R-:W-:-:S04]  /*13330*/  DEPBAR.LE SB0, 0x0 ;  /* 0x000080000000791a */ /* 0x000fc80000000000 */
[----:B------:R-:W-:Y:S01]  /*13340*/  BAR.SYNC.DEFER_BLOCKING 0x0 ;  /* 0x0000000000007b1d */ /* 0x000fe20000010000 */
[----:B------:R-:W-:Y:S01]  /*13350*/  VIADD R149, R147, UR5 ;  /* 0x0000000593957c36 */ /* 0x000fe20008000000 */
[----:B------:R-:W-:Y:S02]  /*13360*/  LEA.HI.X.SX32 R0, R0, UR17, 0x2, P5 ;  /* 0x0000001100007c11 */ /* 0x000fe4000a8f16ff */
[----:B------:R-:W-:Y:S01]  /*13370*/  LEA R132, P5, R5, R2, 0x2 ;  /* 0x0000000205847211 */ /* 0x000fe200078a10ff */
[----:B------:R-:W-:Y:S01]  /*13380*/  VIADD R151, R149, UR5 ;  /* 0x0000000595977c36 */ /* 0x000fe20008000000 */
[----:B------:R-:W-:Y:S01]  /*13390*/  ISETP.LT.AND P6, PT, R3, UR19, !P0 ;  /* 0x0000001303007c0c */ /* 0x000fe2000c7c1270 */
[----:B------:R-:W1:Y:S01]  /*133a0*/  LDCU UR4, c[0x0][0x39c] ;  /* 0x00007380ff0477ac */ /* 0x000e620008000800 */
[----:B------:R-:W-:Y:S01]  /*133b0*/  LEA.HI.X.SX32 R133, R5, R0, 0x2, P5 ;  /* 0x0000000005857211 */ /* 0x000fe200028f16ff */
[----:B------:R-:W-:Y:S01]  /*133c0*/  VIADD R153, R151, UR5 ;  /* 0x0000000597997c36 */ /* 0x000fe20008000000 */
[----:B------:R-:W-:Y:S01]  /*133d0*/  LEA R134, P5, R7, R2, 0x2 ;  /* 0x0000000207867211 */ /* 0x000fe200078a10ff */
[----:B------:R-:W2:Y:S01]  /*133e0*/  LDCU UR6, c[0x0][0x39c] ;  /* 0x00007380ff0677ac */ /* 0x000ea20008000800 */
[----:B------:R-:W-:Y:S01]  /*133f0*/  LOP3.LUT R196, R3, 0x3, RZ, 0xfc, !PT ;  /* 0x0000000303c47812 */ /* 0x000fe200078efcff */
[----:B------:R-:W-:Y:S01]  /*13400*/  VIADD R155, R153, UR5 ;  /* 0x00000005999b7c36 */ /* 0x000fe20008000000 */
[----:B------:R-:W-:Y:S01]  /*13410*/  LEA.HI.X.SX32 R135, R7, R0, 0x2, P5 ;  /* 0x0000000007877211 */ /* 0x000fe200028f16ff */
[----:B------:R-:W3:Y:S01]  /*13420*/  LDCU UR7, c[0x0][0x39c] ;  /* 0x00007380ff0777ac */ /* 0x000ee20008000800 */
[----:B------:R-:W-:Y:S01]  /*13430*/  LEA R138, P5, R11, R2, 0x2 ;  /* 0x000000020b8a7211 */ /* 0x000fe200078a10ff */
[----:B------:R-:W-:Y:S01]  /*13440*/  VIADD R157, R155, UR5 ;  /* 0x000000059b9d7c36 */ /* 0x000fe20008000000 */
[----:B------:R-:W-:Y:S01]  /*13450*/  LOP3.LUT R194, R3, 0x4, RZ, 0xfc, !PT ;  /* 0x0000000403c27812 */ /* 0x000fe200078efcff */
[----:B------:R-:W4:Y:S01]  /*13460*/  LDCU UR8, c[0x0][0x39c] ;  /* 0x00007380ff0877ac */ /* 0x000f220008000800 */
[----:B------:R-:W-:Y:S01]  /*13470*/  LEA.HI.X.SX32 R139, R11, R0, 0x2, P5 ;  /* 0x000000000b8b7211 */ /* 0x000fe200028f16ff */
[----:B------:R-:W-:Y:S01]  /*13480*/  VIADD R159, R157, UR5 ;  /* 0x000000059d9f7c36 */ /* 0x000fe20008000000 */
[----:B------:R-:W-:Y:S01]  /*13490*/  LEA R192, P5, R141, R2, 0x2 ;  /* 0x000000028dc07211 */ /* 0x000fe200078a10ff */
[----:B------:R-:W5:Y:S01]  /*134a0*/  LDCU UR9, c[0x0][0x39c] ;  /* 0x00007380ff0977ac */ /* 0x000f620008000800 */
[----:B------:R-:W1:Y:S02]  /*134b0*/  @!P2 SYNCS.CCTL.IV [UR10+0x28000] ;  /* 0x02800000ff00a9b1 */ /* 0x000e64000800000a */
[----:B-1----:R-:W-:Y:S01]  /*134c0*/  BAR.SYNC.DEFER_BLOCKING 0x0 ;  /* 0x0000000000007b1d */ /* 0x002fe20000010000 */
[----:B------:R-:W-:Y:S01]  /*134d0*/  VIADD R161, R159, UR5 ;  /* 0x000000059fa17c36 */ /* 0x000fe20008000000 */
[----:B------:R-:W-:-:S02]  /*134e0*/  LEA.HI.X.SX32 R193, R141, R0, 0x2, P5 ;  /* 0x000000008dc17211 */ /* 0x000fc400028f16ff */
[----:B------:R-:W-:Y:S01]  /*134f0*/  LEA R182, P5, R145, R2, 0x2 ;  /* 0x0000000291b67211 */ /* 0x000fe200078a10ff */
[----:B------:R-:W-:-:S03]  /*13500*/  VIADD R141, R161, UR5 ;  /* 0x00000005a18d7c36 */ /* 0x000fc60008000000 */
[----:B------:R-:W-:Y:S02]  /*13510*/  LEA.HI.X.SX32 R183, R145, R0, 0x2, P5 ;  /* 0x0000000091b77211 */ /* 0x000fe400028f16ff */
[----:B------:R-:W-:-:S04]  /*13520*/  LEA R178, P5, R149, R2, 0x2 ;  /* 0x0000000295b27211 */ /* 0x000fc800078a10ff */
[----:B------:R-:W-:Y:S02]  /*13530*/  LEA.HI.X.SX32 R179, R149, R0, 0x2, P5 ;  /* 0x0000000095b37211 */ /* 0x000fe400028f16ff */
[----:B------:R-:W-:-:S04]  /*13540*/  LEA R176, P5, R153, R2, 0x2 ;  /* 0x0000000299b07211 */ /* 0x000fc800078a10ff */
[----:B------:R-:W-:Y:S02]  /*13550*/  LEA.HI.X.SX32 R177, R153, R0, 0x2, P5 ;  /* 0x0000000099b17211 */ /* 0x000fe400028f16ff */
[-C--:B------:R-:W-:Y:S01]  /*13560*/  LEA R172, P5, R157, R2.reuse, 0x2 ;  /* 0x000000029dac7211 */ /* 0x080fe200078a10ff */
[----:B------:R-:W1:Y:S01]  /*13570*/  @!P2 SYNCS.CCTL.IV [UR10+0x28008] ;  /* 0x02800800ff00a9b1 */ /* 0x000e62000800000a */
[----:B------:R-:W-:Y:S02]  /*13580*/  LEA R136, P2, R9, R2, 0x2 ;  /* 0x0000000209887211 */ /* 0x000fe400078410ff */
[-C--:B------:R-:W-:Y:S02]  /*13590*/  LEA.HI.X.SX32 R173, R157, R0.reuse, 0x2, P5 ;  /* 0x000000009dad7211 */ /* 0x080fe400028f16ff */
[----:B------:R-:W-:Y:S02]  /*135a0*/  LEA.HI.X.SX32 R137, R9, R0, 0x2, P2 ;  /* 0x0000000009897211 */ /* 0x000fe400010f16ff */
[-C--:B------:R-:W-:Y:S01]  /*135b0*/  LEA R186, P2, R143, R2.reuse, 0x2 ;  /* 0x000000028fba7211 */ /* 0x080fe200078410ff */
[----:B------:R-:W1:Y:S01]  /*135c0*/  LDTM.x128 R4, tmem[UR12] ;  /* 0x0000000c000479ee */ /* 0x000e6200083c0000 */
[----:B------:R-:W-:Y:S01]  /*135d0*/  LEA R168, P5, R161, R2, 0x2 ;  /* 0x00000002a1a87211 */ /* 0x000fe200078a10ff */
[----:B------:R-:W-:Y:S01]  /*135e0*/  NOP ;  /* 0x0000000000007918 */ /* 0x000fe20000000000 */
[----:B------:R-:W-:Y:S01]  /*135f0*/  LEA.HI.X.SX32 R187, R143, R0, 0x2, P2 ;  /* 0x000000008fbb7211 */ /* 0x000fe200010f16ff */
[----:B------:R-:W-:Y:S01]  /*13600*/  VIADD R143, R141, UR5 ;  /* 0x000000058d8f7c36 */ /* 0x000fe20008000000 */
[----:B------:R-:W-:-:S02]  /*13610*/  LEA R184, P2, R147, R2, 0x2 ;  /* 0x0000000293b87211 */ /* 0x000fc400078410ff */
[-C--:B------:R-:W-:Y:S01]  /*13620*/  LEA.HI.X.SX32 R169, R161, R0.reuse, 0x2, P5 ;  /* 0x00000000a1a97211 */ /* 0x080fe200028f16ff */
[----:B------:R-:W-:Y:S01]  /*13630*/  VIADD R145, R143, UR5 ;  /* 0x000000058f917c36 */ /* 0x000fe20008000000 */
[----:B------:R-:W-:Y:S02]  /*13640*/  LEA.HI.X.SX32 R185, R147, R0, 0x2, P2 ;  /* 0x0000000093b97211 */ /* 0x000fe400010f16ff */
[-C--:B------:R-:W-:Y:S01]  /*13650*/  LEA R180, P2, R151, R2.reuse, 0x2 ;  /* 0x0000000297b47211 */ /* 0x080fe200078410ff */
[----:B------:R-:W-:Y:S01]  /*13660*/  VIADD R147, R145, UR5 ;  /* 0x0000000591937c36 */ /* 0x000fe20008000000 */
[----:B------:R-:W-:Y:S02]  /*13670*/  LEA R164, P5, R143, R2, 0x2 ;  /* 0x000000028fa47211 */ /* 0x000fe400078a10ff */
        /* <DEDUP_REMOVED lines=8> */
[----:B------:R-:W-:Y:S01]  /*13700*/  LEA R160, P5, R147, R2, 0x2 ;  /* 0x0000000293a07211 */ /* 0x000fe200078a10ff */
[----:B-1----:R1:W-:Y:S01]  /*13710*/  @P6 STG.E desc[UR32][R132.64], R4 ;  /* 0x0000000484006986 */ /* 0x0023e2000c101920 */
[----:B------:R-:W-:Y:S01]  /*13720*/  LEA.HI.X.SX32 R171, R159, R0, 0x2, P2 ;  /* 0x000000009fab7211 */ /* 0x000fe200010f16ff */
[----:B------:R-:W-:Y:S01]  /*13730*/  VIADD R189, R153, UR5 ;  /* 0x0000000599bd7c36 */ /* 0x000fe20008000000 */
[----:B------:R-:W-:Y:S01]  /*13740*/  LEA R166, P2, R141, R2, 0x2 ;  /* 0x000000028da67211 */ /* 0x000fe200078410ff */
[----:B------:R-:W-:Y:S01]  /*13750*/  @P4 STG.E desc[UR32][R134.64], R5 ;  /* 0x0000000586004986 */ /* 0x000fe2000c101920 */
[----:B------:R-:W-:-:S02]  /*13760*/  LEA.HI.X.SX32 R161, R147, R0, 0x2, P5 ;  /* 0x0000000093a17211 */ /* 0x000fc400028f16ff */
[----:B------:R-:W-:Y:S01]  /*13770*/  LEA.HI.X.SX32 R167, R141, R0, 0x2, P2 ;  /* 0x000000008da77211 */ /* 0x000fe200010f16ff */
[----:B------:R-:W-:Y:S01]  /*13780*/  VIADD R141, R189, UR5 ;  /* 0x00000005bd8d7c36 */ /* 0x000fe20008000000 */
[-C--:B------:R-:W-:Y:S01]  /*13790*/  LEA R162, P2, R145, R2.reuse, 0x2 ;  /* 0x0000000291a27211 */ /* 0x080fe200078410ff */
[----:B------:R-:W-:Y:S01]  /*137a0*/  @P3 STG.E desc[UR32][R136.64], R6 ;  /* 0x0000000688003986 */ /* 0x000fe2000c101920 */
[----:B------:R-:W-:Y:S01]  /*137b0*/  LEA R156, P5, R151, R2, 0x2 ;  /* 0x00000002979c7211 */ /* 0x000fe200078a10ff */
[----:B------:R-:W-:Y:S01]  /*137c0*/  VIADD R143, R141, UR5 ;  /* 0x000000058d8f7c36 */ /* 0x000fe20008000000 */
[----:B------:R-:W-:Y:S02]  /*137d0*/  LEA.HI.X.SX32 R163, R145, R0, 0x2, P2 ;  /* 0x0000000091a37211 */ /* 0x000fe400010f16ff */
[----:B------:R-:W-:Y:S01]  /*137e0*/  LEA R158, P2, R149, R2, 0x2 ;  /* 0x00000002959e7211 */ /* 0x000fe200078410ff */
[----:B------:R-:W-:Y:S01]  /*137f0*/  VIADD R145, R143, UR5 ;  /* 0x000000058f917c36 */ /* 0x000fe20008000000 */
[----:B------:R-:W-:-:S02]  /*13800*/  LEA.HI.X.SX32 R157, R151, R0, 0x2, P5 ;  /* 0x00000000979d7211 */ /* 0x000fc400028f16ff */
[----:B------:R-:W-:Y:S01]  /*13810*/  LEA.HI.X.SX32 R159, R149, R0, 0x2, P2 ;  /* 0x00000000959f7211 */ /* 0x000fe200010f16ff */
[----:B------:R-:W-:Y:S01]  /*13820*/  VIADD R147, R145, UR5 ;  /* 0x0000000591937c36 */ /* 0x000fe20008000000 */
[-C--:B------:R-:W-:Y:S02]  /*13830*/  LEA R150, P5, R189, R2.reuse, 0x2 ;  /* 0x00000002bd967211 */ /* 0x080fe400078a10ff */
[----:B------:R-:W-:Y:S02]  /*13840*/  LEA R154, P2, R153, R2, 0x2 ;  /* 0x00000002999a7211 */ /* 0x000fe400078410ff */
[-C--:B------:R-:W-:Y:S01]  /*13850*/  LEA.HI.X.SX32 R151, R189, R0.reuse, 0x2, P5 ;  /* 0x00000000bd977211 */ /* 0x080fe200028f16ff */
[----:B------:R-:W-:Y:S01]  /*13860*/  VIADD R189, R147, UR5 ;  /* 0x0000000593bd7c36 */ /* 0x000fe20008000000 */
[----:B------:R-:W-:Y:S02]  /*13870*/  LEA.HI.X.SX32 R155, R153, R0, 0x2, P2 ;  /* 0x00000000999b7211 */ /* 0x000fe400010f16ff */
[-C--:B------:R-:W-:Y:S01]  /*13880*/  LEA R152, P2, R141, R2.reuse, 0x2 ;  /* 0x000000028d987211 */ /* 0x080fe200078410ff */
[----:B------:R-:W-:Y:S01]  /*13890*/  VIADD R191, R189, UR5 ;  /* 0x00000005bdbf7c36 */ /* 0x000fe20008000000 */
[----:B------:R-:W-:-:S02]  /*138a0*/  LEA R148, P5, R143, R2, 0x2 ;  /* 0x000000028f947211 */ /* 0x000fc400078a10ff */
[----:B------:R-:W-:Y:S01]  /*138b0*/  LEA.HI.X.SX32 R153, R141, R0, 0x2, P2 ;  /* 0x000000008d997211 */ /* 0x000fe200010f16ff */
[----:B------:R-:W-:Y:S01]  /*138c0*/  VIADD R195, R191, UR5 ;  /* 0x00000005bfc37c36 */ /* 0x000fe20008000000 */
[----:B------:R-:W-:Y:S02]  /*138d0*/  LEA R144, P2, R145, R2, 0x2 ;  /* 0x0000000291907211 */ /* 0x000fe400078410ff */
[----:B------:R-:W-:Y:S01]  /*138e0*/  LEA.HI.X.SX32 R149, R143, R0, 0x2, P5 ;  /* 0x000000008f957211 */ /* 0x000fe200028f16ff */
[----:B------:R-:W-:Y:S01]  /*138f0*/  VIADD R197, R195, UR5 ;  /* 0x00000005c3c57c36 */ /* 0x000fe20008000000 */
[----:B------:R-:W-:Y:S02]  /*13900*/  LEA R146, P5, R147, R2, 0x2 ;  /* 0x0000000293927211 */ /* 0x000fe400078a10ff */
[----:B------:R-:W-:Y:S02]  /*13910*/  LEA.HI.X.SX32 R145, R145, R0, 0x2, P2 ;  /* 0x0000000091917211 */ /* 0x000fe400010f16ff */
[----:B------:R-:W-:-:S02]  /*13920*/  LEA R140, P2, R189, R2, 0x2 ;  /* 0x00000002bd8c7211 */ /* 0x000fc400078410ff */
[----:B------:R-:W-:Y:S02]  /*13930*/  LEA.HI.X.SX32 R147, R147, R0, 0x2, P5 ;  /* 0x0000000093937211 */ /* 0x000fe400028f16ff */
[----:B------:R-:W-:Y:S02]  /*13940*/  LEA R142, P5, R191, R2, 0x2 ;  /* 0x00000002bf8e7211 */ /* 0x000fe400078a10ff */
[----:B------:R-:W-:Y:S02]  /*13950*/  LEA.HI.X.SX32 R141, R189, R0, 0x2, P2 ;  /* 0x00000000bd8d7211 */ /* 0x000fe400010f16ff */
[----:B------:R-:W-:Y:S02]  /*13960*/  LEA R190, P2, R195, R2, 0x2 ;  /* 0x00000002c3be7211 */ /* 0x000fe400078410ff */
[----:B------:R-:W-:Y:S02]  /*13970*/  LEA.HI.X.SX32 R143, R191, R0, 0x2, P5 ;  /* 0x00000000bf8f7211 */ /* 0x000fe400028f16ff */
[----:B------:R-:W-:-:S02]  /*13980*/  LEA R188, P5, R197, R2, 0x2 ;  /* 0x00000002c5bc7211 */ /* 0x000fc400078a10ff */
[-C--:B------:R-:W-:Y:S02]  /*13990*/  LEA.HI.X.SX32 R191, R195, R0.reuse, 0x2, P2 ;  /* 0x00000000c3bf7211 */ /* 0x080fe400010f16ff */
[----:B------:R-:W-:Y:S02]  /*139a0*/  ISETP.LT.AND P2, PT, R196, UR19, !P0 ;  /* 0x00000013c4007c0c */ /* 0x000fe4000c741270 */
[C---:B------:R-:W-:Y:S01]  /*139b0*/  LEA.HI.X.SX32 R189, R197.reuse, R0, 0x2, P5 ;  /* 0x00000000c5bd7211 */ /* 0x040fe200028f16ff */
[----:B------:R-:W-:Y:S01]  /*139c0*/  VIADD R197, R197, UR5 ;  /* 0x00000005c5c57c36 */ /* 0x000fe20008000000 */
[----:B------:R-:W-:Y:S02]  /*139d0*/  ISETP.LT.AND P5, PT, R194, UR19, !P0 ;  /* 0x00000013c2007c0c */ /* 0x000fe4000c7a1270 */
[C---:B------:R-:W-:Y:S02]  /*139e0*/  LOP3.LUT R195, R3.reuse, 0x5, RZ, 0xfc, !PT ;  /* 0x0000000503c37812 */ /* 0x040fe400078efcff */
[----:B------:R-:W-:-:S02]  /*139f0*/  LOP3.LUT R194, R3, 0x6, RZ, 0xfc, !PT ;  /* 0x0000000603c27812 */ /* 0x000fc400078efcff */
[----:B------:R-:W-:Y:S02]  /*13a00*/  ISETP.LT.AND P6, PT, R195, UR19, !P0 ;  /* 0x00000013c3007c0c */ /* 0x000fe4000c7c1270 */
[C---:B------:R-:W-:Y:S01]  /*13a10*/  LOP3.LUT R195, R3.reuse, 0x7, RZ, 0xfc, !PT ;  /* 0x0000000703c37812 */ /* 0x040fe200078efcff */
[----:B------:R2:W-:Y:S01]  /*13a20*/  @P2 STG.E desc[UR32][R138.64], R7 ;  /* 0x000000078a002986 */ /* 0x0005e2000c101920 */
[----:B------:R-:W-:Y:S02]  /*13a30*/  ISETP.LT.AND P4, PT, R194, UR19, !P0 ;  /* 0x00000013c2007c0c */ /* 0x000fe4000c781270 */
[----:B------:R-:W-:Y:S01]  /*13a40*/  LOP3.LUT R194, R3, 0x8, RZ, 0xfc, !PT ;  /* 0x0000000803c27812 */ /* 0x000fe200078efcff */
[----:B------:R-:W-:Y:S01]  /*13a50*/  @P5 STG.E desc[UR32][R192.64], R8 ;  /* 0x00000008c0005986 */ /* 0x000fe2000c101920 */
[----:B------:R-:W-:Y:S02]  /*13a60*/  ISETP.LT.AND P3, PT, R195, UR19, !P0 ;  /* 0x00000013c3007c0c */ /* 0x000fe4000c761270 */
[----:B-1----:R-:W-:-:S02]  /*13a70*/  LOP3.LUT R132, R3, 0x9, RZ, 0xfc, !PT ;  /* 0x0000000903847812 */ /* 0x002fc400078efcff */
[----:B------:R-:W-:Y:S01]  /*13a80*/  ISETP.LT.AND P2, PT, R194, UR19, !P0 ;  /* 0x00000013c2007c0c */ /* 0x000fe2000c741270 */
[----:B------:R-:W-:Y:S01]  /*13a90*/  @P6 STG.E desc[UR32][R186.64], R9 ;  /* 0x00000009ba006986 */ /* 0x000fe2000c101920 */
[----:B------:R-:W-:Y:S01]  /*13aa0*/  LOP3.LUT R4, R3, 0xa, RZ, 0xfc, !PT ;  /* 0x0000000a03047812 */ /* 0x000fe200078efcff */
[----:B--2---:R-:W-:Y:S01]  /*13ab0*/  VIADD R7, R197, UR5 ;  /* 0x00000005c5077c36 */ /* 0x004fe20008000000 */
[----:B------:R-:W-:Y:S01]  /*13ac0*/  ISETP.LT.AND P5, PT, R132, UR19, !P0 ;  /* 0x0000001384007c0c */ /* 0x000fe2000c7a1270 */
[----:B------:R-:W-:Y:S01]  /*13ad0*/  @P4 STG.E desc[UR32][R182.64], R10 ;  /* 0x0000000ab6004986 */ /* 0x000fe2000c101920 */
[----:B------:R-:W-:Y:S02]  /*13ae0*/  ISETP.LT.AND P6, PT, R4, UR19, !P0 ;  /* 0x0000001304007c0c */ /* 0x000fe4000c7c1270 */
[C---:B------:R-:W-:Y:S01]  /*13af0*/  LOP3.LUT R4, R3.reuse, 0xc, RZ, 0xfc, !PT ;  /* 0x0000000c03047812 */ /* 0x040fe200078efcff */
[----:B------:R1:W-:Y:S01]  /*13b00*/  @P3 STG.E desc[UR32][R184.64], R11 ;  /* 0x0000000bb8003986 */ /* 0x0003e2000c101920 */
[----:B------:R-:W-:-:S02]  /*13b10*/  LOP3.LUT R5, R3, 0xb, RZ, 0xfc, !PT ;  /* 0x0000000b03057812 */ /* 0x000fc400078efcff */
[----:B------:R-:W-:Y:S01]  /*13b20*/  ISETP.LT.AND P3, PT, R4, UR19, !P0 ;  /* 0x0000001304007c0c */ /* 0x000fe2000c761270 */
[----:B------:R2:W-:Y:S01]  /*13b30*/  @P2 STG.E desc[UR32][R178.64], R12 ;  /* 0x0000000cb2002986 */ /* 0x0005e2000c101920 */
[----:B------:R-:W-:Y:S02]  /*13b40*/  ISETP.LT.AND P4, PT, R5, UR19, !P0 ;  /* 0x0000001305007c0c */ /* 0x000fe4000c781270 */
[C---:B------:R-:W-:Y:S01]  /*13b50*/  LOP3.LUT R4, R3.reuse, 0xe, RZ, 0xfc, !PT ;  /* 0x0000000e03047812 */ /* 0x040fe200078efcff */
[----:B------:R2:W-:Y:S01]  /*13b60*/  @P5 STG.E desc[UR32][R180.64], R13 ;  /* 0x0000000db4005986 */ /* 0x0005e2000c101920 */
[C---:B------:R-:W-:Y:S02]  /*13b70*/  LOP3.LUT R5, R3.reuse, 0xd, RZ, 0xfc, !PT ;  /* 0x0000000d03057812 */ /* 0x040fe400078efcff */
[----:B------:R-:W-:Y:S01]  /*13b80*/  ISETP.LT.AND P5, PT, R4, UR19, !P0 ;  /* 0x0000001304007c0c */ /* 0x000fe2000c7a1270 */
[----:B------:R-:W-:Y:S01]  /*13b90*/  @P6 STG.E desc[UR32][R176.64], R14 ;  /* 0x0000000eb0006986 */ /* 0x000fe2000c101920 */
[----:B------:R-:W-:Y:S01]  /*13ba0*/  LOP3.LUT R4, R3, 0xf, RZ, 0xfc, !PT ;  /* 0x0000000f03047812 */ /* 0x000fe200078efcff */
[----:B-1----:R-:W-:Y:S01]  /*13bb0*/  VIADD R11, R7, UR5 ;  /* 0x00000005070b7c36 */ /* 0x002fe20008000000 */
[----:B------:R-:W-:-:S02]  /*13bc0*/  ISETP.LT.AND P2, PT, R5, UR19, !P0 ;  /* 0x0000001305007c0c */ /* 0x000fc4000c741270 */
[----:B------:R-:W-:Y:S01]  /*13bd0*/  ISETP.LT.AND P6, PT, R4, UR19, !P0 ;  /* 0x0000001304007c0c */ /* 0x000fe2000c7c1270 */
[----:B------:R-:W-:Y:S01]  /*13be0*/  @P4 STG.E desc[UR32][R174.64], R15 ;  /* 0x0000000fae004986 */ /* 0x000fe2000c101920 */
[C---:B------:R-:W-:Y:S02]  /*13bf0*/  LOP3.LUT R4, R3.reuse, 0x10, RZ, 0xfc, !PT ;  /* 0x0000001003047812 */ /* 0x040fe400078efcff */
[C---:B------:R-:W-:Y:S01]  /*13c00*/  LOP3.LUT R5, R3.reuse, 0x1b, RZ, 0xfc, !PT ;  /* 0x0000001b03057812 */ /* 0x040fe200078efcff */
[----:B------:R-:W-:Y:S01]  /*13c10*/  @P3 STG.E desc[UR32][R172.64], R16 ;  /* 0x00000010ac003986 */ /* 0x000fe2000c101920 */
[----:B------:R-:W-:Y:S02]  /*13c20*/  ISETP.LT.AND P4, PT, R4, UR19, !P0 ;  /* 0x0000001304007c0c */ /* 0x000fe4000c781270 */
[C---:B------:R-:W-:Y:S02]  /*13c30*/  LOP3.LUT R4, R3.reuse, 0x11, RZ, 0xfc, !PT ;  /* 0x0000001103047812 */ /* 0x040fe400078efcff */
[----:B------:R-:W-:Y:S01]  /*13c40*/  LOP3.LUT R9, R3, 0x23, RZ, 0xfc, !PT ;  /* 0x0000002303097812 */ /* 0x000fe200078efcff */
[----:B------:R-:W-:Y:S01]  /*13c50*/  @P2 STG.E desc[UR32][R170.64], R17 ;  /* 0x00000011aa002986 */ /* 0x000fe2000c101920 */
[----:B------:R-:W-:-:S02]  /*13c60*/  ISETP.LT.AND P3, PT, R4, UR19, !P0 ;  /* 0x0000001304007c0c */ /* 0x000fc4000c761270 */
[C---:B------:R-:W-:Y:S01]  /*13c70*/  LOP3.LUT R4, R3.reuse, 0x12, RZ, 0xfc, !PT ;  /* 0x0000001203047812 */ /* 0x040fe200078efcff */
[----:B------:R-:W-:Y:S01]  /*13c80*/  @P5 STG.E desc[UR32][R168.64], R18 ;  /* 0x00000012a8005986 */ /* 0x000fe2000c101920 */
[C---:B------:R-:W-:Y:S02]  /*13c90*/  LOP3.LUT R10, R3.reuse, 0x24, RZ, 0xfc, !PT ;  /* 0x00000024030a7812 */ /* 0x040fe400078efcff */
[----:B------:R-:W-:Y:S01]  /*13ca0*/  ISETP.LT.AND P2, PT, R4, UR4, !P0 ;  /* 0x0000000404007c0c */ /* 0x000fe2000c741270 */
[----:B------:R-:W1:Y:S01]  /*13cb0*/  LDCU UR4, c[0x0][0x39c] ;  /* 0x00007380ff0477ac */ /* 0x000e620008000800 */
[C---:B------:R-:W-:Y:S01]  /*13cc0*/  LOP3.LUT R4, R3.reuse, 0x13, RZ, 0xfc, !PT ;  /* 0x0000001303047812 */ /* 0x040fe200078efcff */
[----:B------:R-:W-:Y:S01]  /*13cd0*/  @P6 STG.E desc[UR32][R166.64], R19 ;  /* 0x00000013a6006986 */ /* 0x000fe2000c101920 */
[C---:B--2---:R-:W-:Y:S02]  /*13ce0*/  LOP3.LUT R12, R3.reuse, 0x27, RZ, 0xfc, !PT ;  /* 0x00000027030c7812 */ /* 0x044fe400078efcff */
[----:B------:R-:W-:Y:S01]  /*13cf0*/  ISETP.LT.AND P5, PT, R4, UR6, !P0 ;  /* 0x0000000604007c0c */ /* 0x000fe2000c7a1270 */
[----:B------:R-:W2:Y:S01]  /*13d00*/  LDCU UR6, c[0x0][0x39c] ;  /* 0x00007380ff0677ac */ /* 0x000ea20008000800 */
[C---:B------:R-:W-:Y:S01]  /*13d10*/  LOP3.LUT R4, R3.reuse, 0x14, RZ, 0xfc, !PT ;  /* 0x0000001403047812 */ /* 0x040fe200078efcff */
[----:B------:R-:W-:Y:S03]  /*13d20*/  @P4 STG.E desc[UR32][R164.64], R20 ;  /* 0x00000014a4004986 */ /* 0x000fe6000c101920 */
[----:B---3--:R-:W-:Y:S01]  /*13d30*/  ISETP.LT.AND P6, PT, R4, UR7, !P0 ;  /* 0x0000000704007c0c */ /* 0x008fe2000c7c1270 */
[----:B------:R-:W3:Y:S01]  /*13d40*/  LDCU UR7, c[0x0][0x39c] ;  /* 0x00007380ff0777ac */ /* 0x000ee20008000800 */
[C---:B------:R-:W-:Y:S01]  /*13d50*/  LOP3.LUT R4, R3.reuse, 0x15, RZ, 0xfc, !PT ;  /* 0x0000001503047812 */ /* 0x040fe200078efcff */
[----:B------:R-:W-:Y:S03]  /*13d60*/  @P3 STG.E desc[UR32][R162.64], R21 ;  /* 0x00000015a2003986 */ /* 0x000fe6000c101920 */
[----:B----4-:R-:W-:Y:S01]  /*13d70*/  ISETP.LT.AND P4, PT, R4, UR8, !P0 ;  /* 0x0000000804007c0c */ /* 0x010fe2000c781270 */
[----:B------:R-:W4:Y:S01]  /*13d80*/  LDCU UR8, c[0x0][0x39c] ;  /* 0x00007380ff0877ac */ /* 0x000f220008000800 */
[C---:B------:R-:W-:Y:S01]  /*13d90*/  LOP3.LUT R4, R3.reuse, 0x16, RZ, 0xfc, !PT ;  /* 0x0000001603047812 */ /* 0x040fe200078efcff */
[----:B------:R-:W-:Y:S03]  /*13da0*/  @P2 STG.E desc[UR32][R160.64], R22 ;  /* 0x00000016a0002986 */ /* 0x000fe6000c101920 */
[----:B-1----:R-:W-:Y:S01]  /*13db0*/  ISETP.LT.AND P3, PT, R4, UR4, !P0 ;  /* 0x0000000404007c0c */ /* 0x002fe2000c761270 */
[----:B------:R-:W1:Y:S01]  /*13dc0*/  LDCU UR4, c[0x0][0x39c] ;  /* 0x00007380ff0477ac */ /* 0x000e620008000800 */
[C---:B------:R-:W-:Y:S01]  /*13dd0*/  LOP3.LUT R4, R3.reuse, 0x17, RZ, 0xfc, !PT ;  /* 0x0000001703047812 */ /* 0x040fe200078efcff */
[----:B------:R-:W-:Y:S03]  /*13de0*/  @P5 STG.E desc[UR32][R158.64], R23 ;  /* 0x000000179e005986 */ /* 0x000fe6000c101920 */
[----:B--2---:R-:W-:Y:S01]  /*13df0*/  ISETP.LT.AND P2, PT, R4, UR6, !P0 ;  /* 0x0000000604007c0c */ /* 0x004fe2000c741270 */
        /* <DEDUP_REMOVED lines=9> */
[----:B------:R-:W-:Y:S01]  /*13e90*/  LOP3.LUT R4, R3, 0x1a, RZ, 0xfc, !PT ;  /* 0x0000001a03047812 */ /* 0x000fe200078efcff */
[----:B------:R-:W-:Y:S03]  /*13ea0*/  @P3 STG.E desc[UR32][R150.64], R26 ;  /* 0x0000001a96003986 */ /* 0x000fe6000c101920 */
[----:B-1----:R-:W-:Y:S01]  /*13eb0*/  ISETP.LT.AND P4, PT, R4, UR4, !P0 ;  /* 0x0000000404007c0c */ /* 0x002fe2000c781270 */
[----:B------:R-:W1:Y:S01]  /*13ec0*/  LDCU UR4, c[0x0][0x39c] ;  /* 0x00007380ff0477ac */ /* 0x000e620008000800 */
[----:B--2---:R-:W-:Y:S01]  /*13ed0*/  ISETP.LT.AND P3, PT, R5, UR6, !P0 ;  /* 0x0000000605007c0c */ /* 0x004fe2000c761270 */
[----:B------:R-:W-:Y:S01]  /*13ee0*/  @P2 STG.E desc[UR32][R152.64], R27 ;  /* 0x0000001b98002986 */ /* 0x000fe2000c101920 */
[C---:B------:R-:W-:Y:S01]  /*13ef0*/  LOP3.LUT R4, R3.reuse, 0x1c, RZ, 0xfc, !PT ;  /* 0x0000001c03047812 */ /* 0x040fe200078efcff */
[----:B------:R-:W2:Y:S01]  /*13f00*/  LDCU UR6, c[0x0][0x39c] ;  /* 0x00007380ff0677ac */ /* 0x000ea20008000800 */
[C---:B------:R-:W-:Y:S01]  /*13f10*/  LOP3.LUT R5, R3.reuse, 0x1e, RZ, 0xfc, !PT ;  /* 0x0000001e03057812 */ /* 0x040fe200078efcff */
[----:B------:R-:W-:Y:S01]  /*13f20*/  @P5 STG.E desc[UR32][R148.64], R28 ;  /* 0x0000001c94005986 */ /* 0x000fe2000c101920 */
[----:B---3--:R-:W-:Y:S01]  /*13f30*/  ISETP.LT.AND P2, PT, R4, UR7, !P0 ;  /* 0x0000000704007c0c */ /* 0x008fe2000c741270 */
[----:B------:R-:W3:Y:S01]  /*13f40*/  LDCU UR7, c[0x0][0x39c] ;  /* 0x00007380ff0777ac */ /* 0x000ee20008000800 */
[C---:B------:R-:W-:Y:S01]  /*13f50*/  LOP3.LUT R4, R3.reuse, 0x1d, RZ, 0xfc, !PT ;  /* 0x0000001d03047812 */ /* 0x040fe200078efcff */
[----:B------:R-:W-:Y:S03]  /*13f60*/  @P6 STG.E desc[UR32][R144.64], R29 ;  /* 0x0000001d90006986 */ /* 0x000fe6000c101920 */
[----:B----4-:R-:W-:Y:S01]  /*13f70*/  ISETP.LT.AND P5, PT, R4, UR8, !P0 ;  /* 0x0000000804007c0c */ /* 0x010fe2000c7a1270 */
[----:B------:R-:W-:Y:S01]  /*13f80*/  @P4 STG.E desc[UR32][R146.64], R30 ;  /* 0x0000001e92004986 */ /* 0x000fe2000c101920 */
[----:B------:R-:W-:-:S02]  /*13f90*/  LOP3.LUT R4, R3, 0x1f, RZ, 0xfc, !PT ;  /* 0x0000001f03047812 */ /* 0x000fc400078efcff */
[----:B-1----:R-:W-:Y:S01]  /*13fa0*/  ISETP.LT.AND P6, PT, R5, UR4, !P0 ;  /* 0x0000000405007c0c */ /* 0x002fe2000c7c1270 */
[----:B------:R-:W1:Y:S01]  /*13fb0*/  LDCU UR4, c[0x0][0x39c] ;  /* 0x00007380ff0477ac */ /* 0x000e620008000800 */
[----:B------:R-:W-:Y:S01]  /*13fc0*/  LOP3.LUT R5, R3, 0x20, RZ, 0xfc, !PT ;  /* 0x0000002003057812 */ /* 0x000fe200078efcff */
[----:B------:R-:W-:Y:S01]  /*13fd0*/  @P3 STG.E desc[UR32][R140.64], R31 ;  /* 0x0000001f8c003986 */ /* 0x000fe2000c101920 */
[----:B-----5:R-:W-:Y:S02]  /*13fe0*/  ISETP.LT.AND P4, PT, R4, UR9, !P0 ;  /* 0x0000000904007c0c */ /* 0x020fe4000c781270 */
[----:B--2---:R-:W-:Y:S01]  /*13ff0*/  ISETP.LT.AND P3, PT, R5, UR6, !P0 ;  /* 0x0000000605007c0c */ /* 0x004fe2000c761270 */
[----:B------:R-:W2:Y:S01]  /*14000*/  LDCU UR6, c[0x0][0x39c] ;  /* 0x00007380ff0677ac */ /* 0x000ea20008000800 */
[C---:B------:R-:W-:Y:S01]  /*14010*/  LOP3.LUT R4, R3.reuse, 0x21, RZ, 0xfc, !PT ;  /* 0x0000002103047812 */ /* 0x040fe200078efcff */
[----:B------:R-:W-:Y:S01]  /*14020*/  @P2 STG.E desc[UR32][R142.64], R32 ;  /* 0x000000208e002986 */ /* 0x000fe2000c101920 */
[----:B------:R-:W-:-:S02]  /*14030*/  LOP3.LUT R5, R3, 0x22, RZ, 0xfc, !PT ;  /* 0x0000002203057812 */ /* 0x000fc400078efcff */
[----:B---3--:R-:W-:Y:S01]  /*14040*/  ISETP.LT.AND P2, PT, R4, UR7, !P0 ;  /* 0x0000000704007c0c */ /* 0x008fe2000c741270 */
[----:B------:R-:W-:Y:S01]  /*14050*/  @P5 STG.E desc[UR32][R190.64], R33 ;  /* 0x00000021be005986 */ /* 0x000fe2000c101920 */
[----:B------:R-:W3:Y:S03]  /*14060*/  LDCU UR7, c[0x0][0x39c] ;  /* 0x00007380ff0777ac */ /* 0x000ee60008000800 */
[----:B------:R-:W-:Y:S01]  /*14070*/  @P6 STG.E desc[UR32][R188.64], R34 ;  /* 0x00000022bc006986 */ /* 0x000fe2000c101920 */
[----:B------:R-:W-:Y:S02]  /*14080*/  LEA R4, P6, R197, R2, 0x2 ;  /* 0x00000002c5047211 */ /* 0x000fe400078c10ff */
[----:B-1----:R-:W-:Y:S01]  /*14090*/  ISETP.LT.AND P5, PT, R5, UR4, !P0 ;  /* 0x0000000405007c0c */ /* 0x002fe2000c7a1270 */
[----:B------:R-:W1:Y:S01]  /*140a0*/  LDCU UR4, c[0x0][0x39c] ;  /* 0x00007380ff0477ac */ /* 0x000e620008000800 */
[----:B------:R-:W-:-:S02]  /*140b0*/  LEA.HI.X.SX32 R5, R197, R0, 0x2, P6 ;  /* 0x00000000c5057211 */ /* 0x000fc400030f16ff */
[----:B------:R-:W-:-:S03]  /*140c0*/  LEA R6, P6, R7, R2, 0x2 ;  /* 0x0000000207067211 */ /* 0x000fc600078c10ff */
[----:B------:R4:W-:Y:S01]  /*140d0*/  @P4 STG.E desc[UR32][R4.64], R35 ;  /* 0x0000002304004986 */ /* 0x0009e2000c101920 */
[----:B------:R-:W-:Y:S02]  /*140e0*/  LEA.HI.X.SX32 R7, R7, R0, 0x2, P6 ;  /* 0x0000000007077211 */ /* 0x000fe400030f16ff */
[----:B------:R-:W-:Y:S02]  /*140f0*/  LEA R8, P6, R11, R2, 0x2 ;  /* 0x000000020b087211 */ /* 0x000fe400078c10ff */
[----:B--2---:R-:W-:Y:S01]  /*14100*/  ISETP.LT.AND P4, PT, R9, UR6, !P0 ;  /* 0x0000000609007c0c */ /* 0x004fe2000c781270 */
[----:B------:R-:W2:Y:S01]  /*14110*/  LDCU UR6, c[0x0][0x39c] ;  /* 0x00007380ff0677ac */ /* 0x000ea20008000800 */
[C---:B------:R-:W-:Y:S01]  /*14120*/  LEA.HI.X.SX32 R9, R11.reuse, R0, 0x2, P6 ;  /* 0x000000000b097211 */ /* 0x040fe200030f16ff */
[----:B------:R-:W-:Y:S01]  /*14130*/  VIADD R11, R11, UR5 ;  /* 0x000000050b0b7c36 */ /* 0x000fe20008000000 */
[----:B------:R5:W-:Y:S01]  /*14140*/  @P3 STG.E desc[UR32][R6.64], R36 ;  /* 0x0000002406003986 */ /* 0x000be2000c101920 */
[----:B---3--:R-:W-:Y:S01]  /*14150*/  ISETP.LT.AND P3, PT, R10, UR7, !P0 ;  /* 0x000000070a007c0c */ /* 0x008fe2000c761270 */
[----:B------:R-:W3:Y:S01]  /*14160*/  LDCU UR7, c[0x0][0x39c] ;  /* 0x00007380ff0777ac */ /* 0x000ee20008000800 */
[C---:B------:R-:W-:Y:S01]  /*14170*/  VIADD R13, R11.reuse, UR5 ;  /* 0x000000050b0d7c36 */ /* 0x040fe20008000000 */
[----:B----4-:R-:W-:Y:S01]  /*14180*/  LEA R4, P6, R11, R2, 0x2 ;  /* 0x000000020b047211 */ /* 0x010fe200078c10ff */
[----:B------:R4:W-:Y:S01]  /*14190*/  @P2 STG.E desc[UR32][R8.64], R37 ;  /* 0x0000002508002986 */ /* 0x0009e2000c101920 */
[----:B------:R-:W-:-:S02]  /*141a0*/  LOP3.LUT R10, R3, 0x25, RZ, 0xfc, !PT ;  /* 0x00000025030a7812 */ /* 0x000fc400078efcff */
[----:B------:R-:W-:Y:S01]  /*141b0*/  LEA.HI.X.SX32 R5, R11, R0, 0x2, P6 ;  /* 0x000000000b057211 */ /* 0x000fe200030f16ff */
[C---:B------:R-:W-:Y:S01]  /*141c0*/  VIADD R11, R13.reuse, UR5 ;  /* 0x000000050d0b7c36 */ /* 0x040fe20008000000 */
[----:B-1----:R-:W-:Y:S01]  /*141d0*/  ISETP.LT.AND P2, PT, R10, UR4, !P0 ;  /* 0x000000040a007c0c */ /* 0x002fe2000c741270 */
[----:B------:R-:W1:Y:S01]  /*141e0*/  LDCU UR4, c[0x0][0x39c] ;  /* 0x00007380ff0477ac */ /* 0x000e620008000800 */
[----:B-----5:R-:W-:Y:S01]  /*141f0*/  LEA R6, P6, R13, R2, 0x2 ;  /* 0x000000020d067211 */ /* 0x020fe200078c10ff */
[----:B------:R5:W-:Y:S01]  /*14200*/  @P5 STG.E desc[UR32][R4.64], R38 ;  /* 0x0000002604005986 */ /* 0x000be2000c101920 */
[----:B------:R-:W-:Y:S02]  /*14210*/  LOP3.LUT R10, R3, 0x26, RZ, 0xfc, !PT ;  /* 0x00000026030a7812 */ /* 0x000fe400078efcff */
[----:B------:R-:W-:Y:S01]  /*14220*/  LEA.HI.X.SX32 R7, R13, R0, 0x2, P6 ;  /* 0x000000000d077211 */ /* 0x000fe200030f16ff */
[C---:B------:R-:W-:Y:S01]  /*14230*/  VIADD R13, R11.reuse, UR5 ;  /* 0x000000050b0d7c36 */ /* 0x040fe20008000000 */
[----:B----4-:R-:W-:-:S02]  /*14240*/  LEA R8, P6, R11, R2, 0x2 ;  /* 0x000000020b087211 */ /* 0x010fc400078c10ff */
[----:B--2---:R-:W-:Y:S01]  /*14250*/  ISETP.LT.AND P5, PT, R10, UR6, !P0 ;  /* 0x000000060a007c0c */ /* 0x004fe2000c7a1270 */
[----:B------:R-:W2:Y:S01]  /*14260*/  LDCU UR6, c[0x0][0x39c] ;  /* 0x00007380ff0677ac */ /* 0x000ea20008000800 */
[----:B------:R-:W-:Y:S01]  /*14270*/  LEA.HI.X.SX32 R9, R11, R0, 0x2, P6 ;  /* 0x000000000b097211 */ /* 0x000fe200030f16ff */
[----:B------:R4:W-:Y:S01]  /*14280*/  @P4 STG.E desc[UR32][R6.64], R39 ;  /* 0x0000002706004986 */ /* 0x0009e2000c101920 */
[C---:B------:R-:W-:Y:S02]  /*14290*/  LEA R10, P6, R13.reuse, R2, 0x2 ;  /* 0x000000020d0a7211 */ /* 0x040fe400078c10ff */
[----:B---3--:R-:W-:Y:S01]  /*142a0*/  ISETP.LT.AND P4, PT, R12, UR7, !P0 ;  /* 0x000000070c007c0c */ /* 0x008fe2000c781270 */
[----:B------:R-:W3:Y:S01]  /*142b0*/  LDCU UR7, c[0x0][0x39c] ;  /* 0x00007380ff0777ac */ /* 0x000ee20008000800 */
[C---:B------:R-:W-:Y:S01]  /*142c0*/  LEA.HI.X.SX32 R11, R13.reuse, R0, 0x2, P6 ;  /* 0x000000000d0b7211 */ /* 0x040fe200030f16ff */
[----:B------:R-:W-:Y:S01]  /*142d0*/  VIADD R13, R13, UR5 ;  /* 0x000000050d0d7c36 */ /* 0x000fe20008000000 */
[----:B------:R-:W-:Y:S01]  /*142e0*/  LOP3.LUT R12, R3, 0x28, RZ, 0xfc, !PT ;  /* 0x00000028030c7812 */ /* 0x000fe200078efcff */
[----:B------:R2:W-:Y:S02]  /*142f0*/  @P3 STG.E desc[UR32][R8.64], R40 ;  /* 0x0000002808003986 */ /* 0x0005e4000c101920 */
[C---:B------:R-:W-:Y:S01]  /*14300*/  VIADD R15, R13.reuse, UR5 ;  /* 0x000000050d0f7c36 */ /* 0x040fe20008000000 */
[----:B-1----:R-:W-:Y:S01]  /*14310*/  ISETP.LT.AND P3, PT, R12, UR4, !P0 ;  /* 0x000000040c007c0c */ /* 0x002fe2000c761270 */
[----:B------:R1:W-:Y:S01]  /*14320*/  @P2 STG.E desc[UR32][R10.64], R41 ;  /* 0x000000290a002986 */ /* 0x0003e2000c101920 */
[----:B------:R-:W3:Y:S01]  /*14330*/  LDCU UR4, c[0x0][0x39c] ;  /* 0x00007380ff0477ac */ /* 0x000ee20008000800 */
[----:B-----5:R-:W-:-:S02]  /*14340*/  LEA R4, P2, R13, R2, 0x2 ;  /* 0x000000020d047211 */ /* 0x020fc400078410ff */
[----:B----4-:R-:W-:Y:S02]  /*14350*/  LOP3.LUT R7, R3, 0x29, RZ, 0xfc, !PT ;  /* 0x0000002903077812 */ /* 0x010fe400078efcff */
[----:B------:R-:W-:Y:S02]  /*14360*/  LEA R6, P6, R15, R2, 0x2 ;  /* 0x000000020f067211 */ /* 0x000fe400078c10ff */
[-C--:B------:R-:W-:Y:S02]  /*14370*/  LEA.HI.X.SX32 R5, R13, R0.reuse, 0x2, P2 ;  /* 0x000000000d057211 */ /* 0x080fe400010f16ff */
[----:B--2---:R-:W-:Y:S01]  /*14380*/  ISETP.LT.AND P2, PT, R7, UR6, !P0 ;  /* 0x0000000607007c0c */ /* 0x004fe2000c741270 */
[----:B------:R-:W2:Y:S01]  /*14390*/  LDCU UR6, c[0x0][0x39c] ;  /* 0x00007380ff0677ac */ /* 0x000ea20008000800 */
[C---:B------:R-:W-:Y:S01]  /*143a0*/  LEA.HI.X.SX32 R7, R15.reuse, R0, 0x2, P6 ;  /* 0x000000000f077211 */ /* 0x040fe200030f16ff */
[----:B------:R-:W-:Y:S01]  /*143b0*/  VIADD R15, R15, UR5 ;  /* 0x000000050f0f7c36 */ /* 0x000fe20008000000 */
[C---:B------:R-:W-:Y:S01]  /*143c0*/  LOP3.LUT R8, R3.reuse, 0x2a, RZ, 0xfc, !PT ;  /* 0x0000002a03087812 */ /* 0x040fe200078efcff */
[----:B------:R4:W-:Y:S01]  /*143d0*/  @P5 STG.E desc[UR32][R4.64], R42 ;  /* 0x0000002a04005986 */ /* 0x0009e2000c101920 */
[----:B-1----:R-:W-:Y:S01]  /*143e0*/  LOP3.LUT R10, R3, 0x2b, RZ, 0xfc, !PT ;  /* 0x0000002b030a7812 */ /* 0x002fe200078efcff */
[C---:B------:R-:W-:Y:S01]  /*143f0*/  VIADD R11, R15.reuse, UR5 ;  /* 0x000000050f0b7c36 */ /* 0x040fe20008000000 */
[----:B---3--:R-:W-:Y:S01]  /*14400*/  ISETP.LT.AND P5, PT, R8, UR7, !P0 ;  /* 0x0000000708007c0c */ /* 0x008fe2000c7a1270 */
[----:B------:R1:W-:Y:S01]  /*14410*/  @P4 STG.E desc[UR32][R6.64], R43 ;  /* 0x0000002b06004986 */ /* 0x0003e2000c101920 */
[----:B------:R-:W-:Y:S01]  /*14420*/  LEA R8, P4, R15, R2, 0x2 ;  /* 0x000000020f087211 */ /* 0x000fe200078810ff */
[----:B------:R-:W3:Y:S01]  /*14430*/  LDCU UR7, c[0x0][0x39c] ;  /* 0x00007380ff0777ac */ /* 0x000ee20008000800 */
[----:B------:R-:W-:-:S02]  /*14440*/  LOP3.LUT R12, R3, 0x30, RZ, 0xfc, !PT ;  /* 0x00000030030c7812 */ /* 0x000fc400078efcff */
[----:B------:R-:W-:Y:S02]  /*14450*/  LEA.HI.X.SX32 R9, R15, R0, 0x2, P4 ;  /* 0x000000000f097211 */ /* 0x000fe400020f16ff */
[----:B------:R-:W-:Y:S01]  /*14460*/  ISETP.LT.AND P4, PT, R10, UR4, !P0 ;  /* 0x000000040a007c0c */ /* 0x000fe2000c781270 */
[----:B------:R-:W5:Y:S01]  /*14470*/  LDCU UR4, c[0x0][0x39c] ;  /* 0x00007380ff0477ac */ /* 0x000f620008000800 */
[----:B----4-:R-:W-:Y:S01]  /*14480*/  LOP3.LUT R5, R3, 0x2c, RZ, 0xfc, !PT ;  /* 0x0000002c03057812 */ /* 0x010fe200078efcff */
[----:B------:R4:W-:Y:S01]  /*14490*/  @P3 STG.E desc[UR32][R8.64], R44 ;  /* 0x0000002c08003986 */ /* 0x0009e2000c101920 */
[C---:B------:R-:W-:Y:S01]  /*144a0*/  LEA R4, P6, R11.reuse, R2, 0x2 ;  /* 0x000000020b047211 */ /* 0x040fe200078c10ff */
[----:B-1----:R-:W-:Y:S01]  /*144b0*/  VIADD R7, R11, UR5 ;  /* 0x000000050b077c36 */ /* 0x002fe20008000000 */
[----:B--2---:R-:W-:Y:S01]  /*144c0*/  ISETP.LT.AND P3, PT, R5, UR6, !P0 ;  /* 0x0000000605007c0c */ /* 0x004fe2000c761270 */
[----:B------:R-:W1:Y:S01]  /*144d0*/  LDCU UR6, c[0x0][0x39c] ;  /* 0x00007380ff0677ac */ /* 0x000e620008000800 */
[----:B------:R-:W-:Y:S01]  /*144e0*/  LEA.HI.X.SX32 R5, R11, R0, 0x2, P6 ;  /* 0x000000000b057211 */ /* 0x000fe200030f16ff */
[C---:B------:R-:W-:Y:S01]  /*144f0*/  VIADD R13, R7.reuse, UR5 ;  /* 0x00000005070d7c36 */ /* 0x040fe20008000000 */
[----:B------:R-:W-:-:S02]  /*14500*/  LEA R6, P6, R7, R2, 0x2 ;  /* 0x0000000207067211 */ /* 0x000fc400078c10ff */
[----:B------:R-:W-:Y:S01]  /*14510*/  LOP3.LUT R11, R3, 0x2d, RZ, 0xfc, !PT ;  /* 0x0000002d030b7812 */ /* 0x000fe200078efcff */
[----:B------:R2:W-:Y:S01]  /*14520*/  @P2 STG.E desc[UR32][R4.64], R45 ;  /* 0x0000002d04002986 */ /* 0x0005e2000c101920 */
[----:B------:R-:W-:Y:S02]  /*14530*/  LEA.HI.X.SX32 R7, R7, R0, 0x2, P6 ;  /* 0x0000000007077211 */ /* 0x000fe400030f16ff */
[----:B------:R-:W-:Y:S02]  /*14540*/  LEA R10, P6, R13, R2, 0x2 ;  /* 0x000000020d0a7211 */ /* 0x000fe400078c10ff */
[----:B----4-:R-:W-:Y:S01]  /*14550*/  LOP3.LUT R8, R3, 0x2e, RZ, 0xfc, !PT ;  /* 0x0000002e03087812 */ /* 0x010fe200078efcff */
[----:B------:R4:W-:Y:S01]  /*14560*/  @P5 STG.E desc[UR32][R6.64], R46 ;  /* 0x0000002e06005986 */ /* 0x0009e2000c101920 */
[----:B---3--:R-:W-:Y:S01]  /*14570*/  ISETP.LT.AND P2, PT, R11, UR7, !P0 ;  /* 0x000000070b007c0c */ /* 0x008fe2000c741270 */
[----:B------:R-:W3:Y:S01]  /*14580*/  LDCU UR7, c[0x0][0x39c] ;  /* 0x00007380ff0777ac */ /* 0x000ee20008000800 */
[C---:B------:R-:W-:Y:S01]  /*14590*/  LEA.HI.X.SX32 R11, R13.reuse, R0, 0x2, P6 ;  /* 0x000000000d0b7211 */ /* 0x040fe200030f16ff */
[----:B------:R-:W-:Y:S01]  /*145a0*/  VIADD R13, R13, UR5 ;  /* 0x000000050d0d7c36 */ /* 0x000fe20008000000 */
[----:B-----5:R-:W-:Y:S01]  /*145b0*/  ISETP.LT.AND P5, PT, R8, UR4, !P0 ;  /* 0x0000000408007c0c */ /* 0x020fe2000c7a1270 */
[----:B------:R-:W5:Y:S01]  /*145c0*/  LDCU UR4, c[0x0][0x39c] ;  /* 0x00007380ff0477ac */ /* 0x000f620008000800 */
[----:B------:R-:W-:Y:S01]  /*145d0*/  LOP3.LUT R8, R3, 0x2f, RZ, 0xfc, !PT ;  /* 0x0000002f03087812 */ /* 0x000fe200078efcff */
[C---:B------:R-:W-:Y:S01]  /*145e0*/  VIADD R9, R13.reuse, UR5 ;  /* 0x000000050d097c36 */ /* 0x040fe20008000000 */
[C---:B--2---:R-:W-:Y:S01]  /*145f0*/  LEA R4, P6, R13.reuse, R2, 0x2 ;  /* 0x000000020d047211 */ /* 0x044fe200078c10ff */
[----:B------:R2:W-:Y:S01]  /*14600*/  @P4 STG.E desc[UR32][R10.64], R47 ;  /* 0x0000002f0a004986 */ /* 0x0005e2000c101920 */
[----:B-1----:R-:W-:Y:S01]  /*14610*/  ISETP.LT.AND P4, PT, R8, UR6, !P0 ;  /* 0x0000000608007c0c */ /* 0x002fe2000c781270 */
[----:B------:R-:W1:Y:S01]  /*14620*/  LDCU UR6, c[0x0][0x39c] ;  /* 0x00007380ff0677ac */ /* 0x000e620008000800 */
[----:B------:R-:W-:Y:S01]  /*14630*/  LEA.HI.X.SX32 R5, R13, R0, 0x2, P6 ;  /* 0x000000000d057211 */ /* 0x000fe200030f16ff */
[C---:B------:R-:W-:Y:S01]  /*14640*/  VIADD R13, R9.reuse, UR5 ;  /* 0x00000005090d7c36 */ /* 0x040fe20008000000 */
[----:B----4-:R-:W-:-:S03]  /*14650*/  LEA R6, P6, R9, R2, 0x2 ;  /* 0x0000000209067211 */ /* 0x010fc600078c10ff */
[----:B------:R4:W-:Y:S01]  /*14660*/  @P3 STG.E desc[UR32][R4.64], R48 ;  /* 0x0000003004003986 */ /* 0x0009e2000c101920 */
[----:B------:R-:W-:Y:S02]  /*14670*/  LEA.HI.X.SX32 R7, R9, R0, 0x2, P6 ;  /* 0x0000000009077211 */ /* 0x000fe400030f16ff */
[----:B------:R-:W-:Y:S02]  /*14680*/  LEA R8, P6, R13, R2, 0x2 ;  /* 0x000000020d087211 */ /* 0x000fe400078c10ff */
[----:B--2---:R-:W-:Y:S01]  /*14690*/  LOP3.LUT R10, R3, 0x31, RZ, 0xfc, !PT ;  /* 0x00000031030a7812 */ /* 0x004fe200078efcff */
[----:B------:R2:W-:Y:S01]  /*146a0*/  @P2 STG.E desc[UR32][R6.64], R49 ;  /* 0x0000003106002986 */ /* 0x0005e2000c101920 */
[----:B-----5:R-:W-:Y:S01]  /*146b0*/  ISETP.LT.AND P3, PT, R12, UR4, !P0 ;  /* 0x000000040c007c0c */ /* 0x020fe2000c761270 */
[----:B------:R-:W5:Y:S01]  /*146c0*/  LDCU UR4, c[0x0][0x39c] ;  /* 0x00007380ff0477ac */ /* 0x000f620008000800 */
[C---:B------:R-:W-:Y:S01]  /*146d0*/  LEA.HI.X.SX32 R9, R13.reuse, R0, 0x2, P6 ;  /* 0x000000000d097211 */ /* 0x040fe200030f16ff */
[----:B------:R-:W-:Y:S01]  /*146e0*/  VIADD R13, R13, UR5 ;  /* 0x000000050d0d7c36 */ /* 0x000fe20008000000 */
[----:B---3--:R-:W-:Y:S01]  /*146f0*/  ISETP.LT.AND P2, PT, R10, UR7, !P0 ;  /* 0x000000070a007c0c */ /* 0x008fe2000c741270 */
[----:B------:R-:W3:Y:S01]  /*14700*/  LDCU UR7, c[0x0][0x39c] ;  /* 0x00007380ff0777ac */ /* 0x000ee20008000800 */
[----:B------:R-:W-:Y:S01]  /*14710*/  LOP3.LUT R10, R3, 0x32, RZ, 0xfc, !PT ;  /* 0x00000032030a7812 */ /* 0x000fe200078efcff */
[C---:B------:R-:W-:Y:S01]  /*14720*/  VIADD R11, R13.reuse, UR5 ;  /* 0x000000050d0b7c36 */ /* 0x040fe20008000000 */
[C---:B----4-:R-:W-:Y:S01]  /*14730*/  LEA R4, P6, R13.reuse, R2, 0x2 ;  /* 0x000000020d047211 */ /* 0x050fe200078c10ff */
[----:B------:R4:W-:Y:S01]  /*14740*/  @P5 STG.E desc[UR32][R8.64], R50 ;  /* 0x0000003208005986 */ /* 0x0009e2000c101920 */
[----:B-1----:R-:W-:Y:S01]  /*14750*/  ISETP.LT.AND P5, PT, R10, UR6, !P0 ;  /* 0x000000060a007c0c */ /* 0x002fe2000c7a1270 */
[----:B------:R-:W1:Y:S01]  /*14760*/  LDCU UR6, c[0x0][0x39c] ;  /* 0x00007380ff0677ac */ /* 0x000e620008000800 */
[----:B------:R-:W-:Y:S01]  /*14770*/  LEA.HI.X.SX32 R5, R13, R0, 0x2, P6 ;  /* 0x000000000d057211 */ /* 0x000fe200030f16ff */
[C---:B------:R-:W-:Y:S01]  /*14780*/  VIADD R13, R11.reuse, UR5 ;  /* 0x000000050b0d7c36 */ /* 0x040fe20008000000 */
[----:B--2---:R-:W-:-:S02]  /*14790*/  LEA R6, P6, R11, R2, 0x2 ;  /* 0x000000020b067211 */ /* 0x004fc400078c10ff */
[----:B------:R-:W-:Y:S01]  /*147a0*/  LOP3.LUT R10, R3, 0x33, RZ, 0xfc, !PT ;  /* 0x00000033030a7812 */ /* 0x000fe200078efcff */
[----:B------:R-:W-:Y:S01]  /*147b0*/  VIADD R15, R13, UR5 ;  /* 0x000000050d0f7c36 */ /* 0x000fe20008000000 */
[----:B------:R-:W-:Y:S01]  /*147c0*/  LEA.HI.X.SX32 R7, R11, R0, 0x2, P6 ;  /* 0x000000000b077211 */ /* 0x000fe200030f16ff */
[----:B------:R-:W-:Y:S01]  /*147d0*/  @P4 STG.E desc[UR32][R4.64], R51 ;  /* 0x0000003304004986 */ /* 0x000fe2000c101920 */
[----:B-----5:R-:W-:Y:S01]  /*147e0*/  ISETP.LT.AND P4, PT, R10, UR4, !P0 ;  /* 0x000000040a007c0c */ /* 0x020fe2000c781270 */
[----:B------:R-:W2:Y:S01]  /*147f0*/  LDCU UR4, c[0x0][0x39c] ;  /* 0x00007380ff0477ac */ /* 0x000ea20008000800 */
[----:B----4-:R-:W-:Y:S01]  /*14800*/  LEA R8, P6, R13, R2, 0x2 ;  /* 0x000000020d087211 */ /* 0x010fe200078c10ff */
[----:B------:R4:W-:Y:S01]  /*14810*/  @P3 STG.E desc[UR32][R6.64], R52 ;  /* 0x0000003406003986 */ /* 0x0009e2000c101920 */
[----:B------:R-:W-:Y:S02]  /*14820*/  LOP3.LUT R11, R3, 0x34, RZ, 0xfc, !PT ;  /* 0x00000034030b7812 */ /* 0x000fe400078efcff */
[----:B------:R-:W-:-:S02]  /*14830*/  LEA.HI.X.SX32 R9, R13, R0, 0x2, P6 ;  /* 0x000000000d097211 */ /* 0x000fc400030f16ff */
[----:B------:R-:W-:Y:S02]  /*14840*/  LEA R10, P6, R15, R2, 0x2 ;  /* 0x000000020f0a7211 */ /* 0x000fe400078c10ff */
[----:B---3--:R-:W-:Y:S01]  /*14850*/  ISETP.LT.AND P3, PT, R11, UR7, !P0 ;  /* 0x000000070b007c0c */ /* 0x008fe2000c761270 */
[----:B------:R-:W3:Y:S01]  /*14860*/  LDCU UR7, c[0x0][0x39c] ;  /* 0x00007380ff0777ac */ /* 0x000ee20008000800 */
[C---:B------:R-:W-:Y:S01]  /*14870*/  LEA.HI.X.SX32 R11, R15.reuse, R0, 0x2, P6 ;  /* 0x000000000f0b7211 */ /* 0x040fe200030f16ff */
[----:B------:R-:W-:Y:S01]  /*14880*/  VIADD R15, R15, UR5 ;  /* 0x000000050f0f7c36 */ /* 0x000fe20008000000 */
[C---:B------:R-:W-:Y:S01]  /*14890*/  LOP3.LUT R12, R3.reuse, 0x35, RZ, 0xfc, !PT ;  /* 0x00000035030c7812 */ /* 0x040fe200078efcff */
[----:B------:R5:W-:Y:S01]  /*148a0*/  @P2 STG.E desc[UR32][R8.64], R53 ;  /* 0x0000003508002986 */ /* 0x000be2000c101920 */
[----:B----4-:R-:W-:Y:S01]  /*148b0*/  LOP3.LUT R7, R3, 0x36, RZ, 0xfc, !PT ;  /* 0x0000003603077812 */ /* 0x010fe200078efcff */
[C---:B------:R-:W-:Y:S01]  /*148c0*/  VIADD R13, R15.reuse, UR5 ;  /* 0x000000050f0d7c36 */ /* 0x040fe20008000000 */
[----:B-1----:R-:W-:Y:S01]  /*148d0*/  ISETP.LT.AND P2, PT, R12, UR6, !P0 ;  /* 0x000000060c007c0c */ /* 0x002fe2000c741270 */
[----:B------:R1:W-:Y:S01]  /*148e0*/  @P5 STG.E desc[UR32][R10.64], R54 ;  /* 0x000000360a005986 */ /* 0x0003e2000c101920 */
[----:B------:R-:W4:Y:S01]  /*148f0*/  LDCU UR6, c[0x0][0x39c] ;  /* 0x00007380ff0677ac */ /* 0x000f220008000800 */
[----:B------:R-:W-:-:S02]  /*14900*/  LEA R4, P5, R15, R2, 0x2 ;  /* 0x000000020f047211 */ /* 0x000fc400078a10ff */
[----:B------:R-:W-:Y:S02]  /*14910*/  LEA R6, P6, R13, R2, 0x2 ;  /* 0x000000020d067211 */ /* 0x000fe400078c10ff */
[-C--:B------:R-:W-:Y:S02]  /*14920*/  LEA.HI.X.SX32 R5, R15, R0.reuse, 0x2, P5 ;  /* 0x000000000f057211 */ /* 0x080fe400028f16ff */
[----:B--2---:R-:W-:Y:S01]  /*14930*/  ISETP.LT.AND P5, PT, R7, UR4, !P0 ;  /* 0x0000000407007c0c */ /* 0x004fe2000c7a1270 */
[----:B------:R-:W2:Y:S01]  /*14940*/  LDCU UR4, c[0x0][0x39c] ;  /* 0x00007380ff0477ac */ /* 0x000ea20008000800 */
[C---:B------:R-:W-:Y:S01]  /*14950*/  LEA.HI.X.SX32 R7, R13.reuse, R0, 0x2, P6 ;  /* 0x000000000d077211 */ /* 0x040fe200030f16ff */
[----:B------:R-:W-:Y:S01]  /*14960*/  VIADD R13, R13, UR5 ;  /* 0x000000050d0d7c36 */ /* 0x000fe20008000000 */
[C---:B-----5:R-:W-:Y:S01]  /*14970*/  LOP3.LUT R8, R3.reuse, 0x37, RZ, 0xfc, !PT ;  /* 0x0000003703087812 */ /* 0x060fe200078efcff */
        /* <DEDUP_REMOVED lines=9> */
[----:B----4-:R-:W-:Y:S01]  /*14a10*/  ISETP.LT.AND P3, PT, R10, UR6, !P0 ;  /* 0x000000060a007c0c */ /* 0x010fe2000c761270 */
[----:B------:R-:W4:Y:S01]  /*14a20*/  LDCU UR6, c[0x0][0x39c] ;  /* 0x00007380ff0677ac */ /* 0x000f220008000800 */
[----:B-----5:R-:W-:Y:S01]  /*14a30*/  LOP3.LUT R5, R3, 0x39, RZ, 0xfc, !PT ;  /* 0x0000003903057812 */ /* 0x020fe200078efcff */
        /* <DEDUP_REMOVED lines=12> */
[----:B-----5:R-:W-:Y:S01]  /*14b00*/  LOP3.LUT R8, R3, 0x3b, RZ, 0xfc, !PT ;  /* 0x0000003b03087812 */ /* 0x020fe200078efcff */
[----:B------:R5:W-:Y:S01]  /*14b10*/  @P4 STG.E desc[UR32][R6.64], R59 ;  /* 0x0000003b06004986 */ /* 0x000be2000c101920 */
[----:B---3--:R-:W-:Y:S01]  /*14b20*/  ISETP.LT.AND P5, PT, R11, UR7, !P0 ;  /* 0x000000070b007c0c */ /* 0x008fe2000c7a1270 */
[----:B------:R-:W3:Y:S01]  /*14b30*/  LDCU UR7, c[0x0][0x39c] ;  /* 0x00007380ff0777ac */ /* 0x000ee20008000800 */
[C---:B------:R-:W-:Y:S01]  /*14b40*/  LEA.HI.X.SX32 R11, R13.reuse, R0, 0x2, P6 ;  /* 0x000000000d0b7211 */ /* 0x040fe200030f16ff */
[----:B------:R-:W-:Y:S01]  /*14b50*/  VIADD R13, R13, UR5 ;  /* 0x000000050d0d7c36 */ /* 0x000fe20008000000 */
[----:B----4-:R-:W-:Y:S01]  /*14b60*/  ISETP.LT.AND P4, PT, R8, UR6, !P0 ;  /* 0x0000000608007c0c */ /* 0x010fe2000c781270 */
[----:B------:R-:W4:Y:S01]  /*14b70*/  LDCU UR6, c[0x0][0x39c] ;  /* 0x00007380ff0677ac */ /* 0x000f220008000800 */
        /* <DEDUP_REMOVED lines=8> */
[----:B-----5:R-:W-:-:S03]  /*14c00*/  LEA R6, P6, R9, R2, 0x2 ;  /* 0x0000000209067211 */ /* 0x020fc600078c10ff */
[----:B------:R5:W-:Y:S01]  /*14c10*/  @P2 STG.E desc[UR32][R4.64], R61 ;  /* 0x0000003d04002986 */ /* 0x000be2000c101920 */
[----:B------:R-:W-:Y:S02]  /*14c20*/  LEA.HI.X.SX32 R7, R9, R0, 0x2, P6 ;  /* 0x0000000009077211 */ /* 0x000fe400030f16ff */
[----:B------:R-:W-:Y:S02]  /*14c30*/  LEA R8, P6, R13, R2, 0x2 ;  /* 0x000000020d087211 */ /* 0x000fe400078c10ff */
[----:B--2---:R-:W-:Y:S01]  /*14c40*/  LOP3.LUT R10, R3, 0x3e, RZ, 0xfc, !PT ;  /* 0x0000003e030a7812 */ /* 0x004fe200078efcff */
[----:B------:R2:W-:Y:S01]  /*14c50*/  @P5 STG.E desc[UR32][R6.64], R62 ;  /* 0x0000003e06005986 */ /* 0x0005e2000c101920 */
[----:B----4-:R-:W-:Y:S01]  /*14c60*/  ISETP.LT.AND P2, PT, R12, UR6, !P0 ;  /* 0x000000060c007c0c */ /* 0x010fe2000c741270 */
[----:B------:R-:W4:Y:S01]  /*14c70*/  LDCU UR6, c[0x0][0x39c] ;  /* 0x00007380ff0677ac */ /* 0x000f220008000800 */
[C---:B------:R-:W-:Y:S01]  /*14c80*/  LEA.HI.X.SX32 R9, R13.reuse, R0, 0x2, P6 ;  /* 0x000000000d097211 */ /* 0x040fe200030f16ff */
[----:B------:R-:W-:Y:S01]  /*14c90*/  VIADD R13, R13, UR5 ;  /* 0x000000050d0d7c36 */ /* 0x000fe20008000000 */
[----:B---3--:R-:W-:Y:S01]  /*14ca0*/  ISETP.LT.AND P5, PT, R10, UR7, !P0 ;  /* 0x000000070a007c0c */ /* 0x008fe2000c7a1270 */
[----:B------:R-:W3:Y:S01]  /*14cb0*/  LDCU UR7, c[0x0][0x39c] ;  /* 0x00007380ff0777ac */ /* 0x000ee20008000800 */
[----:B------:R-:W-:Y:S01]  /*14cc0*/  LOP3.LUT R10, R3, 0x3f, RZ, 0xfc, !PT ;  /* 0x0000003f030a7812 */ /* 0x000fe200078efcff */
[C---:B------:R-:W-:Y:S01]  /*14cd0*/  VIADD R11, R13.reuse, UR5 ;  /* 0x000000050d0b7c36 */ /* 0x040fe20008000000 */
[C---:B-----5:R-:W-:Y:S01]  /*14ce0*/  LEA R4, P6, R13.reuse, R2, 0x2 ;  /* 0x000000020d047211 */ /* 0x060fe200078c10ff */
        /* <DEDUP_REMOVED lines=10> */
[----:B----4-:R-:W-:Y:S01]  /*14d90*/  ISETP.LT.AND P3, PT, R10, UR6, !P0 ;  /* 0x000000060a007c0c */ /* 0x010fe2000c761270 */
[----:B------:R-:W2:Y:S01]  /*14da0*/  LDCU UR6, c[0x0][0x39c] ;  /* 0x00007380ff0677ac */ /* 0x000ea20008000800 */
[----:B-----5:R-:W-:Y:S01]  /*14db0*/  LEA R8, P6, R13, R2, 0x2 ;  /* 0x000000020d087211 */ /* 0x020fe200078c10ff */
        /* <DEDUP_REMOVED lines=408> */
[----:B------:R-:W-:Y:S01]  /*16740*/  VIADD R13, R11, UR5 ;  /* 0x000000050b0d7c36 */ /* 0x000fe20008000000 */
[----:B------:R-:W-:Y:S01]  /*16750*/  LEA.HI.X.SX32 R7, R7, R0, 0x2, P6 ;  /* 0x0000000007077211 */ /* 0x000fe200030f16ff */
[----:B------:R2:W-:Y:S01]  /*16760*/  @P4 STG.E desc[UR32][R4.64], R123 ;  /* 0x0000007b04004986 */ /* 0x0005e2000c101920 */
[----:B-----5:R-:W-:Y:S02]  /*16770*/  LOP3.LUT R9, R3, 0x7c, RZ, 0xfc, !PT ;  /* 0x0000007c03097812 */ /* 0x020fe400078efcff */
[----:B------:R-:W-:Y:S01]  /*16780*/  LEA R8, P6, R11, R2, 0x2 ;  /* 0x000000020b087211 */ /* 0x000fe200078c10ff */
[----:B------:R5:W-:Y:S01]  /*16790*/  @P3 STG.E desc[UR32][R6.64], R124 ;  /* 0x0000007c06003986 */ /* 0x000be2000c101920 */
[----:B----4-:R-:W-:Y:S01]  /*167a0*/  ISETP.LT.AND P3, PT, R9, UR4, !P0 ;  /* 0x0000000409007c0c */ /* 0x010fe2000c761270 */
[----:B------:R-:W4:Y:S01]  /*167b0*/  LDCU UR4, c[0x0][0x39c] ;  /* 0x00007380ff0477ac */ /* 0x000f220008000800 */
[----:B---3--:R-:W-:-:S02]  /*167c0*/  ISETP.LT.AND P4, PT, R10, UR7, !P0 ;  /* 0x000000070a007c0c */ /* 0x008fc4000c781270 */
[----:B------:R-:W-:Y:S02]  /*167d0*/  LEA.HI.X.SX32 R9, R11, R0, 0x2, P6 ;  /* 0x000000000b097211 */ /* 0x000fe400030f16ff */
[C---:B------:R-:W-:Y:S01]  /*167e0*/  LEA R10, P6, R13.reuse, R2, 0x2 ;  /* 0x000000020d0a7211 */ /* 0x040fe200078c10ff */
[C---:B--2---:R-:W-:Y:S02]  /*167f0*/  VIADD R5, R13.reuse, UR5 ;  /* 0x000000050d057c36 */ /* 0x044fe40008000000 */
[----:B------:R2:W-:Y:S01]  /*16800*/  @P2 STG.E desc[UR32][R8.64], R125 ;  /* 0x0000007d08002986 */ /* 0x0005e2000c101920 */
[----:B------:R-:W-:Y:S01]  /*16810*/  LEA.HI.X.SX32 R11, R13, R0, 0x2, P6 ;  /* 0x000000000d0b7211 */ /* 0x000fe200030f16ff */
[C---:B------:R-:W-:Y:S01]  /*16820*/  VIADD R13, R5.reuse, UR5 ;  /* 0x00000005050d7c36 */ /* 0x040fe20008000000 */
[----:B------:R-:W-:Y:S02]  /*16830*/  LEA R4, P6, R5, R2, 0x2 ;  /* 0x0000000205047211 */ /* 0x000fe400078c10ff */
[----:B-----5:R-:W-:Y:S01]  /*16840*/  LOP3.LUT R7, R3, 0x7e, RZ, 0xfc, !PT ;  /* 0x0000007e03077812 */ /* 0x020fe200078efcff */
[----:B------:R-:W-:Y:S01]  /*16850*/  VIADD R15, R13, UR5 ;  /* 0x000000050d0f7c36 */ /* 0x000fe20008000000 */
[----:B------:R-:W-:Y:S01]  /*16860*/  LEA.HI.X.SX32 R5, R5, R0, 0x2, P6 ;  /* 0x0000000005057211 */ /* 0x000fe200030f16ff */
[----:B------:R3:W-:Y:S01]  /*16870*/  @P5 STG.E desc[UR32][R10.64], R126 ;  /* 0x0000007e0a005986 */ /* 0x0007e2000c101920 */
[----:B-1----:R-:W-:Y:S01]  /*16880*/  ISETP.LT.AND P2, PT, R12, UR6, !P0 ;  /* 0x000000060c007c0c */ /* 0x002fe2000c741270 */
[----:B------:R-:W-:Y:S01]  /*16890*/  VIADD R3, R15, UR5 ;  /* 0x000000050f037c36 */ /* 0x000fe20008000000 */
[-C--:B------:R-:W-:Y:S01]  /*168a0*/  LEA R6, P6, R13, R2.reuse, 0x2 ;  /* 0x000000020d067211 */ /* 0x080fe200078c10ff */
[----:B------:R3:W-:Y:S01]  /*168b0*/  @P4 STG.E desc[UR32][R4.64], R127 ;  /* 0x0000007f04004986 */ /* 0x0007e2000c101920 */
[----:B------:R-:W-:Y:S01]  /*168c0*/  LEA R12, P5, R15, R2, 0x2 ;  /* 0x000000020f0c7211 */ /* 0x000fe200078a10ff */
[----:B------:R-:W-:Y:S01]  /*168d0*/  VIADD R17, R3, UR5 ;  /* 0x0000000503117c36 */ /* 0x000fe20008000000 */
[----:B----4-:R-:W-:-:S02]  /*168e0*/  ISETP.LT.AND P0, PT, R7, UR4, !P0 ;  /* 0x0000000407007c0c */ /* 0x010fc4000c701270 */
[-C--:B------:R-:W-:Y:S02]  /*168f0*/  LEA.HI.X.SX32 R7, R13, R0.reuse, 0x2, P6 ;  /* 0x000000000d077211 */ /* 0x080fe400030f16ff */
[----:B------:R-:W-:Y:S02]  /*16900*/  LEA.HI.X.SX32 R13, R15, R0, 0x2, P5 ;  /* 0x000000000f0d7211 */ /* 0x000fe400028f16ff */
[-C--:B--2---:R-:W-:Y:S01]  /*16910*/  LEA R8, P5, R3, R2.reuse, 0x2 ;  /* 0x0000000203087211 */ /* 0x084fe200078a10ff */
[----:B------:R3:W-:Y:S01]  /*16920*/  @P3 STG.E desc[UR32][R6.64], R128 ;  /* 0x0000008006003986 */ /* 0x0007e2000c101920 */
[----:B------:R-:W-:Y:S02]  /*16930*/  LEA R2, P6, R17, R2, 0x2 ;  /* 0x0000000211027211 */ /* 0x000fe400078c10ff */
[-C--:B------:R-:W-:Y:S01]  /*16940*/  LEA.HI.X.SX32 R9, R3, R0.reuse, 0x2, P5 ;  /* 0x0000000003097211 */ /* 0x080fe200028f16ff */
[----:B------:R3:W-:Y:S01]  /*16950*/  @P2 STG.E desc[UR32][R12.64], R129 ;  /* 0x000000810c002986 */ /* 0x0007e2000c101920 */
[----:B------:R-:W-:-:S03]  /*16960*/  LEA.HI.X.SX32 R3, R17, R0, 0x2, P6 ;  /* 0x0000000011037211 */ /* 0x000fc600030f16ff */
[----:B------:R3:W-:Y:S04]  /*16970*/  @P0 STG.E desc[UR32][R8.64], R130 ;  /* 0x0000008208000986 */ /* 0x0007e8000c101920 */
[----:B------:R3:W-:Y:S01]  /*16980*/  @P1 STG.E desc[UR32][R2.64], R131 ;  /* 0x0000008302001986 */ /* 0x0007e2000c101920 */
[----:B------:R-:W-:Y:S06]  /*16990*/  BAR.SYNC.DEFER_BLOCKING 0x0 ;  /* 0x0000000000007b1d */ /* 0x000fec0000010000 */
[----:B------:R-:W-:Y:S05]  /*169a0*/  BRA.U UP0, `(.L_x_14) ;  /* 0x0000000100a07547 */ /* 0x000fea000b800000 */
[----:B------:R-:W1:Y:S01]  /*169b0*/  S2UR UR5, SR_CgaCtaId ;  /* 0x00000000000579c3 */ /* 0x000e620000008800 */
[----:B------:R-:W-:Y:S01]  /*169c0*/  NOP ;  /* 0x0000000000007918 */ /* 0x000fe20000000000 */
[----:B------:R-:W-:Y:S01]  /*169d0*/  UMOV UR4, 0x50 ;  /* 0x0000005000047882 */ /* 0x000fe20000000000 */
[----:B------:R-:W-:Y:S02]  /*169e0*/  IMAD.U32 R0, RZ, RZ, UR11 ;  /* 0x0000000bff007e24 */ /* 0x000fe4000f8e00ff */
[----:B---3--:R-:W-:Y:S02]  /*169f0*/  IMAD.MOV.U32 R3, RZ, RZ, 0xff ;  /* 0x000000ffff037424 */ /* 0x008fe400078e00ff */
[----:B------:R-:W-:Y:S01]  /*16a00*/  IMAD.MOV.U32 R7, RZ, RZ, 0x1 ;  /* 0x00000001ff077424 */ /* 0x000fe200078e00ff */
[----:B------:R-:W-:-:S04]  /*16a10*/  LOP3.LUT R0, R0, 0xffff, RZ, 0xc0, !PT ;  /* 0x0000ffff00007812 */ /* 0x000fc800078ec0ff */
[----:B------:R-:W-:-:S05]  /*16a20*/  SHF.R.U32.HI R0, RZ, 0x5, R0 ;  /* 0x00000005ff007819 */ /* 0x000fca0000011600 */
[----:B------:R-:W-:Y:S01]  /*16a30*/  VIADD R2, R0, 0x10 ;  /* 0x0000001000027836 */ /* 0x000fe20000000000 */
[----:B------:R-:W-:Y:S01]  /*16a40*/  SHF.L.U32 R0, R3, R0, RZ ;  /* 0x0000000003007219 */ /* 0x000fe200000006ff */
[----:B-1----:R-:W-:-:S03]  /*16a50*/  ULEA UR6, UR5, UR4, 0x18 ;  /* 0x0000000405067291 */ /* 0x002fc6000f8ec0ff */
[----:B------:R-:W-:-:S04]  /*16a60*/  SHF.L.U32 R3, R7, R2, RZ ;  /* 0x0000000207037219 */ /* 0x000fc800000006ff */
[----:B------:R-:W-:Y:S02]  /*16a70*/  LOP3.LUT R0, R3, R0, RZ, 0xfc, !PT ;  /* 0x0000000003007212 */ /* 0x000fe400078efcff */
[----:B------:R-:W1:Y:S02]  /*16a80*/  LDS R5, [UR6] ;  /* 0x00000006ff057984 */ /* 0x000e640008000800 */
[C---:B------:R-:W-:Y:S02]  /*16a90*/  LOP3.LUT R2, R0.reuse, 0xffff, RZ, 0xc0, !PT ;  /* 0x0000ffff00027812 */ /* 0x040fe400078ec0ff */
[----:B-1----:R-:W-:-:S04]  /*16aa0*/  LOP3.LUT R3, R0, 0xffff, R5, 0x80, !PT ;  /* 0x0000ffff00037812 */ /* 0x002fc800078e8005 */
[----:B------:R-:W-:-:S13]  /*16ab0*/  ISETP.NE.AND P0, PT, R3, R2, PT ;  /* 0x000000020300720c */ /* 0x000fda0003f05270 */
[----:B------:R-:W-:Y:S05]  /*16ac0*/  @P0 BRA `(.L_x_15) ;  /* 0x0000000000500947 */ /* 0x000fea0003800000 */
[----:B------:R-:W-:Y:S02]  /*16ad0*/  SHF.R.U32.HI R5, RZ, 0x10, R5 ;  /* 0x00000010ff057819 */ /* 0x000fe40000011605 */
[----:B------:R-:W-:-:S04]  /*16ae0*/  SHF.R.U32.HI R2, RZ, 0x10, R0 ;  /* 0x00000010ff027819 */ /* 0x000fc80000011600 */
[----:B------:R-:W-:-:S04]  /*16af0*/  LOP3.LUT R5, R5, R2, RZ, 0xc0, !PT ;  /* 0x0000000205057212 */ /* 0x000fc800078ec0ff */
[----:B------:R-:W-:-:S13]  /*16b00*/  ISETP.NE.AND P0, PT, R5, R2, PT ;  /* 0x000000020500720c */ /* 0x000fda0003f05270 */
[----:B------:R-:W-:Y:S05]  /*16b10*/  @P0 BRA `(.L_x_16) ;  /* 0x0000000000300947 */ /* 0x000fea0003800000 */
[----:B------:R-:W-:Y:S01]  /*16b20*/  R2UR UR4, R0 ;  /* 0x00000000000472ca */ /* 0x000fe200000e0000 */
[----:B------:R-:W-:Y:S01]  /*16b30*/  VOTEU.ANY UR5, UPT, PT ;  /* 0x0000000000057886 */ /* 0x000fe200038e0100 */
[----:B------:R-:W1:Y:S01]  /*16b40*/  S2R R0, SR_LANEID ;  /* 0x0000000000007919 */ /* 0x000e620000000000 */
[----:B------:R-:W-:-:S10]  /*16b50*/  UFLO.U32 UR5, UR5 ;  /* 0x00000005000572bd */ /* 0x000fd400080e0000 */
[----:B------:R-:W-:-:S06]  /*16b60*/  ULOP3.LUT UR4, URZ, UR4, URZ, 0x33, !UPT ;  /* 0x00000004ff047292 */ /* 0x000fcc000f8e33ff */
[----:B------:R-:W-:-:S04]  /*16b70*/  IMAD.U32 R2, RZ, RZ, UR4 ;  /* 0x00000004ff027e24 */ /* 0x000fc8000f8e00ff */
[----:B------:R-:W2:Y:S02]  /*16b80*/  REDUX UR7, R2 ;  /* 0x00000000020773c4 */ /* 0x000ea40000000000 */
[----:B------:R4:W-:Y:S01]  /*16b90*/  UTCATOMSWS.AND URZ, UR4 ;  /* 0x0000000400ff79e3 */ /* 0x0009e20008000000 */
[----:B-1----:R-:W-:Y:S01]  /*16ba0*/  ISETP.EQ.U32.AND P0, PT, R0, UR5, PT ;  /* 0x0000000500007c0c */ /* 0x002fe2000bf02070 */
[----:B--2---:R-:W-:-:S12]  /*16bb0*/  IMAD.U32 R0, RZ, RZ, UR7 ;  /* 0x00000007ff007e24 */ /* 0x004fd8000f8e00ff */
[----:B------:R4:W-:Y:S01]  /*16bc0*/  @P0 ATOMS.AND RZ, [UR6], R0 ;  /* 0x00000000ffff098c */ /* 0x0009e2000a800006 */
[----:B------:R-:W-:Y:S05]  /*16bd0*/  BRA `(.L_x_14) ;  /* 0x0000000000147947 */ /* 0x000fea0003800000 */
.L_x_16:
[----:B------:R-:W-:-:S07]  /*16be0*/  MOV R2, 0x16c00 ;  /* 0x00016c0000027802 */ /* 0x000fce0000000f00 */
[----:B------:R-:W-:Y:S05]  /*16bf0*/  CALL.REL.NOINC `($__internal_0_$__cuda_sm10x_tcgen05_guardrail_trap_col_being_dealloced_not_returned_by_alloc) ;  /* 0x00000000002c7944 */ /* 0x000fea0003c00000 */
[----:B------:R-:W-:Y:S05]  /*16c00*/  BRA `(.L_x_14) ;  /* 0x0000000000087947 */ /* 0x000fea0003800000 */
.L_x_15:
[----:B------:R-:W-:-:S07]  /*16c10*/  MOV R2, 0x16c30 ;  /* 0x00016c3000027802 */ /* 0x000fce0000000f00 */
[----:B------:R-:W-:Y:S05]  /*16c20*/  CALL.REL.NOINC `($__internal_2_$__cuda_sm10x_tcgen05_guardrail_trap_unallocated_columns_being_dealloced) ;  /* 0x0000000000387944 */ /* 0x000fea0003c00000 */
.L_x_14:
[----:B------:R-:W-:Y:S01]  /*16c30*/  NOP ;  /* 0x0000000000007918 */ /* 0x000fe20000000000 */
[----:B----4-:R-:W-:Y:S05]  /*16c40*/  EXIT ;  /* 0x000000000000794d */ /* 0x010fea0003800000 */
.L_x_9:
[----:B------:R-:W1:Y:S02]  /*16c50*/  SYNCS.PHASECHK.TRANS64.TRYWAIT P1, [UR8], R4 ;  /* 0x00000004ff0075a7 */ /* 0x000e640008021108 */
[----:B-1----:R-:W-:Y:S05]  /*16c60*/  @!P1 BRA `(.L_x_9) ;  /* 0xfffffffc00f89947 */ /* 0x002fea000383ffff */
[----:B------:R-:W-:Y:S05]  /*16c70*/  BRA `(.L_x_17) ;  /* 0xffffff8c00ec7947 */ /* 0x000fea000383ffff */
.L_x_13:
[----:B------:R-:W1:Y:S02]  /*16c80*/  SYNCS.PHASECHK.TRANS64.TRYWAIT P6, [UR8], R4 ;  /* 0x00000004ff0075a7 */ /* 0x000e6400080c1108 */
[----:B-1----:R-:W-:Y:S05]  /*16c90*/  @!P6 BRA `(.L_x_13) ;  /* 0xfffffffc00f8e947 */ /* 0x002fea000383ffff */
[----:B------:R-:W-:Y:S05]  /*16ca0*/  BRA `(.L_x_12) ;  /* 0xffffffc400a07947 */ /* 0x000fea000383ffff */
        .weak           $__internal_0_$__cuda_sm10x_tcgen05_guardrail_trap_col_being_dealloced_not_returned_by_alloc
        .type           $__internal_0_$__cuda_sm10x_tcgen05_guardrail_trap_col_being_dealloced_not_returned_by_alloc,@function
        .size           $__internal_0_$__cuda_sm10x_tcgen05_guardrail_trap_col_being_dealloced_not_returned_by_alloc,($__internal_1_$__cuda_sm10x_tcgen05_guardrail_trap_phase_invalid_during_alloc - $__internal_0_$__cuda_sm10x_tcgen05_guardrail_trap_col_being_dealloced_not_returned_by_alloc)
$__internal_0_$__cuda_sm10x_tcgen05_guardrail_trap_col_being_dealloced_not_returned_by_alloc:
[----:B------:R-:W-:Y:S05]  /*16cb0*/  BPT.TRAP 0x1 ;  /* 0x000000040000795c */ /* 0x000fea0000300000 */
[----:B------:R-:W-:-:S04]  /*16cc0*/  IMAD.MOV.U32 R3, RZ, RZ, 0x0 ;  /* 0x00000000ff037424 */ /* 0x000fc800078e00ff */
[----:B------:R-:W-:Y:S05]  /*16cd0*/  RET.REL.NODEC R2 `(matmul_kernel) ;  /* 0xfffffe9002c87950 */ /* 0x000fea0003c3ffff */
        .weak           $__internal_1_$__cuda_sm10x_tcgen05_guardrail_trap_phase_invalid_during_alloc
        .type           $__internal_1_$__cuda_sm10x_tcgen05_guardrail_trap_phase_invalid_during_alloc,@function
        .size           $__internal_1_$__cuda_sm10x_tcgen05_guardrail_trap_phase_invalid_during_alloc,($__internal_2_$__cuda_sm10x_tcgen05_guardrail_trap_unallocated_columns_being_dealloced - $__internal_1_$__cuda_sm10x_tcgen05_guardrail_trap_phase_invalid_during_alloc)
$__internal_1_$__cuda_sm10x_tcgen05_guardrail_trap_phase_invalid_during_alloc:
[----:B------:R-:W-:Y:S05]  /*16ce0*/  BPT.TRAP 0x1 ;  /* 0x000000040000795c */ /* 0x000fea0000300000 */
[----:B------:R-:W-:-:S04]  /*16cf0*/  IMAD.MOV.U32 R5, RZ, RZ, 0x0 ;  /* 0x00000000ff057424 */ /* 0x000fc800078e00ff */
[----:B------:R-:W-:Y:S05]  /*16d00*/  RET.REL.NODEC R4 `(matmul_kernel) ;  /* 0xfffffe9004bc7950 */ /* 0x000fea0003c3ffff */
        .weak           $__internal_2_$__cuda_sm10x_tcgen05_guardrail_trap_unallocated_columns_being_dealloced
        .type           $__internal_2_$__cuda_sm10x_tcgen05_guardrail_trap_unallocated_columns_being_dealloced,@function
        .size           $__internal_2_$__cuda_sm10x_tcgen05_guardrail_trap_unallocated_columns_being_dealloced,(.L_x_21 - $__internal_2_$__cuda_sm10x_tcgen05_guardrail_trap_unallocated_columns_being_dealloced)
$__internal_2_$__cuda_sm10x_tcgen05_guardrail_trap_unallocated_columns_being_dealloced:
[----:B------:R-:W-:Y:S05]  /*16d10*/  BPT.TRAP 0x1 ;  /* 0x000000040000795c */ /* 0x000fea0000300000 */
[----:B------:R-:W-:-:S04]  /*16d20*/  IMAD.MOV.U32 R3, RZ, RZ, 0x0 ;  /* 0x00000000ff037424 */ /* 0x000fc800078e00ff */
[----:B------:R-:W-:Y:S05]  /*16d30*/  RET.REL.NODEC R2 `(matmul_kernel) ;  /* 0xfffffe9002b07950 */ /* 0x000fea0003c3ffff */
.L_x_18:
[----:B------:R-:W-:-:S00]  /*16d40*/  BRA `(.L_x_18) ;  /* 0xfffffffc00fc7947 */ /* 0x000fc0000383ffff */
[----:B------:R-:W-:-:S00]  /*16d50*/  NOP ;  /* 0x0000000000007918 */ /* 0x000fc00000000000 */
        /* <DEDUP_REMOVED lines=10> */
.L_x_21:


//--------------------- .nv.shared.matmul_kernel  --------------------------
	.section	.nv.shared.matmul_kernel,"aw",@nobits
	.sectionflags	@""
	.align	16
	.zero		1024


//--------------------- .nv.shared.reserved.0     --------------------------
	.section	.nv.shared.reserved.0,"aw",@nobits
	.align	8
	.weak		__nv_reservedSMEM_offset_0_alias
	.size		__nv_reservedSMEM_offset_0_alias, 0, 64
	.other		__nv_reservedSMEM_offset_0_alias,@"STO_CUDA_RESERVED_SHARED STV_DEFAULT"
__nv_reservedSMEM_offset_0_alias:
	.zero		0
.nv.shared.reserved.0:
	.zero		64
	.weak		__nv_reservedSMEM_allocation_phase
	.type		__nv_reservedSMEM_allocation_phase,@object
	.size		__nv_reservedSMEM_allocation_phase,(.L_0 - __nv_reservedSMEM_allocation_phase)
__nv_reservedSMEM_allocation_phase:
	.zero		1
.L_0:
	.zero		7
	.weak		__nv_reservedSMEM_devtool_atexit_pc
	.type		__nv_reservedSMEM_devtool_atexit_pc,@object
	.size		__nv_reservedSMEM_devtool_atexit_pc,(__nv_reservedSMEM_allocation_mask - __nv_reservedSMEM_devtool_atexit_pc)
__nv_reservedSMEM_devtool_atexit_pc:
	.zero		8
	.weak		__nv_reservedSMEM_allocation_mask
	.type		__nv_reservedSMEM_allocation_mask,@object
	.size		__nv_reservedSMEM_allocation_mask,(.L_2 - __nv_reservedSMEM_allocation_mask)
__nv_reservedSMEM_allocation_mask:
	.zero		4
.L_2:


//--------------------- .nv.constant0.matmul_kernel --------------------------
	.section	.nv.constant0.matmul_kernel,"a",@progbits
	.sectionflags	@""
	.align	4
.nv.constant0.matmul_kernel:
	.zero		976


//--------------------- SYMBOLS --------------------------

	.type		.nv.reservedSmem.offset0,@object
	.size		.nv.reservedSmem.offset0,0x4
	.type		.nv.reservedSmem.cap,@object
	.size		.nv.reservedSmem.cap,0x4
